def matmul_kernel(
    a_ptr,
    b_ptr,
    c_ptr,
    M,
    N,
    K,
    stride_am,
    stride_ak,
    stride_bk,
    stride_bn,
    stride_cm,
    stride_cn,
    BLOCK_M: tl.constexpr,
    BLOCK_N: tl.constexpr,
    BLOCK_K: tl.constexpr,
    GROUP_M: tl.constexpr,
):
    pid = tl.program_id(axis=0)
    num_pid_m = tl.cdiv(M, BLOCK_M)
    num_pid_n = tl.cdiv(N, BLOCK_N)
    num_pid_in_group = GROUP_M * num_pid_n
    group_id = pid // num_pid_in_group
    first_pid_m = group_id * GROUP_M
    group_size_m = min(num_pid_m - first_pid_m, GROUP_M)
    pid_m = first_pid_m + ((pid % num_pid_in_group) % group_size_m)
    pid_n = (pid % num_pid_in_group) // group_size_m

    offs_am = (pid_m * BLOCK_M + tl.arange(0, BLOCK_M)) % M
    offs_bn = (pid_n * BLOCK_N + tl.arange(0, BLOCK_N)) % N
    offs_k = tl.arange(0, BLOCK_K)
    a_ptrs = a_ptr + offs_am[:, None] * stride_am + offs_k[None, :] * stride_ak
    b_ptrs = b_ptr + offs_k[:, None] * stride_bk + offs_bn[None, :] * stride_bn

    acc = tl.zeros((BLOCK_M, BLOCK_N), dtype=tl.float32)
    for kk in range(0, tl.cdiv(K, BLOCK_K)):
        a = tl.load(a_ptrs, mask=offs_k[None, :] < K - kk * BLOCK_K, other=0.0)
        b = tl.load(b_ptrs, mask=offs_k[:, None] < K - kk * BLOCK_K, other=0.0)
        acc = tl.dot(a, b, acc)
        a_ptrs += BLOCK_K * stride_ak
        b_ptrs += BLOCK_K * stride_bk

    c = acc.to(c_ptr.dtype.element_ty)
    offs_cm = pid_m * BLOCK_M + tl.arange(0, BLOCK_M)
    offs_cn = pid_n * BLOCK_N + tl.arange(0, BLOCK_N)
    c_ptrs = c_ptr + offs_cm[:, None] * stride_cm + offs_cn[None, :] * stride_cn
    mask = (offs_cm[:, None] < M) & (offs_cn[None, :] < N)
    tl.store(c_ptrs, c, mask=mask)

# config = {"BLOCK_K": 128, "BLOCK_M": 256, "BLOCK_N": 256, "GROUP_M": 8, "arch": "sm_100", "dtype": "bf16", "num_ctas": 1, "num_stages": 2, "num_warps": 2}
# arch = sm_100


// ===== COMPILED SASS (sm_100a) =====

	.target	sm_100a

	.elftype	@"ET_EXEC"


//--------------------- .note.nv.tkinfo           --------------------------
	.section	.note.nv.tkinfo,"",@"SHT_NOTE"
	.sectionflags	@"SHF_NOTE_NV_TKINFO"
	.tkinfo
        /*0018*/ 	.word	0x00000081
        /*0030*/ 	.string	""
        /*0030*/ 	.string	"ptxas-blackwell"
        /*0030*/ 	.string	"Cuda compilation tools, release 12.9, V12.9.86"
        /*0030*/ 	.string	"Build cuda_12.9.r12.9/compiler.36037853_0"
        /*0030*/ 	.string	"-v  -suppress-debug-info  -lineinfo  -arch sm_100a "



//--------------------- .note.nv.cuver            --------------------------
	.section	.note.nv.cuver,"",@"SHT_NOTE"
	.sectionflags	@"SHF_NOTE_NV_CUVER"
        /*0018*/ 	.short	0x0001
        /*001a*/ 	.short	0x0064
        /*001c*/ 	.short	0x0001
        /*001e*/ 	.short	0x0000
        /*0020*/ 	.short	0x0001
        /*0022*/ 	.short	0x0000


//--------------------- .nv.info                  --------------------------
	.section	.nv.info,"",@"SHT_CUDA_INFO"
	.align	4


	//----- nvinfo : EIATTR_REGCOUNT
	.align		4
        /*0000*/ 	.byte	0x04, 0x2f
        /*0002*/ 	.short	(.L_1 - .L_0)
	.align		4
.L_0:
        /*0004*/ 	.word	index@(matmul_kernel)
        /*0008*/ 	.word	0x00000020


	//----- nvinfo : EIATTR_FRAME_SIZE
	.align		4
.L_1:
        /*000c*/ 	.byte	0x04, 0x11
        /*000e*/ 	.short	(.L_3 - .L_2)
	.align		4
.L_2:
        /*0010*/ 	.word	index@(matmul_kernel)
        /*0014*/ 	.word	0x0000cf38


	//----- nvinfo : EIATTR_MIN_STACK_SIZE
	.align		4
.L_3:
        /*0018*/ 	.byte	0x04, 0x12
        /*001a*/ 	.short	(.L_5 - .L_4)
	.align		4
.L_4:
        /*001c*/ 	.word	index@(matmul_kernel)
        /*0020*/ 	.word	0x0000cf38
.L_5:


//--------------------- .nv.info.matmul_kernel    --------------------------
	.section	.nv.info.matmul_kernel,"",@"SHT_CUDA_INFO"
	.sectionflags	@""
	.align	4


	//----- nvinfo : EIATTR_CUDA_API_VERSION
	.align		4
        /*0000*/ 	.byte	0x04, 0x37
        /*0002*/ 	.short	(.L_7 - .L_6)
.L_6:
        /*0004*/ 	.word	0x00000081


	//----- nvinfo : EIATTR_KPARAM_INFO
	.align		4
.L_7:
        /*0008*/ 	.byte	0x04, 0x17
        /*000a*/ 	.short	(.L_9 - .L_8)
.L_8:
        /*000c*/ 	.word	0x00000000
        /*0010*/ 	.short	0x000d
        /*0012*/ 	.short	0x0048
        /*0014*/ 	.byte	0x00, 0xf4, 0x21, 0x00


	//----- nvinfo : EIATTR_KPARAM_INFO
	.align		4
.L_9:
        /*0018*/ 	.byte	0x04, 0x17
        /*001a*/ 	.short	(.L_11 - .L_10)
.L_10:
        /*001c*/ 	.word	0x00000000
        /*0020*/ 	.short	0x000c
        /*0022*/ 	.short	0x0040
        /*0024*/ 	.byte	0x00, 0xf4, 0x21, 0x00


	//----- nvinfo : EIATTR_KPARAM_INFO
	.align		4
.L_11:
        /*0028*/ 	.byte	0x04, 0x17
        /*002a*/ 	.short	(.L_13 - .L_12)
.L_12:
        /*002c*/ 	.word	0x00000000
        /*0030*/ 	.short	0x000b
        /*0032*/ 	.short	0x0038
        /*0034*/ 	.byte	0x00, 0xf0, 0x11, 0x00


	//----- nvinfo : EIATTR_KPARAM_INFO
	.align		4
.L_13:
        /*0038*/ 	.byte	0x04, 0x17
        /*003a*/ 	.short	(.L_15 - .L_14)
.L_14:
        /*003c*/ 	.word	0x00000000
        /*0040*/ 	.short	0x000a
        /*0042*/ 	.short	0x0034
        /*0044*/ 	.byte	0x00, 0xf0, 0x11, 0x00


	//----- nvinfo : EIATTR_KPARAM_INFO
	.align		4
.L_15:
        /*0048*/ 	.byte	0x04, 0x17
        /*004a*/ 	.short	(.L_17 - .L_16)
.L_16:
        /*004c*/ 	.word	0x00000000
        /*0050*/ 	.short	0x0009
        /*0052*/ 	.short	0x0030
        /*0054*/ 	.byte	0x00, 0xf0, 0x11, 0x00


	//----- nvinfo : EIATTR_KPARAM_INFO
	.align		4
.L_17:
        /*0058*/ 	.byte	0x04, 0x17
        /*005a*/ 	.short	(.L_19 - .L_18)
.L_18:
        /*005c*/ 	.word	0x00000000
        /*0060*/ 	.short	0x0008
        /*0062*/ 	.short	0x002c
        /*0064*/ 	.byte	0x00, 0xf0, 0x11, 0x00


	//----- nvinfo : EIATTR_KPARAM_INFO
	.align		4
.L_19:
        /*0068*/ 	.byte	0x04, 0x17
        /*006a*/ 	.short	(.L_21 - .L_20)
.L_20:
        /*006c*/ 	.word	0x00000000
        /*0070*/ 	.short	0x0007
        /*0072*/ 	.short	0x0028
        /*0074*/ 	.byte	0x00, 0xf0, 0x11, 0x00


	//----- nvinfo : EIATTR_KPARAM_INFO
	.align		4
.L_21:
        /*0078*/ 	.byte	0x04, 0x17
        /*007a*/ 	.short	(.L_23 - .L_22)
.L_22:
        /*007c*/ 	.word	0x00000000
        /*0080*/ 	.short	0x0006
        /*0082*/ 	.short	0x0024
        /*0084*/ 	.byte	0x00, 0xf0, 0x11, 0x00


	//----- nvinfo : EIATTR_KPARAM_INFO
	.align		4
.L_23:
        /*0088*/ 	.byte	0x04, 0x17
        /*008a*/ 	.short	(.L_25 - .L_24)
.L_24:
        /*008c*/ 	.word	0x00000000
        /*0090*/ 	.short	0x0005
        /*0092*/ 	.short	0x0020
        /*0094*/ 	.byte	0x00, 0xf0, 0x11, 0x00


	//----- nvinfo : EIATTR_KPARAM_INFO
	.align		4
.L_25:
        /*0098*/ 	.byte	0x04, 0x17
        /*009a*/ 	.short	(.L_27 - .L_26)
.L_26:
        /*009c*/ 	.word	0x00000000
        /*00a0*/ 	.short	0x0004
        /*00a2*/ 	.short	0x001c
        /*00a4*/ 	.byte	0x00, 0xf0, 0x11, 0x00


	//----- nvinfo : EIATTR_KPARAM_INFO
	.align		4
.L_27:
        /*00a8*/ 	.byte	0x04, 0x17
        /*00aa*/ 	.short	(.L_29 - .L_28)
.L_28:
        /*00ac*/ 	.word	0x00000000
        /*00b0*/ 	.short	0x0003
        /*00b2*/ 	.short	0x0018
        /*00b4*/ 	.byte	0x00, 0xf0, 0x11, 0x00


	//----- nvinfo : EIATTR_KPARAM_INFO
	.align		4
.L_29:
        /*00b8*/ 	.byte	0x04, 0x17
        /*00ba*/ 	.short	(.L_31 - .L_30)
.L_30:
        /*00bc*/ 	.word	0x00000000
        /*00c0*/ 	.short	0x0002
        /*00c2*/ 	.short	0x0010
        /*00c4*/ 	.byte	0x00, 0xf4, 0x21, 0x00


	//----- nvinfo : EIATTR_KPARAM_INFO
	.align		4
.L_31:
        /*00c8*/ 	.byte	0x04, 0x17
        /*00ca*/ 	.short	(.L_33 - .L_32)
.L_32:
        /*00cc*/ 	.word	0x00000000
        /*00d0*/ 	.short	0x0001
        /*00d2*/ 	.short	0x0008
        /*00d4*/ 	.byte	0x00, 0xf4, 0x21, 0x00


	//----- nvinfo : EIATTR_KPARAM_INFO
	.align		4
.L_33:
        /*00d8*/ 	.byte	0x04, 0x17
        /*00da*/ 	.short	(.L_35 - .L_34)
.L_34:
        /*00dc*/ 	.word	0x00000000
        /*00e0*/ 	.short	0x0000
        /*00e2*/ 	.short	0x0000
        /*00e4*/ 	.byte	0x00, 0xf4, 0x21, 0x00


	//----- nvinfo : EIATTR_SPARSE_MMA_MASK
	.align		4
.L_35:
        /*00e8*/ 	.byte	0x03, 0x50
        /*00ea*/ 	.short	0x0000


	//----- nvinfo : EIATTR_MAXREG_COUNT
	.align		4
        /*00ec*/ 	.byte	0x03, 0x1b
        /*00ee*/ 	.short	0x00ff


	//----- nvinfo : EIATTR_NUM_BARRIERS
	.align		4
        /*00f0*/ 	.byte	0x02, 0x4c
        /*00f2*/ 	.byte	0x01
	.zero		1


	//----- nvinfo : EIATTR_ANNOTATIONS
	.align		4
        /*00f4*/ 	.byte	0x04, 0x55
        /*00f6*/ 	.short	(.L_37 - .L_36)


	//   ....[0]....
.L_36:
        /*00f8*/ 	.word	0x00000001
        /*00fc*/ 	.byte	0x00, 0x01, 0x00, 0x00, 0x01, 0x00, 0x00, 0x00, 0x30, 0x01, 0x00, 0x00, 0x01, 0x00, 0x00, 0x00
        /* <DEDUP_REMOVED lines=1929> */
        /*799c*/ 	.byte	0x60, 0xfe, 0x01, 0x00


	//----- nvinfo : EIATTR_VRC_CTA_INIT_COUNT
	.align		4
.L_37:
        /*79a0*/ 	.byte	0x02, 0x4a
	.zero		1
	.zero		1


	//----- nvinfo : EIATTR_EXIT_INSTR_OFFSETS
	.align		4
        /*79a4*/ 	.byte	0x04, 0x1c
        /*79a6*/ 	.short	(.L_39 - .L_38)


	//   ....[0]....
.L_38:
        /*79a8*/ 	.word	0x001198e0


	//   ....[1]....
        /*79ac*/ 	.word	0x00119910


	//----- nvinfo : EIATTR_REQNTID
	.align		4
.L_39:
        /*79b0*/ 	.byte	0x04, 0x10
        /*79b2*/ 	.short	(.L_41 - .L_40)
.L_40:
        /*79b4*/ 	.word	0x00000040
        /*79b8*/ 	.word	0x00000001
        /*79bc*/ 	.word	0x00000001


	//----- nvinfo : EIATTR_CBANK_PARAM_SIZE
	.align		4
.L_41:
        /*79c0*/ 	.byte	0x03, 0x19
        /*79c2*/ 	.short	0x0050


	//----- nvinfo : EIATTR_PARAM_CBANK
	.align		4
        /*79c4*/ 	.byte	0x04, 0x0a
        /*79c6*/ 	.short	(.L_43 - .L_42)
	.align		4
.L_42:
        /*79c8*/ 	.word	index@(.nv.constant0.matmul_kernel)
        /*79cc*/ 	.short	0x0380
        /*79ce*/ 	.short	0x0050


	//----- nvinfo : EIATTR_SW_WAR
	.align		4
.L_43:
        /*79d0*/ 	.byte	0x04, 0x36
        /*79d2*/ 	.short	(.L_45 - .L_44)
.L_44:
        /*79d4*/ 	.word	0x00000008
.L_45:


//--------------------- .nv.compat                --------------------------
	.section	.nv.compat,"",@"SHT_CUDA_COMPAT_INFO"
	.align	4
        /*0000*/ 	.byte	0x02, 0x02, 0x01, 0x00, 0x02, 0x05, 0x05, 0x00, 0x02, 0x03, 0x00, 0x00, 0x02, 0x06, 0x01, 0x00


//--------------------- .nv.callgraph             --------------------------
	.section	.nv.callgraph,"",@"SHT_CUDA_CALLGRAPH"
	.align	4
	.sectionentsize	8
	.align		4
        /*0000*/ 	.word	0x00000000
	.align		4
        /*0004*/ 	.word	0xffffffff
	.align		4
        /*0008*/ 	.word	0x00000000
	.align		4
        /*000c*/ 	.word	0xfffffffe
	.align		4
        /*0010*/ 	.word	0x00000000
	.align		4
        /*0014*/ 	.word	0xfffffffd
	.align		4
        /*0018*/ 	.word	0x00000000
	.align		4
        /*001c*/ 	.word	0xfffffffc


//--------------------- .text.matmul_kernel       --------------------------
	.section	.text.matmul_kernel,"ax",@progbits
	.align	128
        .global         matmul_kernel
        .type           matmul_kernel,@function
        .size           matmul_kernel,(.L_x_3 - matmul_kernel)
        .other          matmul_kernel,@"STO_CUDA_ENTRY STV_DEFAULT"
matmul_kernel:
.text.matmul_kernel:
[----:B------:R-:W0:Y:S08]  /*0000*/  LDC R1, c[0x0][0x37c] ;  /* 0x0000df00ff017b82 */ /* 0x000e300000000800 */
[----:B------:R-:W1:Y:S01]  /*0010*/  LDC.64 R2, c[0x0][0x398] ;  /* 0x0000e600ff027b82 */ /* 0x000e620000000a00 */
[----:B0-----:R-:W-:Y:S01]  /*0020*/  VIADD R1, R1, 0xffff30c8 ;  /* 0xffff30c801017836 */ /* 0x001fe20000000000 */
[----:B------:R-:W0:Y:S01]  /*0030*/  S2R R29, SR_TID.X ;  /* 0x00000000001d7919 */ /* 0x000e220000002100 */
[----:B------:R-:W2:Y:S01]  /*0040*/  LDCU UR4, c[0x0][0x3a0] ;  /* 0x00007400ff0477ac */ /* 0x000ea20008000800 */
[----:B------:R-:W-:-:S02]  /*0050*/  CS2R R24, SRZ ;  /* 0x0000000000187805 */ /* 0x000fc4000001ff00 */
[----:B------:R-:W-:Y:S02]  /*0060*/  CS2R R26, SRZ ;  /* 0x00000000001a7805 */ /* 0x000fe4000001ff00 */
[----:B------:R-:W-:Y:S02]  /*0070*/  CS2R R20, SRZ ;  /* 0x0000000000147805 */ /* 0x000fe4000001ff00 */
[----:B------:R-:W-:Y:S01]  /*0080*/  CS2R R22, SRZ ;  /* 0x0000000000167805 */ /* 0x000fe2000001ff00 */
[----:B------:R-:W3:Y:S01]  /*0090*/  S2UR UR6, SR_CgaCtaId ;  /* 0x00000000000679c3 */ /* 0x000ee20000008800 */
[----:B------:R-:W-:Y:S02]  /*00a0*/  CS2R R16, SRZ ;  /* 0x0000000000107805 */ /* 0x000fe4000001ff00 */
[----:B------:R-:W-:Y:S02]  /*00b0*/  CS2R R18, SRZ ;  /* 0x0000000000127805 */ /* 0x000fe4000001ff00 */
[----:B------:R-:W-:Y:S01]  /*00c0*/  CS2R R14, SRZ ;  /* 0x00000000000e7805 */ /* 0x000fe2000001ff00 */
[----:B------:R-:W-:Y:S01]  /*00d0*/  UMOV UR5, 0x400 ;  /* 0x0000040000057882 */ /* 0x000fe20000000000 */
[----:B------:R-:W4:Y:S01]  /*00e0*/  LDCU.64 UR66, c[0x0][0x358] ;  /* 0x00006b00ff4277ac */ /* 0x000f220008000a00 */
[----:B--2---:R-:W-:Y:S01]  /*00f0*/  UIADD3 UR4, UPT, UPT, UR4, 0x7f, URZ ;  /* 0x0000007f04047890 */ /* 0x004fe2000fffe0ff */
[----:B-1----:R-:W-:Y:S01]  /*0100*/  STL [R1+0x3ba8], R3 ;  /* 0x003ba80301007387 */ /* 0x002fe20000100800 */
[----:B------:R-:W-:-:S02]  /*0110*/  VIADD R0, R3, 0xff ;  /* 0x000000ff03007836 */ /* 0x000fc40000000000 */
[----:B------:R-:W-:Y:S01]  /*0120*/  UISETP.GE.AND UP0, UPT, UR4, 0x80, UPT ;  /* 0x000000800400788c */ /* 0x000fe2000bf06270 */
[----:B------:R1:W-:Y:S02]  /*0130*/  STL [R1+0x3bac], R2 ;  /* 0x003bac0201007387 */ /* 0x0003e40000100800 */
[----:B------:R-:W-:Y:S02]  /*0140*/  SHF.R.S32.HI R5, RZ, 0x1f, R0 ;  /* 0x0000001fff057819 */ /* 0x000fe40000011400 */
[----:B------:R-:W-:Y:S01]  /*0150*/  STL [R1+0x3c0], RZ ;  /* 0x0003c0ff01007387 */ /* 0x000fe20000100800 */
[----:B---3--:R-:W-:Y:S01]  /*0160*/  ULEA UR5, UR6, UR5, 0x18 ;  /* 0x0000000506057291 */ /* 0x008fe2000f8ec0ff */
[----:B------:R-:W-:Y:S02]  /*0170*/  LEA.HI R5, R5, R0, RZ, 0x8 ;  /* 0x0000000005057211 */ /* 0x000fe400078f40ff */
[----:B------:R-:W-:Y:S01]  /*0180*/  STL [R1+0x3c4], RZ ;  /* 0x0003c4ff01007387 */ /* 0x000fe20000100800 */
[----:B0-----:R-:W-:-:S02]  /*0190*/  LOP3.LUT R29, R29, 0x3f, RZ, 0xc0, !PT ;  /* 0x0000003f1d1d7812 */ /* 0x001fc400078ec0ff */
[----:B------:R-:W-:Y:S01]  /*01a0*/  SHF.R.S32.HI R0, RZ, 0x8, R5 ;  /* 0x00000008ff007819 */ /* 0x000fe20000011405 */
[----:B------:R-:W-:Y:S04]  /*01b0*/  STL [R1+0x3c8], RZ ;  /* 0x0003c8ff01007387 */ /* 0x000fe80000100800 */
[----:B------:R-:W-:Y:S01]  /*01c0*/  STL [R1+0x3cc], RZ ;  /* 0x0003ccff01007387 */ /* 0x000fe20000100800 */
[----:B------:R-:W-:-:S03]  /*01d0*/  IMAD.SHL.U32 R0, R0, 0x8, RZ ;  /* 0x0000000800007824 */ /* 0x000fc600078e00ff */
[----:B------:R-:W-:Y:S02]  /*01e0*/  STL [R1+0x3b0], RZ ;  /* 0x0003b0ff01007387 */ /* 0x000fe40000100800 */
[-C--:B------:R-:W-:Y:S02]  /*01f0*/  IABS R9, R0.reuse ;  /* 0x0000000000097213 */ /* 0x080fe40000000000 */
[----:B------:R-:W-:Y:S01]  /*0200*/  STL [R1+0x3b4], RZ ;  /* 0x0003b4ff01007387 */ /* 0x000fe20000100800 */
[----:B------:R-:W-:Y:S01]  /*0210*/  IABS R12, R0 ;  /* 0x00000000000c7213 */ /* 0x000fe20000000000 */
[----:B------:R-:W0:Y:S02]  /*0220*/  I2F.RP R4, R9 ;  /* 0x0000000900047306 */ /* 0x000e240000209400 */
[----:B------:R-:W-:Y:S04]  /*0230*/  STL [R1+0x3b8], RZ ;  /* 0x0003b8ff01007387 */ /* 0x000fe80000100800 */
[----:B------:R-:W-:Y:S04]  /*0240*/  STL [R1+0x3bc], RZ ;  /* 0x0003bcff01007387 */ /* 0x000fe80000100800 */
[----:B------:R-:W-:Y:S04]  /*0250*/  STL [R1+0x3a0], RZ ;  /* 0x0003a0ff01007387 */ /* 0x000fe80000100800 */
[----:B------:R-:W-:Y:S01]  /*0260*/  STL [R1+0x3a4], RZ ;  /* 0x0003a4ff01007387 */ /* 0x000fe20000100800 */
[----:B0-----:R-:W0:Y:S03]  /*0270*/  MUFU.RCP R4, R4 ;  /* 0x0000000400047308 */ /* 0x001e260000001000 */
[----:B------:R-:W-:Y:S04]  /*0280*/  STL [R1+0x3a8], RZ ;  /* 0x0003a8ff01007387 */ /* 0x000fe80000100800 */
[----:B------:R-:W-:Y:S04]  /*0290*/  STL [R1+0x3ac], RZ ;  /* 0x0003acff01007387 */ /* 0x000fe80000100800 */
[----:B------:R-:W-:Y:S04]  /*02a0*/  STL [R1+0x390], RZ ;  /* 0x000390ff01007387 */ /* 0x000fe80000100800 */
[----:B------:R-:W-:Y:S01]  /*02b0*/  STL [R1+0x394], RZ ;  /* 0x000394ff01007387 */ /* 0x000fe20000100800 */
[----:B0-----:R-:W-:-:S03]  /*02c0*/  VIADD R6, R4, 0xffffffe ;  /* 0x0ffffffe04067836 */ /* 0x001fc60000000000 */
[----:B------:R-:W-:Y:S01]  /*02d0*/  STL [R1+0x398], RZ ;  /* 0x000398ff01007387 */ /* 0x000fe20000100800 */
[----:B------:R-:W-:Y:S01]  /*02e0*/  IMAD.MOV R4, RZ, RZ, -R12 ;  /* 0x000000ffff047224 */ /* 0x000fe200078e0a0c */
[----:B------:R0:W2:Y:S01]  /*02f0*/  F2I.FTZ.U32.TRUNC.NTZ R7, R6 ;  /* 0x0000000600077305 */ /* 0x0000a2000021f000 */
[----:B------:R-:W-:Y:S01]  /*0300*/  CS2R R12, SRZ ;  /* 0x00000000000c7805 */ /* 0x000fe2000001ff00 */
[----:B------:R-:W-:Y:S04]  /*0310*/  STL [R1+0x39c], RZ ;  /* 0x00039cff01007387 */ /* 0x000fe80000100800 */
[----:B------:R-:W-:Y:S01]  /*0320*/  STL [R1+0x380], RZ ;  /* 0x000380ff01007387 */ /* 0x000fe20000100800 */
[----:B0-----:R-:W-:-:S03]  /*0330*/  IMAD.MOV.U32 R6, RZ, RZ, RZ ;  /* 0x000000ffff067224 */ /* 0x001fc600078e00ff */
[----:B------:R-:W-:Y:S04]  /*0340*/  STL [R1+0x384], RZ ;  /* 0x000384ff01007387 */ /* 0x000fe80000100800 */
[----:B------:R-:W-:Y:S01]  /*0350*/  STL [R1+0x388], RZ ;  /* 0x000388ff01007387 */ /* 0x000fe20000100800 */
[----:B--2---:R-:W-:-:S03]  /*0360*/  IMAD.MOV R8, RZ, RZ, -R7 ;  /* 0x000000ffff087224 */ /* 0x004fc600078e0a07 */
[----:B------:R-:W-:Y:S01]  /*0370*/  STL [R1+0x38c], RZ ;  /* 0x00038cff01007387 */ /* 0x000fe20000100800 */
[----:B------:R-:W-:-:S03]  /*0380*/  IMAD R11, R8, R9, RZ ;  /* 0x00000009080b7224 */ /* 0x000fc600078e02ff */
[----:B------:R-:W-:Y:S01]  /*0390*/  STL [R1+0x370], RZ ;  /* 0x000370ff01007387 */ /* 0x000fe20000100800 */
[----:B------:R-:W-:-:S03]  /*03a0*/  IMAD.HI.U32 R7, R7, R11, R6 ;  /* 0x0000000b07077227 */ /* 0x000fc600078e0006 */
[----:B------:R-:W-:Y:S04]  /*03b0*/  STL [R1+0x374], RZ ;  /* 0x000374ff01007387 */ /* 0x000fe80000100800 */
        /* <DEDUP_REMOVED lines=218> */
[----:B------:R-:W-:Y:S04]  /*1160*/  STL [R1], RZ ;  /* 0x000000ff01007387 */ /* 0x000fe80000100800 */
[----:B------:R-:W-:Y:S04]  /*1170*/  STL [R1+0x4], RZ ;  /* 0x000004ff01007387 */ /* 0x000fe80000100800 */
[----:B------:R-:W-:Y:S04]  /*1180*/  STL [R1+0x8], RZ ;  /* 0x000008ff01007387 */ /* 0x000fe80000100800 */
[----:B------:R-:W-:Y:S01]  /*1190*/  STL [R1+0xc], RZ ;  /* 0x00000cff01007387 */ /* 0x000fe20000100800 */
[----:B------:R-:W0:Y:S03]  /*11a0*/  S2R R5, SR_CTAID.X ;  /* 0x0000000000057919 */ /* 0x000e260000002500 */
[----:B------:R-:W-:Y:S04]  /*11b0*/  STL [R1+0x3d0], RZ ;  /* 0x0003d0ff01007387 */ /* 0x000fe80000100800 */
[----:B------:R-:W-:Y:S04]  /*11c0*/  STL [R1+0x3d4], RZ ;  /* 0x0003d4ff01007387 */ /* 0x000fe80000100800 */
[----:B------:R-:W-:Y:S04]  /*11d0*/  STL [R1+0x3d8], RZ ;  /* 0x0003d8ff01007387 */ /* 0x000fe80000100800 */
[----:B------:R-:W-:Y:S04]  /*11e0*/  STL [R1+0x3dc], RZ ;  /* 0x0003dcff01007387 */ /* 0x000fe80000100800 */
[----:B------:R-:W-:Y:S04]  /*11f0*/  STL [R1+0x410], RZ ;  /* 0x000410ff01007387 */ /* 0x000fe80000100800 */
[----:B------:R-:W-:Y:S04]  /*1200*/  STL [R1+0x414], RZ ;  /* 0x000414ff01007387 */ /* 0x000fe80000100800 */
[----:B------:R-:W-:Y:S04]  /*1210*/  STL [R1+0x418], RZ ;  /* 0x000418ff01007387 */ /* 0x000fe80000100800 */
[----:B------:R-:W-:Y:S01]  /*1220*/  STL [R1+0x41c], RZ ;  /* 0x00041cff01007387 */ /* 0x000fe20000100800 */
[----:B0-----:R-:W-:-:S03]  /*1230*/  IABS R10, R5 ;  /* 0x00000005000a7213 */ /* 0x001fc60000000000 */
[----:B------:R-:W-:Y:S02]  /*1240*/  STL [R1+0x400], RZ ;  /* 0x000400ff01007387 */ /* 0x000fe40000100800 */
[----:B------:R-:W-:Y:S02]  /*1250*/  IMAD.MOV.U32 R8, RZ, RZ, R10 ;  /* 0x000000ffff087224 */ /* 0x000fe400078e000a */
[----:B------:R-:W-:Y:S02]  /*1260*/  STL [R1+0x404], RZ ;  /* 0x000404ff01007387 */ /* 0x000fe40000100800 */
[----:B------:R-:W-:Y:S02]  /*1270*/  IMAD.HI.U32 R7, R7, R8, RZ ;  /* 0x0000000807077227 */ /* 0x000fe400078e00ff */
[----:B------:R-:W-:Y:S02]  /*1280*/  STL [R1+0x408], RZ ;  /* 0x000408ff01007387 */ /* 0x000fe40000100800 */
[----:B------:R-:W-:-:S02]  /*1290*/  IMAD R4, R7, R4, R8 ;  /* 0x0000000407047224 */ /* 0x000fc400078e0208 */
[----:B------:R-:W-:Y:S03]  /*12a0*/  STL [R1+0x40c], RZ ;  /* 0x00040cff01007387 */ /* 0x000fe60000100800 */
[----:B------:R-:W-:Y:S01]  /*12b0*/  ISETP.GT.U32.AND P1, PT, R9, R4, PT ;  /* 0x000000040900720c */ /* 0x000fe20003f24070 */
[----:B------:R-:W-:Y:S04]  /*12c0*/  STL [R1+0x3f0], RZ ;  /* 0x0003f0ff01007387 */ /* 0x000fe80000100800 */
[----:B------:R-:W-:Y:S04]  /*12d0*/  STL [R1+0x3f4], RZ ;  /* 0x0003f4ff01007387 */ /* 0x000fe80000100800 */
[----:B------:R-:W-:Y:S04]  /*12e0*/  STL [R1+0x3f8], RZ ;  /* 0x0003f8ff01007387 */ /* 0x000fe80000100800 */
[----:B------:R-:W-:Y:S01]  /*12f0*/  STL [R1+0x3fc], RZ ;  /* 0x0003fcff01007387 */ /* 0x000fe20000100800 */
[----:B------:R-:W-:-:S02]  /*1300*/  @!P1 IMAD.IADD R4, R4, 0x1, -R9 ;  /* 0x0000000104049824 */ /* 0x000fc400078e0a09 */
[----:B------:R-:W-:Y:S01]  /*1310*/  @!P1 VIADD R7, R7, 0x1 ;  /* 0x0000000107079836 */ /* 0x000fe20000000000 */
[----:B------:R-:W-:Y:S01]  /*1320*/  STL [R1+0x3e0], RZ ;  /* 0x0003e0ff01007387 */ /* 0x000fe20000100800 */
[----:B------:R-:W-:Y:S02]  /*1330*/  ISETP.NE.AND P1, PT, R0, RZ, PT ;  /* 0x000000ff0000720c */ /* 0x000fe40003f25270 */
[----:B------:R-:W-:Y:S01]  /*1340*/  ISETP.GE.U32.AND P0, PT, R4, R9, PT ;  /* 0x000000090400720c */ /* 0x000fe20003f06070 */
[----:B------:R-:W-:Y:S01]  /*1350*/  STL [R1+0x3e4], RZ ;  /* 0x0003e4ff01007387 */ /* 0x000fe20000100800 */
[----:B------:R-:W-:-:S03]  /*1360*/  LOP3.LUT R4, R5, R0, RZ, 0x3c, !PT ;  /* 0x0000000005047212 */ /* 0x000fc600078e3cff */
[----:B------:R-:W-:Y:S01]  /*1370*/  STL [R1+0x3e8], RZ ;  /* 0x0003e8ff01007387 */ /* 0x000fe20000100800 */
[----:B------:R-:W-:Y:S01]  /*1380*/  ISETP.GE.AND P2, PT, R4, RZ, PT ;  /* 0x000000ff0400720c */ /* 0x000fe20003f46270 */
[----:B------:R-:W-:Y:S02]  /*1390*/  VIADD R4, R2, 0xff ;  /* 0x000000ff02047836 */ /* 0x000fe40000000000 */
[----:B------:R-:W-:Y:S04]  /*13a0*/  STL [R1+0x3ec], RZ ;  /* 0x0003ecff01007387 */ /* 0x000fe80000100800 */
[----:B------:R-:W-:Y:S01]  /*13b0*/  STL [R1+0x420], RZ ;  /* 0x000420ff01007387 */ /* 0x000fe20000100800 */
[----:B------:R-:W-:-:S03]  /*13c0*/  @P0 VIADD R7, R7, 0x1 ;  /* 0x0000000107070836 */ /* 0x000fc60000000000 */
[----:B------:R-:W-:Y:S01]  /*13d0*/  STL [R1+0x424], RZ ;  /* 0x000424ff01007387 */ /* 0x000fe20000100800 */
[----:B------:R-:W-:Y:S01]  /*13e0*/  IMAD.MOV.U32 R6, RZ, RZ, R7 ;  /* 0x000000ffff067224 */ /* 0x000fe200078e0007 */
[----:B------:R-:W-:Y:S02]  /*13f0*/  SHF.R.S32.HI R7, RZ, 0x1f, R4 ;  /* 0x0000001fff077819 */ /* 0x000fe40000011404 */
[----:B------:R-:W-:Y:S01]  /*1400*/  STL [R1+0x428], RZ ;  /* 0x000428ff01007387 */ /* 0x000fe20000100800 */
[----:B------:R-:W-:Y:S01]  /*1410*/  @!P2 IMAD.MOV R6, RZ, RZ, -R6 ;  /* 0x000000ffff06a224 */ /* 0x000fe200078e0a06 */
[----:B------:R-:W-:Y:S02]  /*1420*/  @!P1 LOP3.LUT R6, RZ, R0, RZ, 0x33, !PT ;  /* 0x00000000ff069212 */ /* 0x000fe400078e33ff */
[----:B------:R-:W-:Y:S01]  /*1430*/  STL [R1+0x42c], RZ ;  /* 0x00042cff01007387 */ /* 0x000fe20000100800 */
[----:B------:R-:W-:Y:S02]  /*1440*/  LEA.HI R7, R7, R4, RZ, 0x8 ;  /* 0x0000000407077211 */ /* 0x000fe400078f40ff */
[----:B------:R-:W-:Y:S01]  /*1450*/  IMAD.SHL.U32 R28, R6, 0x8, RZ ;  /* 0x00000008061c7824 */ /* 0x000fe200078e00ff */
[----:B------:R-:W-:Y:S01]  /*1460*/  STL [R1+0x430], RZ ;  /* 0x000430ff01007387 */ /* 0x000fe20000100800 */
[----:B------:R-:W-:-:S03]  /*1470*/  IMAD.MOV R6, RZ, RZ, -R6 ;  /* 0x000000ffff067224 */ /* 0x000fc600078e0a06 */
[----:B------:R-:W-:Y:S01]  /*1480*/  STL [R1+0x434], RZ ;  /* 0x000434ff01007387 */ /* 0x000fe20000100800 */
[----:B------:R-:W-:Y:S01]  /*1490*/  LEA.HI.SX32 R4, R7, -R28, 0x18 ;  /* 0x8000001c07047211 */ /* 0x000fe200078fc2ff */
[----:B------:R-:W-:Y:S02]  /*14a0*/  IMAD R11, R0, R6, R5 ;  /* 0x00000006000b7224 */ /* 0x000fe400078e0205 */
[----:B------:R-:W-:Y:S01]  /*14b0*/  STL [R1+0x438], RZ ;  /* 0x000438ff01007387 */ /* 0x000fe20000100800 */
[----:B------:R-:W-:Y:S01]  /*14c0*/  VIMNMX R4, PT, PT, R4, 0x8, PT ;  /* 0x0000000804047848 */ /* 0x000fe20003fe0100 */
[----:B------:R-:W-:Y:S02]  /*14d0*/  IMAD.MOV.U32 R6, RZ, RZ, RZ ;  /* 0x000000ffff067224 */ /* 0x000fe400078e00ff */
[----:B------:R-:W-:Y:S01]  /*14e0*/  STL [R1+0x43c], RZ ;  /* 0x00043cff01007387 */ /* 0x000fe20000100800 */
[-C--:B------:R-:W-:Y:S02]  /*14f0*/  IABS R10, R4.reuse ;  /* 0x00000004000a7213 */ /* 0x080fe40000000000 */
[----:B------:R-:W-:Y:S01]  /*1500*/  IABS R0, R4 ;  /* 0x0000000400007213 */ /* 0x000fe20000000000 */
[----:B------:R-:W-:Y:S01]  /*1510*/  STL [R1+0x440], RZ ;  /* 0x000440ff01007387 */ /* 0x000fe20000100800 */
[----:B------:R-:W0:Y:S03]  /*1520*/  I2F.RP R8, R10 ;  /* 0x0000000a00087306 */ /* 0x000e260000209400 */
        /* <DEDUP_REMOVED lines=10> */
[----:B------:R-:W-:Y:S04]  /*15d0*/  STL [R1+0x494], RZ ;  /* 0x000494ff01007387 */ /* 0x000fe80000100800 */
[----:B------:R-:W-:Y:S01]  /*15e0*/  STL [R1+0x498], RZ ;  /* 0x000498ff01007387 */ /* 0x000fe20000100800 */
[----:B------:R-:W0:Y:S03]  /*15f0*/  F2I.FTZ.U32.TRUNC.NTZ R7, R7 ;  /* 0x0000000700077305 */ /* 0x000e26000021f000 */
[----:B------:R-:W-:Y:S04]  /*1600*/  STL [R1+0x49c], RZ ;  /* 0x00049cff01007387 */ /* 0x000fe80000100800 */
[----:B------:R-:W-:Y:S04]  /*1610*/  STL [R1+0x480], RZ ;  /* 0x000480ff01007387 */ /* 0x000fe80000100800 */
[----:B------:R-:W-:Y:S04]  /*1620*/  STL [R1+0x484], RZ ;  /* 0x000484ff01007387 */ /* 0x000fe80000100800 */
[----:B------:R-:W-:Y:S01]  /*1630*/  STL [R1+0x488], RZ ;  /* 0x000488ff01007387 */ /* 0x000fe20000100800 */
[----:B0-----:R-:W-:-:S03]  /*1640*/  IMAD.MOV R9, RZ, RZ, -R7 ;  /* 0x000000ffff097224 */ /* 0x001fc600078e0a07 */
[----:B------:R-:W-:Y:S02]  /*1650*/  STL [R1+0x48c], RZ ;  /* 0x00048cff01007387 */ /* 0x000fe40000100800 */
[----:B------:R-:W-:Y:S02]  /*1660*/  MOV R5, R9 ;  /* 0x0000000900057202 */ /* 0x000fe40000000f00 */
[----:B------:R-:W-:Y:S01]  /*1670*/  STL [R1+0x470], RZ ;  /* 0x000470ff01007387 */ /* 0x000fe20000100800 */
[----:B------:R-:W-:Y:S02]  /*1680*/  IABS R9, R11 ;  /* 0x0000000b00097213 */ /* 0x000fe40000000000 */
[----:B------:R-:W-:Y:S01]  /*1690*/  IMAD R5, R5, R10, RZ ;  /* 0x0000000a05057224 */ /* 0x000fe200078e02ff */
[----:B------:R-:W-:Y:S03]  /*16a0*/  STL [R1+0x474], RZ ;  /* 0x000474ff01007387 */ /* 0x000fe60000100800 */
[----:B------:R-:W-:Y:S01]  /*16b0*/  IMAD.HI.U32 R6, R7, R5, R6 ;  /* 0x0000000507067227 */ /* 0x000fe200078e0006 */
[----:B------:R-:W-:Y:S03]  /*16c0*/  STL [R1+0x478], RZ ;  /* 0x000478ff01007387 */ /* 0x000fe60000100800 */
[----:B------:R-:W-:Y:S01]  /*16d0*/  IMAD.MOV R5, RZ, RZ, -R0 ;  /* 0x000000ffff057224 */ /* 0x000fe200078e0a00 */
[----:B------:R-:W-:Y:S01]  /*16e0*/  STL [R1+0x47c], RZ ;  /* 0x00047cff01007387 */ /* 0x000fe20000100800 */
[----:B------:R-:W-:Y:S01]  /*16f0*/  IMAD.HI.U32 R0, R6, R9, RZ ;  /* 0x0000000906007227 */ /* 0x000fe200078e00ff */
[----:B------:R-:W-:-:S02]  /*1700*/  CS2R R6, SRZ ;  /* 0x0000000000067805 */ /* 0x000fc4000001ff00 */
[----:B------:R-:W-:Y:S01]  /*1710*/  STL [R1+0x460], RZ ;  /* 0x000460ff01007387 */ /* 0x000fe20000100800 */
[----:B------:R-:W-:Y:S01]  /*1720*/  IMAD R5, R0, R5, R9 ;  /* 0x0000000500057224 */ /* 0x000fe200078e0209 */
[----:B------:R-:W-:Y:S02]  /*1730*/  CS2R R8, SRZ ;  /* 0x0000000000087805 */ /* 0x000fe4000001ff00 */
[----:B------:R-:W-:Y:S02]  /*1740*/  STL [R1+0x464], RZ ;  /* 0x000464ff01007387 */ /* 0x000fe40000100800 */
[----:B------:R-:W-:Y:S02]  /*1750*/  ISETP.GT.U32.AND P1, PT, R10, R5, PT ;  /* 0x000000050a00720c */ /* 0x000fe40003f24070 */
[----:B------:R-:W-:Y:S04]  /*1760*/  STL [R1+0x468], RZ ;  /* 0x000468ff01007387 */ /* 0x000fe80000100800 */
[----:B------:R-:W-:Y:S04]  /*1770*/  STL [R1+0x46c], RZ ;  /* 0x00046cff01007387 */ /* 0x000fe80000100800 */
[----:B------:R-:W-:Y:S03]  /*1780*/  STL [R1+0x4a0], RZ ;  /* 0x0004a0ff01007387 */ /* 0x000fe60000100800 */
[----:B------:R-:W-:Y:S01]  /*1790*/  @!P1 IMAD.IADD R5, R5, 0x1, -R10 ;  /* 0x0000000105059824 */ /* 0x000fe200078e0a0a */
[----:B------:R-:W-:Y:S01]  /*17a0*/  STL [R1+0x4a4], RZ ;  /* 0x0004a4ff01007387 */ /* 0x000fe20000100800 */
[----:B------:R-:W-:Y:S01]  /*17b0*/  @!P1 VIADD R0, R0, 0x1 ;  /* 0x0000000100009836 */ /* 0x000fe20000000000 */
[----:B------:R-:W-:-:S02]  /*17c0*/  ISETP.NE.AND P1, PT, R4, RZ, PT ;  /* 0x000000ff0400720c */ /* 0x000fc40003f25270 */
[----:B------:R-:W-:Y:S01]  /*17d0*/  STL [R1+0x4a8], RZ ;  /* 0x0004a8ff01007387 */ /* 0x000fe20000100800 */
[----:B------:R-:W-:Y:S02]  /*17e0*/  ISETP.GE.U32.AND P0, PT, R5, R10, PT ;  /* 0x0000000a0500720c */ /* 0x000fe40003f06070 */
[----:B------:R-:W-:Y:S01]  /*17f0*/  LOP3.LUT R5, R11, R4, RZ, 0x3c, !PT ;  /* 0x000000040b057212 */ /* 0x000fe200078e3cff */
[----:B------:R-:W-:Y:S03]  /*1800*/  STL [R1+0x4ac], RZ ;  /* 0x0004acff01007387 */ /* 0x000fe60000100800 */
[----:B------:R-:W-:Y:S01]  /*1810*/  ISETP.GE.AND P2, PT, R5, RZ, PT ;  /* 0x000000ff0500720c */ /* 0x000fe20003f46270 */
[----:B------:R-:W-:Y:S04]  /*1820*/  STL [R1+0x4b0], RZ ;  /* 0x0004b0ff01007387 */ /* 0x000fe80000100800 */
[----:B------:R-:W-:Y:S02]  /*1830*/  STL [R1+0x4b4], RZ ;  /* 0x0004b4ff01007387 */ /* 0x000fe40000100800 */
[----:B------:R-:W-:-:S02]  /*1840*/  @P0 VIADD R0, R0, 0x1 ;  /* 0x0000000100000836 */ /* 0x000fc40000000000 */
[----:B------:R-:W-:Y:S04]  /*1850*/  STL [R1+0x4b8], RZ ;  /* 0x0004b8ff01007387 */ /* 0x000fe80000100800 */
[----:B------:R-:W-:Y:S01]  /*1860*/  STL [R1+0x4bc], RZ ;  /* 0x0004bcff01007387 */ /* 0x000fe20000100800 */
[----:B------:R-:W-:Y:S01]  /*1870*/  @!P2 IMAD.MOV R0, RZ, RZ, -R0 ;  /* 0x000000ffff00a224 */ /* 0x000fe200078e0a00 */
[----:B------:R-:W-:Y:S02]  /*1880*/  @!P1 LOP3.LUT R0, RZ, R4, RZ, 0x33, !PT ;  /* 0x00000004ff009212 */ /* 0x000fe400078e33ff */
[----:B------:R-:W-:Y:S03]  /*1890*/  STL [R1+0x4c0], RZ ;  /* 0x0004c0ff01007387 */ /* 0x000fe60000100800 */
[----:B-1----:R-:W-:Y:S01]  /*18a0*/  IMAD.SHL.U32 R2, R0, 0x100, RZ ;  /* 0x0000010000027824 */ /* 0x002fe200078e00ff */
[----:B------:R-:W-:Y:S01]  /*18b0*/  STL [R1+0x4c4], RZ ;  /* 0x0004c4ff01007387 */ /* 0x000fe20000100800 */
[----:B------:R-:W-:-:S02]  /*18c0*/  IMAD.MOV R5, RZ, RZ, -R0 ;  /* 0x000000ffff057224 */ /* 0x000fc400078e0a00 */
[C---:B------:R-:W-:Y:S01]  /*18d0*/  VIADD R0, R2.reuse, 0x1 ;  /* 0x0000000102007836 */ /* 0x040fe20000000000 */
[----:B------:R-:W-:Y:S01]  /*18e0*/  STL [R1+0x4c8], RZ ;  /* 0x0004c8ff01007387 */ /* 0x000fe20000100800 */
[----:B------:R-:W-:Y:S02]  /*18f0*/  VIADD R3, R2, 0x2 ;  /* 0x0000000202037836 */ /* 0x000fe40000000000 */
[----:B------:R-:W-:Y:S01]  /*1900*/  IMAD R5, R4, R5, R11 ;  /* 0x0000000504057224 */ /* 0x000fe200078e020b */
[----:B------:R-:W-:Y:S01]  /*1910*/  STL [R1+0x4cc], RZ ;  /* 0x0004ccff01007387 */ /* 0x000fe20000100800 */
[----:B------:R-:W-:Y:S02]  /*1920*/  CS2R R10, SRZ ;  /* 0x00000000000a7805 */ /* 0x000fe4000001ff00 */
[----:B------:R-:W-:Y:S01]  /*1930*/  IMAD.IADD R28, R28, 0x1, R5 ;  /* 0x000000011c1c7824 */ /* 0x000fe200078e0205 */
[----:B------:R-:W-:Y:S01]  /*1940*/  STL [R1+0x4d0], RZ ;  /* 0x0004d0ff01007387 */ /* 0x000fe20000100800 */
[----:B------:R-:W-:-:S03]  /*1950*/  CS2R R4, SRZ ;  /* 0x0000000000047805 */ /* 0x000fc6000001ff00 */
        /* <DEDUP_REMOVED lines=179> */
[----:B------:R-:W-:Y:S04]  /*2490*/  STL [R1+0x1690], R2 ;  /* 0x0016900201007387 */ /* 0x000fe80000100800 */
[----:B------:R0:W-:Y:S04]  /*24a0*/  STL [R1+0xb90], R0 ;  /* 0x000b900001007387 */ /* 0x0001e80000100800 */
[----:B------:R1:W-:Y:S01]  /*24b0*/  STL [R1+0xb8c], R3 ;  /* 0x000b8c0301007387 */ /* 0x0003e20000100800 */
[----:B0-----:R-:W-:-:S02]  /*24c0*/  VIADD R0, R2, 0x3 ;  /* 0x0000000302007836 */ /* 0x001fc40000000000 */
[----:B-1----:R-:W-:-:S03]  /*24d0*/  VIADD R3, R2, 0x4 ;  /* 0x0000000402037836 */ /* 0x002fc60000000000 */
[----:B------:R0:W-:Y:S04]  /*24e0*/  STL [R1+0xb88], R0 ;  /* 0x000b880001007387 */ /* 0x0001e80000100800 */
[----:B------:R1:W-:Y:S01]  /*24f0*/  STL [R1+0xb84], R3 ;  /* 0x000b840301007387 */ /* 0x0003e20000100800 */
[C---:B0-----:R-:W-:Y:S02]  /*2500*/  VIADD R0, R2.reuse, 0x5 ;  /* 0x0000000502007836 */ /* 0x041fe40000000000 */
[----:B-1----:R-:W-:-:S03]  /*2510*/  VIADD R3, R2, 0x6 ;  /* 0x0000000602037836 */ /* 0x002fc60000000000 */
[----:B------:R0:W-:Y:S04]  /*2520*/  STL [R1+0xb80], R0 ;  /* 0x000b800001007387 */ /* 0x0001e80000100800 */
[----:B------:R1:W-:Y:S01]  /*2530*/  STL [R1+0xb7c], R3 ;  /* 0x000b7c0301007387 */ /* 0x0003e20000100800 */
[C---:B0-----:R-:W-:Y:S02]  /*2540*/  VIADD R0, R2.reuse, 0x7 ;  /* 0x0000000702007836 */ /* 0x041fe40000000000 */
[----:B-1----:R-:W-:-:S03]  /*2550*/  VIADD R3, R2, 0x8 ;  /* 0x0000000802037836 */ /* 0x002fc60000000000 */
[----:B------:R0:W-:Y:S04]  /*2560*/  STL [R1+0xb74], R0 ;  /* 0x000b740001007387 */ /* 0x0001e80000100800 */
[----:B------:R1:W-:Y:S01]  /*2570*/  STL [R1+0xb70], R3 ;  /* 0x000b700301007387 */ /* 0x0003e20000100800 */
[C---:B0-----:R-:W-:Y:S01]  /*2580*/  VIADD R0, R2.reuse, 0x9 ;  /* 0x0000000902007836 */ /* 0x041fe20000000000 */
[----:B-1----:R-:W-:-:S04]  /*2590*/  IADD3 R3, PT, PT, R2, 0xa, RZ ;  /* 0x0000000a02037810 */ /* 0x002fc80007ffe0ff */
        /* <DEDUP_REMOVED lines=38> */
[C---:B0-----:R-:W-:Y:S01]  /*2800*/  IADD3 R0, PT, PT, R2.reuse, 0x1d, RZ ;  /* 0x0000001d02007810 */ /* 0x041fe20007ffe0ff */
[----:B-1----:R-:W-:-:S04]  /*2810*/  VIADD R3, R2, 0x1e ;  /* 0x0000001e02037836 */ /* 0x002fc80000000000 */
        /* <DEDUP_REMOVED lines=362> */
[----:B0-----:R-:W-:Y:S02]  /*3ec0*/  IMAD.SHL.U32 R0, R28, 0x100, RZ ;  /* 0x000001001c007824 */ /* 0x001fe400078e00ff */
[----:B-1----:R-:W-:-:S05]  /*3ed0*/  VIADD R3, R2, 0xd3 ;  /* 0x000000d302037836 */ /* 0x002fca0000000000 */
[----:B------:R0:W-:Y:S02]  /*3ee0*/  STL [R1+0x748], R3 ;  /* 0x0007480301007387 */ /* 0x0001e40000100800 */
[----:B0-----:R-:W-:-:S05]  /*3ef0*/  VIADD R3, R2, 0xd4 ;  /* 0x000000d402037836 */ /* 0x001fca0000000000 */
[----:B------:R0:W-:Y:S02]  /*3f00*/  STL [R1+0x744], R3 ;  /* 0x0007440301007387 */ /* 0x0001e40000100800 */
[----:B0-----:R-:W-:Y:S01]  /*3f10*/  PRMT R3, R29, 0x6540, R28 ;  /* 0x000065401d037816 */ /* 0x001fe2000000001c */
[----:B------:R-:W-:Y:S01]  /*3f20*/  VIADD R28, R2, 0xd5 ;  /* 0x000000d5021c7836 */ /* 0x000fe20000000000 */
[----:B------:R-:W-:Y:S01]  /*3f30*/  LOP3.LUT R29, R0, 0x40, R29, 0xfe, !PT ;  /* 0x00000040001d7812 */ /* 0x000fe200078efe1d */
[----:B------:R-:W-:-:S04]  /*3f40*/  VIADD R0, R2, 0xd6 ;  /* 0x000000d602007836 */ /* 0x000fc80000000000 */
[----:B------:R0:W-:Y:S04]  /*3f50*/  STL [R1+0x1b8c], R29 ;  /* 0x001b8c1d01007387 */ /* 0x0001e80000100800 */
[----:B------:R-:W-:Y:S04]  /*3f60*/  STL [R1+0x1b88], R3 ;  /* 0x001b880301007387 */ /* 0x000fe80000100800 */
[----:B------:R1:W-:Y:S01]  /*3f70*/  STL [R1+0x740], R28 ;  /* 0x0007401c01007387 */ /* 0x0003e20000100800 */
[----:B0-----:R-:W-:-:S03]  /*3f80*/  VIADD R29, R2, 0xd7 ;  /* 0x000000d7021d7836 */ /* 0x001fc60000000000 */
[----:B------:R0:W-:Y:S04]  /*3f90*/  STL [R1+0x73c], R0 ;  /* 0x00073c0001007387 */ /* 0x0001e80000100800 */
[----:B------:R2:W-:Y:S01]  /*3fa0*/  STL [R1+0x738], R29 ;  /* 0x0007381d01007387 */ /* 0x0005e20000100800 */
[C---:B-1----:R-:W-:Y:S02]  /*3fb0*/  VIADD R28, R2.reuse, 0xd9 ;  /* 0x000000d9021c7836 */ /* 0x042fe40000000000 */
[C---:B0-----:R-:W-:Y:S01]  /*3fc0*/  VIADD R0, R2.reuse, 0xd8 ;  /* 0x000000d802007836 */ /* 0x041fe20000000000 */
[----:B--2---:R-:W-:-:S04]  /*3fd0*/  IADD3 R29, PT, PT, R2, 0xda, RZ ;  /* 0x000000da021d7810 */ /* 0x004fc80007ffe0ff */
[----:B------:R0:W-:Y:S04]  /*3fe0*/  STL [R1+0x734], R0 ;  /* 0x0007340001007387 */ /* 0x0001e80000100800 */
[----:B------:R1:W-:Y:S04]  /*3ff0*/  STL [R1+0x730], R28 ;  /* 0x0007301c01007387 */ /* 0x0003e80000100800 */
[----:B------:R2:W-:Y:S01]  /*4000*/  STL [R1+0x72c], R29 ;  /* 0x00072c1d01007387 */ /* 0x0005e20000100800 */
[C---:B0-----:R-:W-:Y:S02]  /*4010*/  VIADD R0, R2.reuse, 0xdb ;  /* 0x000000db02007836 */ /* 0x041fe40000000000 */
[----:B-1----:R-:W-:-:S03]  /*4020*/  VIADD R28, R2, 0xdc ;  /* 0x000000dc021c7836 */ /* 0x002fc60000000000 */
[----:B------:R0:W-:Y:S01]  /*4030*/  STL [R1+0x728], R0 ;  /* 0x0007280001007387 */ /* 0x0001e20000100800 */
[----:B--2---:R-:W-:-:S03]  /*4040*/  VIADD R29, R2, 0xdd ;  /* 0x000000dd021d7836 */ /* 0x004fc60000000000 */
        /* <DEDUP_REMOVED lines=32> */
[C---:B0-----:R-:W-:Y:S01]  /*4250*/  IADD3 R0, PT, PT, R2.reuse, 0xed, RZ ;  /* 0x000000ed02007810 */ /* 0x041fe20007ffe0ff */
[----:B-1----:R-:W-:-:S04]  /*4260*/  VIADD R28, R2, 0xee ;  /* 0x000000ee021c7836 */ /* 0x002fc80000000000 */
        /* <DEDUP_REMOVED lines=32> */
[----:B------:R1:W-:Y:S01]  /*4470*/  STL [R1+0x5b0], R28 ;  /* 0x0005b01c01007387 */ /* 0x0003e20000100800 */
[----:B0-----:R-:W-:-:S03]  /*4480*/  VIADD R0, R2, 0xff ;  /* 0x000000ff02007836 */ /* 0x001fc60000000000 */
[----:B------:R0:W5:Y:S01]  /*4490*/  LDL.LU R2, [R1+0x3bac] ;  /* 0x003bac0001027983 */ /* 0x0001620000300800 */
[C---:B-1----:R-:W-:Y:S02]  /*44a0*/  LOP3.LUT R28, R3.reuse, 0x80, RZ, 0xfc, !PT ;  /* 0x00000080031c7812 */ /* 0x042fe400078efcff */
[----:B------:R-:W-:-:S05]  /*44b0*/  LOP3.LUT R3, R3, 0xc0, RZ, 0xfc, !PT ;  /* 0x000000c003037812 */ /* 0x000fca00078efcff */
[----:B------:R1:W-:Y:S04]  /*44c0*/  STL [R1+0x1b94], R3 ;  /* 0x001b940301007387 */ /* 0x0003e80000100800 */
[----:B-1----:R0:W5:Y:S04]  /*44d0*/  LDL.LU R3, [R1+0x3ba8] ;  /* 0x003ba80001037983 */ /* 0x0021680000300800 */
[----:B------:R0:W-:Y:S01]  /*44e0*/  STL [R1+0x1b90], R28 ;  /* 0x001b901c01007387 */ /* 0x0001e20000100800 */
[----:B----4-:R-:W-:Y:S05]  /*44f0*/  BRA.U !UP0, `(.L_x_0) ;  /* 0x00000f5908e47547 */ /* 0x010fea000b800000 */
[----:B------:R-:W2:Y:S01]  /*4500*/  LDL R11, [R1+0x5b0] ;  /* 0x0005b000010b7983 */ /* 0x000ea20000100800 */
[----:B-----5:R-:W-:Y:S01]  /*4510*/  IABS R6, R2 ;  /* 0x0000000200067213 */ /* 0x020fe20000000000 */
[----:B------:R-:W1:Y:S02]  /*4520*/  LDCU.128 UR8, c[0x0][0x380] ;  /* 0x00007000ff0877ac */ /* 0x000e640008000c00 */
[----:B------:R-:W3:Y:S01]  /*4530*/  LDL.LU R10, [R1+0xb00] ;  /* 0x000b0000010a7983 */ /* 0x000ee20000300800 */
[----:B------:R-:W-:Y:S01]  /*4540*/  MOV R25, R28 ;  /* 0x0000001c00197202 */ /* 0x000fe20000000f00 */
[----:B------:R-:W4:Y:S02]  /*4550*/  LDCU UR6, c[0x0][0x3a4] ;  /* 0x00007480ff0677ac */ /* 0x000f240008000800 */
[----:B------:R-:W2:Y:S01]  /*4560*/  LDL.LU R9, [R1+0xafc] ;  /* 0x000afc0001097983 */ /* 0x000ea20000300800 */
[----:B------:R-:W-:Y:S01]  /*4570*/  ISETP.GE.AND P0, PT, R0, RZ, PT ;  /* 0x000000ff0000720c */ /* 0x000fe20003f06270 */
[----:B------:R-:W0:Y:S02]  /*4580*/  LDCU UR7, c[0x0][0x3b0] ;  /* 0x00007600ff0777ac */ /* 0x000e240008000800 */
[----:B------:R-:W2:Y:S04]  /*4590*/  LDL R12, [R1+0x1b88] ;  /* 0x001b8800010c7983 */ /* 0x000ea80000100800 */
[----:B------:R-:W3:Y:S04]  /*45a0*/  LDL.LU R19, [R1+0xb04] ;  /* 0x000b040001137983 */ /* 0x000ee80000300800 */
[----:B------:R-:W3:Y:S04]  /*45b0*/  LDL.LU R17, [R1+0x9e0] ;  /* 0x0009e00001117983 */ /* 0x000ee80000300800 */
[----:B------:R-:W3:Y:S04]  /*45c0*/  LDL R7, [R1+0x1b8c] ;  /* 0x001b8c0001077983 */ /* 0x000ee80000100800 */
[----:B------:R-:W4:Y:S04]  /*45d0*/  LDL.LU R23, [R1+0xaf8] ;  /* 0x000af80001177983 */ /* 0x000f280000300800 */
        /* <DEDUP_REMOVED lines=9> */
[----:B------:R0:W-:Y:S04]  /*4670*/  STL [R1+0x4074], R2 ;  /* 0x0040740201007387 */ /* 0x0001e80000100800 */
[----:B0-----:R-:W4:Y:S01]  /*4680*/  LDL R2, [R1+0x1b94] ;  /* 0x001b940001027983 */ /* 0x001f220000100800 */
[----:B------:R-:W0:Y:S01]  /*4690*/  I2F.RP R4, R6 ;  /* 0x0000000600047306 */ /* 0x000e220000209400 */
[----:B------:R-:W-:-:S02]  /*46a0*/  IABS R28, R3 ;  /* 0x00000003001c7213 */ /* 0x000fc40000000000 */
[----:B------:R4:W-:Y:S05]  /*46b0*/  STL [R1+0x3fa4], R3 ;  /* 0x003fa40301007387 */ /* 0x0009ea0000100800 */
[----:B------:R-:W1:Y:S08]  /*46c0*/  I2F.RP R8, R28 ;  /* 0x0000001c00087306 */ /* 0x000e700000209400 */
[----:B0-----:R-:W0:Y:S08]  /*46d0*/  MUFU.RCP R4, R4 ;  /* 0x0000000400047308 */ /* 0x001e300000001000 */
[----:B-1----:R-:W-:Y:S01]  /*46e0*/  MUFU.RCP R8, R8 ;  /* 0x0000000800087308 */ /* 0x002fe20000001000 */
[----:B0-----:R-:W-:-:S07]  /*46f0*/  VIADD R4, R4, 0xffffffe ;  /* 0x0ffffffe04047836 */ /* 0x001fce0000000000 */
[----:B------:R-:W0:Y:S02]  /*4700*/  F2I.FTZ.U32.TRUNC.NTZ R5, R4 ;  /* 0x0000000400057305 */ /* 0x000e24000021f000 */
[----:B0-----:R-:W-:-:S04]  /*4710*/  IMAD.MOV R4, RZ, RZ, -R5 ;  /* 0x000000ffff047224 */ /* 0x001fc800078e0a05 */
[----:B------:R-:W-:Y:S02]  /*4720*/  IMAD R13, R4, R6, RZ ;  /* 0x00000006040d7224 */ /* 0x000fe400078e02ff */
[----:B------:R-:W-:-:S04]  /*4730*/  IMAD.MOV.U32 R4, RZ, RZ, RZ ;  /* 0x000000ffff047224 */ /* 0x000fc800078e00ff */
[----:B------:R-:W-:-:S04]  /*4740*/  IMAD.HI.U32 R13, R5, R13, R4 ;  /* 0x0000000d050d7227 */ /* 0x000fc800078e0004 */
[----:B------:R-:W-:Y:S01]  /*4750*/  VIADD R5, R8, 0xffffffe ;  /* 0x0ffffffe08057836 */ /* 0x000fe20000000000 */
[----:B------:R-:W-:-:S05]  /*4760*/  IABS R8, R25 ;  /* 0x0000001900087213 */ /* 0x000fca0000000000 */
[----:B------:R-:W0:Y:S01]  /*4770*/  F2I.FTZ.U32.TRUNC.NTZ R5, R5 ;  /* 0x0000000500057305 */ /* 0x000e22000021f000 */
[----:B--2---:R-:W-:Y:S02]  /*4780*/  IABS R12, R12 ;  /* 0x0000000c000c7213 */ /* 0x004fe40000000000 */
[----:B---3--:R-:W-:Y:S01]  /*4790*/  IABS R7, R7 ;  /* 0x0000000700077213 */ /* 0x008fe20000000000 */
[----:B----4-:R-:W-:Y:S02]  /*47a0*/  IMAD.MOV.U32 R3, RZ, RZ, R27 ;  /* 0x000000ffff037224 */ /* 0x010fe400078e001b */
[----:B------:R-:W-:Y:S02]  /*47b0*/  IMAD.MOV.U32 R24, RZ, RZ, R20 ;  /* 0x000000ffff187224 */ /* 0x000fe400078e0014 */
[----:B------:R-:W-:Y:S02]  /*47c0*/  IMAD.MOV.U32 R20, RZ, RZ, R23 ;  /* 0x000000ffff147224 */ /* 0x000fe400078e0017 */
[----:B------:R-:W-:-:S02]  /*47d0*/  IMAD.MOV.U32 R23, RZ, RZ, R19 ;  /* 0x000000ffff177224 */ /* 0x000fc400078e0013 */
[----:B------:R-:W-:Y:S02]  /*47e0*/  IMAD.MOV.U32 R19, RZ, RZ, R10 ;  /* 0x000000ffff137224 */ /* 0x000fe400078e000a */
[----:B------:R-:W-:Y:S02]  /*47f0*/  IMAD.MOV.U32 R27, RZ, RZ, R22 ;  /* 0x000000ffff1b7224 */ /* 0x000fe400078e0016 */
[----:B------:R-:W-:Y:S02]  /*4800*/  IMAD.MOV.U32 R22, RZ, RZ, R9 ;  /* 0x000000ffff167224 */ /* 0x000fe400078e0009 */
[----:B------:R-:W-:-:S04]  /*4810*/  IMAD.HI.U32 R9, R13, R7, RZ ;  /* 0x000000070d097227 */ /* 0x000fc800078e00ff */
[----:B------:R-:W-:-:S04]  /*4820*/  IMAD.HI.U32 R10, R13, R8, RZ ;  /* 0x000000080d0a7227 */ /* 0x000fc800078e00ff */
[----:B------:R-:W-:Y:S01]  /*4830*/  IMAD.MOV R10, RZ, RZ, -R10 ;  /* 0x000000ffff0a7224 */ /* 0x000fe200078e0a0a */
[----:B------:R-:W-:Y:S01]  /*4840*/  IABS R4, R2 ;  /* 0x0000000200047213 */ /* 0x000fe20000000000 */
[----:B------:R1:W-:Y:S01]  /*4850*/  STL [R1+0x4078], R2 ;  /* 0x0040780201007387 */ /* 0x0003e20000100800 */
[----:B------:R-:W-:Y:S02]  /*4860*/  IMAD.MOV.U32 R25, RZ, RZ, R21 ;  /* 0x000000ffff197224 */ /* 0x000fe400078e0015 */
[C---:B------:R-:W-:Y:S01]  /*4870*/  IMAD R8, R6.reuse, R10, R8 ;  /* 0x0000000a06087224 */ /* 0x040fe200078e0208 */
[----:B------:R-:W-:Y:S01]  /*4880*/  IABS R10, R0 ;  /* 0x00000000000a7213 */ /* 0x000fe20000000000 */
[----:B------:R-:W-:Y:S01]  /*4890*/  IMAD.MOV R9, RZ, RZ, -R9 ;  /* 0x000000ffff097224 */ /* 0x000fe200078e0a09 */
[----:B------:R-:W-:Y:S02]  /*48a0*/  ISETP.GE.AND P6, PT, R29, RZ, PT ;  /* 0x000000ff1d00720c */ /* 0x000fe40003fc6270 */
[C---:B------:R-:W-:Y:S01]  /*48b0*/  ISETP.GT.U32.AND P3, PT, R6.reuse, R8, PT ;  /* 0x000000080600720c */ /* 0x040fe20003f64070 */
[----:B------:R-:W-:Y:S01]  /*48c0*/  IMAD R7, R6, R9, R7 ;  /* 0x0000000906077224 */ /* 0x000fe200078e0207 */
[----:B------:R-:W-:Y:S01]  /*48d0*/  IABS R9, R29 ;  /* 0x0000001d00097213 */ /* 0x000fe20000000000 */
[----:B-1----:R-:W-:-:S02]  /*48e0*/  IMAD.MOV.U32 R2, RZ, RZ, R11 ;  /* 0x000000ffff027224 */ /* 0x002fc400078e000b */
[----:B------:R-:W-:Y:S01]  /*48f0*/  IMAD.HI.U32 R11, R13, R12, RZ ;  /* 0x0000000c0d0b7227 */ /* 0x000fe200078e00ff */
[----:B------:R-:W-:-:S03]  /*4900*/  ISETP.GT.U32.AND P2, PT, R6, R7, PT ;  /* 0x000000070600720c */ /* 0x000fc60003f44070 */
[----:B------:R-:W-:-:S04]  /*4910*/  IMAD.HI.U32 R13, R13, R4, RZ ;  /* 0x000000040d0d7227 */ /* 0x000fc800078e00ff */
[----:B------:R-:W-:Y:S02]  /*4920*/  IMAD.MOV R11, RZ, RZ, -R11 ;  /* 0x000000ffff0b7224 */ /* 0x000fe400078e0a0b */
[----:B------:R-:W-:Y:S02]  /*4930*/  IMAD.MOV R13, RZ, RZ, -R13 ;  /* 0x000000ffff0d7224 */ /* 0x000fe400078e0a0d */
[C---:B------:R-:W-:Y:S02]  /*4940*/  IMAD R11, R6.reuse, R11, R12 ;  /* 0x0000000b060b7224 */ /* 0x040fe400078e020c */
[----:B0-----:R-:W-:Y:S02]  /*4950*/  IMAD.MOV R12, RZ, RZ, -R5 ;  /* 0x000000ffff0c7224 */ /* 0x001fe400078e0a05 */
[----:B------:R-:W-:Y:S01]  /*4960*/  IMAD R13, R6, R13, R4 ;  /* 0x0000000d060d7224 */ /* 0x000fe200078e0204 */
[----:B------:R-:W-:Y:S01]  /*4970*/  MOV R4, RZ ;  /* 0x000000ff00047202 */ /* 0x000fe20000000f00 */
[----:B------:R-:W-:Y:S01]  /*4980*/  IMAD R12, R12, R28, RZ ;  /* 0x0000001c0c0c7224 */ /* 0x000fe200078e02ff */
[----:B------:R-:W-:-:S02]  /*4990*/  IABS R0, R2 ;  /* 0x0000000200007213 */ /* 0x000fc40000000000 */
[C---:B------:R-:W-:Y:S01]  /*49a0*/  ISETP.GT.U32.AND P4, PT, R6.reuse, R13, PT ;  /* 0x0000000d0600720c */ /* 0x040fe20003f84070 */
[----:B------:R-:W-:Y:S01]  /*49b0*/  IMAD.HI.U32 R21, R5, R12, R4 ;  /* 0x0000000c05157227 */ /* 0x000fe200078e0004 */
[----:B------:R-:W-:Y:S01]  /*49c0*/  ISETP.GT.U32.AND P1, PT, R6, R11, PT ;  /* 0x0000000b0600720c */ /* 0x000fe20003f24070 */
[----:B------:R-:W2:Y:S04]  /*49d0*/  LDL.LU R12, [R1+0x948] ;  /* 0x00094800010c7983 */ /* 0x000ea80000300800 */
[----:B------:R-:W3:Y:S01]  /*49e0*/  LDL R2, [R1+0x1b88] ;  /* 0x001b880001027983 */ /* 0x000ee20000100800 */
[----:B------:R-:W-:-:S03]  /*49f0*/  IMAD.HI.U32 R5, R21, R10, RZ ;  /* 0x0000000a15057227 */ /* 0x000fc600078e00ff */
[----:B------:R-:W4:Y:S01]  /*4a00*/  LDL R29, [R1+0x1b90] ;  /* 0x001b9000011d7983 */ /* 0x000f220000100800 */
[----:B------:R-:W-:-:S04]  /*4a10*/  IMAD.HI.U32 R4, R21, R9, RZ ;  /* 0x0000000915047227 */ /* 0x000fc800078e00ff */
[----:B------:R-:W-:Y:S02]  /*4a20*/  IMAD.MOV R5, RZ, RZ, -R5 ;  /* 0x000000ffff057224 */ /* 0x000fe400078e0a05 */
[----:B------:R-:W-:Y:S02]  /*4a30*/  IMAD.MOV R4, RZ, RZ, -R4 ;  /* 0x000000ffff047224 */ /* 0x000fe400078e0a04 */
[C---:B------:R-:W-:Y:S02]  /*4a40*/  IMAD R5, R28.reuse, R5, R10 ;  /* 0x000000051c057224 */ /* 0x040fe400078e020a */
[----:B------:R-:W2:Y:S01]  /*4a50*/  LDL.LU R10, [R1+0x5b0] ;  /* 0x0005b000010a7983 */ /* 0x000ea20000300800 */
[----:B------:R-:W-:Y:S02]  /*4a60*/  IMAD R4, R28, R4, R9 ;  /* 0x000000041c047224 */ /* 0x000fe400078e0209 */
[--C-:B------:R-:W-:Y:S01]  /*4a70*/  @!P4 IMAD.IADD R13, R13, 0x1, -R6.reuse ;  /* 0x000000010d0dc824 */ /* 0x100fe200078e0a06 */
[----:B------:R-:W2:Y:S01]  /*4a80*/  LDL R9, [R1+0x1b8c] ;  /* 0x001b8c0001097983 */ /* 0x000ea20000100800 */
[----:B------:R-:W-:-:S02]  /*4a90*/  @!P1 IMAD.IADD R11, R11, 0x1, -R6 ;  /* 0x000000010b0b9824 */ /* 0x000fc400078e0a06 */
[--C-:B------:R-:W-:Y:S01]  /*4aa0*/  @!P2 IMAD.IADD R7, R7, 0x1, -R6.reuse ;  /* 0x000000010707a824 */ /* 0x100fe200078e0a06 */
[----:B------:R-:W-:Y:S01]  /*4ab0*/  ISETP.GT.U32.AND P1, PT, R6, R13, PT ;  /* 0x0000000d0600720c */ /* 0x000fe20003f24070 */
[--C-:B------:R-:W-:Y:S01]  /*4ac0*/  @!P3 IMAD.IADD R8, R8, 0x1, -R6.reuse ;  /* 0x000000010808b824 */ /* 0x100fe200078e0a06 */
[C---:B------:R-:W-:Y:S02]  /*4ad0*/  ISETP.GT.U32.AND P2, PT, R6.reuse, R11, PT ;  /* 0x0000000b0600720c */ /* 0x040fe40003f44070 */
[C---:B------:R-:W-:Y:S02]  /*4ae0*/  ISETP.GT.U32.AND P3, PT, R6.reuse, R7, PT ;  /* 0x000000070600720c */ /* 0x040fe40003f64070 */
[----:B------:R-:W-:Y:S02]  /*4af0*/  ISETP.GT.U32.AND P5, PT, R6, R8, PT ;  /* 0x000000080600720c */ /* 0x000fe40003fa4070 */
[----:B---3--:R-:W-:Y:S02]  /*4b00*/  ISETP.GE.AND P4, PT, R2, RZ, PT ;  /* 0x000000ff0200720c */ /* 0x008fe40003f86270 */
[----:B------:R-:W3:Y:S05]  /*4b10*/  LDL.LU R2, [R1+0x4078] ;  /* 0x0040780001027983 */ /* 0x000eea0000300800 */
[----:B------:R-:W-:-:S02]  /*4b20*/  @!P2 IMAD.IADD R11, R11, 0x1, -R6 ;  /* 0x000000010b0ba824 */ /* 0x000fc400078e0a06 */
[----:B------:R-:W-:Y:S01]  /*4b30*/  @!P3 IMAD.IADD R7, R7, 0x1, -R6 ;  /* 0x000000010707b824 */ /* 0x000fe200078e0a06 */
[----:B--2---:R-:W-:-:S13]  /*4b40*/  ISETP.GE.AND P2, PT, R9, RZ, PT ;  /* 0x000000ff0900720c */ /* 0x004fda0003f46270 */
[----:B------:R-:W-:Y:S01]  /*4b50*/  @!P2 IMAD.MOV R7, RZ, RZ, -R7 ;  /* 0x000000ffff07a224 */ /* 0x000fe200078e0a07 */
[----:B---3--:R-:W-:Y:S02]  /*4b60*/  ISETP.GE.AND P2, PT, R2, RZ, PT ;  /* 0x000000ff0200720c */ /* 0x008fe40003f46270 */
[----:B------:R-:W2:Y:S04]  /*4b70*/  LDL.LU R2, [R1+0x4074] ;  /* 0x0040740001027983 */ /* 0x000ea80000300800 */
[----:B------:R0:W-:Y:S04]  /*4b80*/  STL [R1+0x406c], R20 ;  /* 0x00406c1401007387 */ /* 0x0001e80000100800 */
[----:B0-----:R-:W3:Y:S04]  /*4b90*/  LDL.LU R20, [R1+0x5b8] ;  /* 0x0005b80001147983 */ /* 0x001ee80000300800 */
[----:B------:R0:W-:Y:S04]  /*4ba0*/  STL [R1+0x4070], R24 ;  /* 0x0040701801007387 */ /* 0x0001e80000100800 */
[----:B0-----:R-:W3:Y:S01]  /*4bb0*/  LDL.LU R24, [R1+0x5b4] ;  /* 0x0005b40001187983 */ /* 0x001ee20000300800 */
[----:B------:R-:W-:Y:S01]  /*4bc0*/  ISETP.GT.U32.AND P3, PT, R28, R5, PT ;  /* 0x000000051c00720c */ /* 0x000fe20003f64070 */
[----:B------:R-:W-:Y:S01]  /*4bd0*/  @!P4 IMAD.MOV R11, RZ, RZ, -R11 ;  /* 0x000000ffff0bc224 */ /* 0x000fe200078e0a0b */
[----:B----4-:R-:W-:Y:S01]  /*4be0*/  ISETP.GE.AND P4, PT, R29, RZ, PT ;  /* 0x000000ff1d00720c */ /* 0x010fe20003f86270 */
[----:B------:R-:W-:-:S02]  /*4bf0*/  @!P5 IMAD.IADD R8, R8, 0x1, -R6 ;  /* 0x000000010808d824 */ /* 0x000fc400078e0a06 */
[----:B------:R-:W-:-:S08]  /*4c00*/  @!P1 IMAD.IADD R13, R13, 0x1, -R6 ;  /* 0x000000010d0d9824 */ /* 0x000fd000078e0a06 */
[----:B------:R-:W-:Y:S02]  /*4c10*/  @!P3 IMAD.IADD R5, R5, 0x1, -R28 ;  /* 0x000000010505b824 */ /* 0x000fe400078e0a1c */
[----:B------:R-:W-:-:S03]  /*4c20*/  @!P4 IMAD.MOV R8, RZ, RZ, -R8 ;  /* 0x000000ffff08c224 */ /* 0x000fc600078e0a08 */
[----:B------:R-:W-:Y:S01]  /*4c30*/  ISETP.GT.U32.AND P4, PT, R28, R5, PT ;  /* 0x000000051c00720c */ /* 0x000fe20003f84070 */
[----:B------:R-:W-:Y:S02]  /*4c40*/  @!P2 IMAD.MOV R13, RZ, RZ, -R13 ;  /* 0x000000ffff0da224 */ /* 0x000fe400078e0a0d */
[----:B------:R-:W-:-:S04]  /*4c50*/  IMAD.HI.U32 R9, R21, R0, RZ ;  /* 0x0000000015097227 */ /* 0x000fc800078e00ff */
[----:B------:R-:W-:-:S04]  /*4c60*/  IMAD.MOV R9, RZ, RZ, -R9 ;  /* 0x000000ffff097224 */ /* 0x000fc800078e0a09 */
[----:B------:R-:W-:Y:S02]  /*4c70*/  IMAD R0, R28, R9, R0 ;  /* 0x000000091c007224 */ /* 0x000fe400078e0200 */
[----:B------:R-:W-:Y:S01]  /*4c80*/  @!P4 IMAD.IADD R5, R5, 0x1, -R28 ;  /* 0x000000010505c824 */ /* 0x000fe200078e0a1c */
[----:B--2---:R-:W-:Y:S02]  /*4c90*/  ISETP.NE.AND P3, PT, R2, RZ, PT ;  /* 0x000000ff0200720c */ /* 0x004fe40003f65270 */
[----:B------:R-:W-:-:S04]  /*4ca0*/  LOP3.LUT R2, RZ, R2, RZ, 0x33, !PT ;  /* 0x00000002ff027212 */ /* 0x000fc800078e33ff */
[----:B------:R-:W-:-:S05]  /*4cb0*/  SEL R11, R2, R11, !P3 ;  /* 0x0000000b020b7207 */ /* 0x000fca0005800000 */
[----:B------:R0:W-:Y:S02]  /*4cc0*/  STL [R1+0x3f0], R11 ;  /* 0x0003f00b01007387 */ /* 0x0001e40000100800 */
[C---:B0-----:R-:W-:Y:S02]  /*4cd0*/  SEL R11, R2.reuse, R7, !P3 ;  /* 0x00000007020b7207 */ /* 0x041fe40005800000 */
[C---:B------:R-:W-:Y:S02]  /*4ce0*/  SEL R7, R2.reuse, R8, !P3 ;  /* 0x0000000802077207 */ /* 0x040fe40005800000 */
[----:B------:R-:W-:Y:S01]  /*4cf0*/  SEL R8, R2, R13, !P3 ;  /* 0x0000000d02087207 */ /* 0x000fe20005800000 */
[----:B------:R-:W-:Y:S04]  /*4d00*/  STL [R1+0x3ec], R11 ;  /* 0x0003ec0b01007387 */ /* 0x000fe80000100800 */
[----:B------:R-:W2:Y:S01]  /*4d10*/  LDL.LU R2, [R1+0x5bc] ;  /* 0x0005bc0001027983 */ /* 0x000ea20000300800 */
[----:B---3--:R-:W-:-:S03]  /*4d20*/  IABS R9, R24 ;  /* 0x0000001800097213 */ /* 0x008fc60000000000 */
[----:B------:R0:W-:Y:S01]  /*4d30*/  STL [R1+0x3e8], R7 ;  /* 0x0003e80701007387 */ /* 0x0001e20000100800 */
[----:B------:R-:W-:Y:S02]  /*4d40*/  ISETP.GE.AND P3, PT, R24, RZ, PT ;  /* 0x000000ff1800720c */ /* 0x000fe40003f66270 */
[----:B------:R-:W-:Y:S02]  /*4d50*/  IABS R6, R20 ;  /* 0x0000001400067213 */ /* 0x000fe40000000000 */
[----:B------:R-:W-:Y:S01]  /*4d60*/  ISETP.GE.AND P4, PT, R20, RZ, PT ;  /* 0x000000ff1400720c */ /* 0x000fe20003f86270 */
[----:B0-----:R-:W3:Y:S04]  /*4d70*/  LDL.LU R7, [R1+0x5c0] ;  /* 0x0005c00001077983 */ /* 0x001ee80000300800 */
[----:B------:R0:W-:Y:S04]  /*4d80*/  STL [R1+0x3e4], R8 ;  /* 0x0003e40801007387 */ /* 0x0001e80000100800 */
[----:B------:R-:W4:Y:S04]  /*4d90*/  LDL R13, [R1+0x5c4] ;  /* 0x0005c400010d7983 */ /* 0x000f280000100800 */
[----:B------:R-:W2:Y:S04]  /*4da0*/  LDL.LU R24, [R1+0x4070] ;  /* 0x0040700001187983 */ /* 0x000ea80000300800 */
[----:B------:R-:W2:Y:S04]  /*4db0*/  LDL.LU R20, [R1+0x406c] ;  /* 0x00406c0001147983 */ /* 0x000ea80000300800 */
[----:B0-----:R-:W2:Y:S01]  /*4dc0*/  LDL R8, [R1+0x5c8] ;  /* 0x0005c80001087983 */ /* 0x001ea20000100800 */
[----:B------:R-:W-:Y:S01]  /*4dd0*/  ISETP.GT.U32.AND P1, PT, R28, R4, PT ;  /* 0x000000041c00720c */ /* 0x000fe20003f24070 */
[----:B------:R-:W-:-:S02]  /*4de0*/  IMAD.MOV.U32 R29, RZ, RZ, R12 ;  /* 0x000000ffff1d7224 */ /* 0x000fc400078e000c */
[----:B------:R-:W-:Y:S01]  /*4df0*/  @!P0 IMAD.MOV R5, RZ, RZ, -R5 ;  /* 0x000000ffff058224 */ /* 0x000fe200078e0a05 */
[----:B------:R-:W3:Y:S09]  /*4e00*/  LDL R11, [R1+0x5cc] ;  /* 0x0005cc00010b7983 */ /* 0x000ef20000100800 */
[----:B------:R-:W-:-:S05]  /*4e10*/  @!P1 IMAD.IADD R4, R4, 0x1, -R28 ;  /* 0x0000000104049824 */ /* 0x000fca00078e0a1c */
[----:B------:R-:W-:Y:S01]  /*4e20*/  ISETP.GT.U32.AND P1, PT, R28, R4, PT ;  /* 0x000000041c00720c */ /* 0x000fe20003f24070 */
[----:B------:R-:W-:-:S04]  /*4e30*/  IMAD.HI.U32 R12, R21, R6, RZ ;  /* 0x00000006150c7227 */ /* 0x000fc800078e00ff */
[----:B------:R-:W-:Y:S01]  /*4e40*/  IMAD.MOV R12, RZ, RZ, -R12 ;  /* 0x000000ffff0c7224 */ /* 0x000fe200078e0a0c */
[----:B------:R4:W-:Y:S03]  /*4e50*/  STL [R1+0x39c], R5 ;  /* 0x00039c0501007387 */ /* 0x0009e60000100800 */
[----:B------:R-:W-:-:S04]  /*4e60*/  IMAD R6, R28, R12, R6 ;  /* 0x0000000c1c067224 */ /* 0x000fc800078e0206 */
[----:B------:R-:W-:-:S04]  /*4e70*/  @!P1 IMAD.IADD R4, R4, 0x1, -R28 ;  /* 0x0000000104049824 */ /* 0x000fc800078e0a1c */
[----:B------:R-:W-:-:S05]  /*4e80*/  @!P6 IMAD.MOV R4, RZ, RZ, -R4 ;  /* 0x000000ffff04e224 */ /* 0x000fca00078e0a04 */
[----:B------:R0:W-:Y:S01]  /*4e90*/  STL [R1+0x398], R4 ;  /* 0x0003980401007387 */ /* 0x0001e20000100800 */
[----:B----4-:R-:W-:-:S03]  /*4ea0*/  IABS R5, R13 ;  /* 0x0000000d00057213 */ /* 0x010fc60000000000 */
[----:B------:R-:W4:Y:S01]  /*4eb0*/  LDL R13, [R1+0x6b8] ;  /* 0x0006b800010d7983 */ /* 0x000f220000100800 */
[----:B--2---:R-:W-:-:S05]  /*4ec0*/  IABS R12, R8 ;  /* 0x00000008000c7213 */ /* 0x004fca0000000000 */
[----:B0-----:R-:W-:Y:S02]  /*4ed0*/  IMAD.MOV.U32 R4, RZ, RZ, R12 ;  /* 0x000000ffff047224 */ /* 0x001fe400078e000c */
[----:B------:R-:W-:-:S04]  /*4ee0*/  IMAD.HI.U32 R12, R21, R5, RZ ;  /* 0x00000005150c7227 */ /* 0x000fc800078e00ff */
[----:B------:R-:W-:-:S04]  /*4ef0*/  IMAD.MOV R12, RZ, RZ, -R12 ;  /* 0x000000ffff0c7224 */ /* 0x000fc800078e0a0c */
[C---:B------:R-:W-:Y:S02]  /*4f00*/  IMAD R5, R28.reuse, R12, R5 ;  /* 0x0000000c1c057224 */ /* 0x040fe400078e0205 */
[----:B------:R-:W2:Y:S04]  /*4f10*/  LDL R12, [R1+0x6b4] ;  /* 0x0006b400010c7983 */ /* 0x000ea80000100800 */
[----:B------:R0:W-:Y:S04]  /*4f20*/  STL [R1+0x4068], R5 ;  /* 0x0040680501007387 */ /* 0x0001e80000100800 */
[----:B0-----:R-:W4:Y:S01]  /*4f30*/  LDL R5, [R1+0x6b0] ;  /* 0x0006b00001057983 */ /* 0x001f220000100800 */
[----:B------:R-:W-:-:S02]  /*4f40*/  ISETP.GT.U32.AND P2, PT, R28, R0, PT ;  /* 0x000000001c00720c */ /* 0x000fc40003f44070 */
[----:B------:R-:W-:Y:S01]  /*4f50*/  ISETP.GE.AND P5, PT, R10, RZ, PT ;  /* 0x000000ff0a00720c */ /* 0x000fe20003fa6270 */
[----:B------:R-:W-:-:S05]  /*4f60*/  IMAD.HI.U32 R10, R21, R9, RZ ;  /* 0x00000009150a7227 */ /* 0x000fca00078e00ff */
[----:B------:R-:W-:-:S05]  /*4f70*/  IADD3 R10, PT, PT, -R10, RZ, RZ ;  /* 0x000000ff0a0a7210 */ /* 0x000fca0007ffe1ff */
[----:B------:R-:W-:-:S05]  /*4f80*/  @!P2 IMAD.IADD R0, R0, 0x1, -R28 ;  /* 0x000000010000a824 */ /* 0x000fca00078e0a1c */
[C---:B------:R-:W-:Y:S01]  /*4f90*/  ISETP.GT.U32.AND P0, PT, R28.reuse, R0, PT ;  /* 0x000000001c00720c */ /* 0x040fe20003f04070 */
[----:B------:R-:W-:Y:S01]  /*4fa0*/  IMAD R9, R28, R10, R9 ;  /* 0x0000000a1c097224 */ /* 0x000fe200078e0209 */
[----:B------:R-:W-:Y:S02]  /*4fb0*/  ISETP.GE.AND P1, PT, R2, RZ, PT ;  /* 0x000000ff0200720c */ /* 0x000fe40003f26270 */
[----:B------:R-:W-:Y:S02]  /*4fc0*/  IABS R2, R2 ;  /* 0x0000000200027213 */ /* 0x000fe40000000000 */
[----:B------:R-:W-:Y:S02]  /*4fd0*/  ISETP.GT.U32.AND P6, PT, R28, R9, PT ;  /* 0x000000091c00720c */ /* 0x000fe40003fc4070 */
[----:B---3--:R-:W-:Y:S01]  /*4fe0*/  IABS R8, R11 ;  /* 0x0000000b00087213 */ /* 0x008fe20000000000 */
[----:B------:R-:W-:-:S04]  /*4ff0*/  IMAD.HI.U32 R11, R21, R2, RZ ;  /* 0x00000002150b7227 */ /* 0x000fc800078e00ff */
[--C-:B------:R-:W-:Y:S01]  /*5000*/  @!P0 IMAD.IADD R0, R0, 0x1, -R28.reuse ;  /* 0x0000000100008824 */ /* 0x100fe200078e0a1c */
[C---:B------:R-:W-:Y:S01]  /*5010*/  ISETP.GT.U32.AND P0, PT, R28.reuse, R6, PT ;  /* 0x000000061c00720c */ /* 0x040fe20003f04070 */
[----:B------:R-:W-:Y:S01]  /*5020*/  IMAD.MOV R11, RZ, RZ, -R11 ;  /* 0x000000ffff0b7224 */ /* 0x000fe200078e0a0b */
[----:B------:R-:W-:Y:S02]  /*5030*/  ISETP.GE.AND P2, PT, R7, RZ, PT ;  /* 0x000000ff0700720c */ /* 0x000fe40003f46270 */
[----:B------:R-:W-:Y:S01]  /*5040*/  IABS R7, R7 ;  /* 0x0000000700077213 */ /* 0x000fe20000000000 */
[----:B------:R-:W-:Y:S02]  /*5050*/  @!P6 IMAD.IADD R9, R9, 0x1, -R28 ;  /* 0x000000010909e824 */ /* 0x000fe400078e0a1c */
[----:B------:R-:W-:Y:S02]  /*5060*/  IMAD R2, R28, R11, R2 ;  /* 0x0000000b1c027224 */ /* 0x000fe400078e0202 */
[----:B------:R-:W-:-:S04]  /*5070*/  IMAD.HI.U32 R10, R21, R7, RZ ;  /* 0x00000007150a7227 */ /* 0x000fc800078e00ff */
[----:B------:R-:W-:-:S04]  /*5080*/  IMAD.HI.U32 R11, R21, R4, RZ ;  /* 0x00000004150b7227 */ /* 0x000fc800078e00ff */
[----:B------:R-:W-:Y:S01]  /*5090*/  @!P0 IMAD.IADD R6, R6, 0x1, -R28 ;  /* 0x0000000106068824 */ /* 0x000fe200078e0a1c */
[C---:B------:R-:W-:Y:S01]  /*50a0*/  ISETP.GT.U32.AND P0, PT, R28.reuse, R9, PT ;  /* 0x000000091c00720c */ /* 0x040fe20003f04070 */
[----:B------:R-:W-:Y:S02]  /*50b0*/  IMAD.MOV R10, RZ, RZ, -R10 ;  /* 0x000000ffff0a7224 */ /* 0x000fe400078e0a0a */
[----:B------:R-:W-:Y:S02]  /*50c0*/  IMAD.MOV R11, RZ, RZ, -R11 ;  /* 0x000000ffff0b7224 */ /* 0x000fe400078e0a0b */
[C---:B------:R-:W-:Y:S02]  /*50d0*/  IMAD R7, R28.reuse, R10, R7 ;  /* 0x0000000a1c077224 */ /* 0x040fe400078e0207 */
[----:B------:R-:W-:Y:S02]  /*50e0*/  IMAD R4, R28, R11, R4 ;  /* 0x0000000b1c047224 */ /* 0x000fe400078e0204 */
[----:B------:R-:W-:-:S04]  /*50f0*/  IMAD.HI.U32 R10, R21, R8, RZ ;  /* 0x00000008150a7227 */ /* 0x000fc800078e00ff */
[----:B------:R-:W-:Y:S01]  /*5100*/  IMAD.MOV R10, RZ, RZ, -R10 ;  /* 0x000000ffff0a7224 */ /* 0x000fe200078e0a0a */
[----:B------:R-:W-:-:S03]  /*5110*/  @!P0 IADD3 R9, PT, PT, R9, -R28, RZ ;  /* 0x8000001c09098210 */ /* 0x000fc60007ffe0ff */
[----:B------:R-:W-:Y:S01]  /*5120*/  IMAD R8, R28, R10, R8 ;  /* 0x0000000a1c087224 */ /* 0x000fe200078e0208 */
[----:B--2---:R-:W-:Y:S02]  /*5130*/  IABS R10, R12 ;  /* 0x0000000c000a7213 */ /* 0x004fe40000000000 */
[----:B----4-:R-:W-:Y:S01]  /*5140*/  IABS R11, R5 ;  /* 0x00000005000b7213 */ /* 0x010fe20000000000 */
[----:B------:R-:W-:Y:S01]  /*5150*/  IMAD.MOV.U32 R5, RZ, RZ, R0 ;  /* 0x000000ffff057224 */ /* 0x000fe200078e0000 */
[----:B------:R-:W-:-:S03]  /*5160*/  IABS R0, R13 ;  /* 0x0000000d00007213 */ /* 0x000fc60000000000 */
[----:B------:R-:W-:Y:S02]  /*5170*/  @!P5 IMAD.MOV R5, RZ, RZ, -R5 ;  /* 0x000000ffff05d224 */ /* 0x000fe400078e0a05 */
[----:B------:R-:W-:-:S03]  /*5180*/  IMAD.HI.U32 R12, R21, R0, RZ ;  /* 0x00000000150c7227 */ /* 0x000fc600078e00ff */
[----:B------:R0:W-:Y:S01]  /*5190*/  STL [R1+0x394], R5 ;  /* 0x0003940501007387 */ /* 0x0001e20000100800 */
[----:B------:R-:W-:-:S04]  /*51a0*/  IMAD.HI.U32 R13, R21, R10, RZ ;  /* 0x0000000a150d7227 */ /* 0x000fc800078e00ff */
[----:B0-----:R-:W-:Y:S02]  /*51b0*/  IMAD.MOV.U32 R5, RZ, RZ, R9 ;  /* 0x000000ffff057224 */ /* 0x001fe400078e0009 */
[----:B------:R-:W-:Y:S01]  /*51c0*/  IMAD.HI.U32 R9, R21, R11, RZ ;  /* 0x0000000b15097227 */ /* 0x000fe200078e00ff */
[----:B------:R0:W-:Y:S03]  /*51d0*/  STL [R1+0x4064], R21 ;  /* 0x0040641501007387 */ /* 0x0001e60000100800 */
[----:B------:R-:W-:Y:S02]  /*51e0*/  @!P3 IMAD.MOV R5, RZ, RZ, -R5 ;  /* 0x000000ffff05b224 */ /* 0x000fe400078e0a05 */
[----:B------:R-:W-:Y:S02]  /*51f0*/  IMAD.MOV R9, RZ, RZ, -R9 ;  /* 0x000000ffff097224 */ /* 0x000fe400078e0a09 */
[----:B------:R-:W-:-:S02]  /*5200*/  IMAD.MOV R12, RZ, RZ, -R12 ;  /* 0x000000ffff0c7224 */ /* 0x000fc400078e0a0c */
[----:B------:R-:W-:Y:S01]  /*5210*/  IMAD.MOV R13, RZ, RZ, -R13 ;  /* 0x000000ffff0d7224 */ /* 0x000fe200078e0a0d */
[----:B0-----:R-:W2:Y:S01]  /*5220*/  LDL.LU R21, [R1+0x5c4] ;  /* 0x0005c40001157983 */ /* 0x001ea20000300800 */
[----:B------:R-:W-:-:S03]  /*5230*/  IMAD R9, R28, R9, R11 ;  /* 0x000000091c097224 */ /* 0x000fc600078e020b */
[----:B------:R0:W-:Y:S01]  /*5240*/  STL [R1+0x390], R5 ;  /* 0x0003900501007387 */ /* 0x0001e20000100800 */
[C---:B------:R-:W-:Y:S02]  /*5250*/  IMAD R0, R28.reuse, R12, R0 ;  /* 0x0000000c1c007224 */ /* 0x040fe400078e0200 */
[C---:B------:R-:W-:Y:S01]  /*5260*/  IMAD R10, R28.reuse, R13, R10 ;  /* 0x0000000d1c0a7224 */ /* 0x040fe200078e020a */
[----:B0-----:R-:W3:Y:S04]  /*5270*/  LDL.LU R5, [R1+0x4068] ;  /* 0x0040680001057983 */ /* 0x001ee80000300800 */
[----:B------:R-:W4:Y:S04]  /*5280*/  LDL.LU R11, [R1+0x5c8] ;  /* 0x0005c800010b7983 */ /* 0x000f280000300800 */
[----:B------:R-:W3:Y:S04]  /*5290*/  LDL R12, [R1+0x6bc] ;  /* 0x0006bc00010c7983 */ /* 0x000ee80000100800 */
[----:B------:R-:W4:Y:S01]  /*52a0*/  LDL R13, [R1+0x6c0] ;  /* 0x0006c000010d7983 */ /* 0x000f220000100800 */
[----:B------:R-:W-:-:S02]  /*52b0*/  ISETP.GT.U32.AND P6, PT, R28, R2, PT ;  /* 0x000000021c00720c */ /* 0x000fc40003fc4070 */
[C---:B------:R-:W-:Y:S02]  /*52c0*/  ISETP.GT.U32.AND P5, PT, R28.reuse, R6, PT ;  /* 0x000000061c00720c */ /* 0x040fe40003fa4070 */
[----:B------:R-:W-:-:S09]  /*52d0*/  ISETP.GT.U32.AND P0, PT, R28, R7, PT ;  /* 0x000000071c00720c */ /* 0x000fd20003f04070 */
[----:B------:R-:W-:-:S05]  /*52e0*/  @!P6 IMAD.IADD R2, R2, 0x1, -R28 ;  /* 0x000000010202e824 */ /* 0x000fca00078e0a1c */
[----:B------:R-:W-:Y:S01]  /*52f0*/  ISETP.GT.U32.AND P6, PT, R28, R2, PT ;  /* 0x000000021c00720c */ /* 0x000fe20003fc4070 */
[----:B------:R-:W-:-:S04]  /*5300*/  @!P5 IMAD.IADD R6, R6, 0x1, -R28 ;  /* 0x000000010606d824 */ /* 0x000fc800078e0a1c */
[----:B------:R-:W-:Y:S02]  /*5310*/  @!P4 IMAD.MOV R6, RZ, RZ, -R6 ;  /* 0x000000ffff06c224 */ /* 0x000fe400078e0a06 */
[----:B------:R-:W-:-:S03]  /*5320*/  @!P0 IMAD.IADD R7, R7, 0x1, -R28 ;  /* 0x0000000107078824 */ /* 0x000fc600078e0a1c */
[----:B------:R3:W-:Y:S03]  /*5330*/  STL [R1+0x38c], R6 ;  /* 0x00038c0601007387 */ /* 0x0007e60000100800 */
[----:B------:R-:W-:Y:S01]  /*5340*/  @!P6 IMAD.IADD R2, R2, 0x1, -R28 ;  /* 0x000000010202e824 */ /* 0x000fe200078e0a1c */
[----:B--2---:R-:W-:-:S03]  /*5350*/  ISETP.GE.AND P0, PT, R21, RZ, PT ;  /* 0x000000ff1500720c */ /* 0x004fc60003f06270 */
[----:B------:R-:W-:Y:S01]  /*5360*/  IMAD.MOV.U32 R21, RZ, RZ, R2 ;  /* 0x000000ffff157224 */ /* 0x000fe200078e0002 */
[----:B---3--:R-:W-:Y:S02]  /*5370*/  IABS R6, R12 ;  /* 0x0000000c00067213 */ /* 0x008fe40000000000 */
[----:B------:R-:W2:Y:S01]  /*5380*/  LDL.LU R12, [R1+0x5cc] ;  /* 0x0005cc00010c7983 */ /* 0x000ea20000300800 */
[----:B----4-:R-:W-:-:S03]  /*5390*/  IABS R2, R13 ;  /* 0x0000000d00027213 */ /* 0x010fc60000000000 */
[----:B------:R-:W3:Y:S01]  /*53a0*/  LDL.LU R13, [R1+0x6b0] ;  /* 0x0006b000010d7983 */ /* 0x000ee20000300800 */
[----:B------:R-:W-:Y:S01]  /*53b0*/  @!P1 IMAD.MOV R21, RZ, RZ, -R21 ;  /* 0x000000ffff159224 */ /* 0x000fe200078e0a15 */
[----:B------:R-:W-:-:S04]  /*53c0*/  ISETP.GT.U32.AND P1, PT, R28, R9, PT ;  /* 0x000000091c00720c */ /* 0x000fc80003f24070 */
[----:B------:R0:W-:Y:S09]  /*53d0*/  STL [R1+0x388], R21 ;  /* 0x0003881501007387 */ /* 0x0001f20000100800 */
[----:B------:R-:W-:Y:S01]  /*53e0*/  @!P1 IMAD.IADD R9, R9, 0x1, -R28 ;  /* 0x0000000109099824 */ /* 0x000fe200078e0a1c */
[----:B0-----:R-:W4:Y:S01]  /*53f0*/  LDL.LU R21, [R1+0x4064] ;  /* 0x0040640001157983 */ /* 0x001f220000300800 */
[----:B------:R-:W-:-:S02]  /*5400*/  ISETP.GT.U32.AND P6, PT, R28, R8, PT ;  /* 0x000000081c00720c */ /* 0x000fc40003fc4070 */
[----:B---3--:R-:W-:Y:S02]  /*5410*/  ISETP.GE.AND P1, PT, R13, RZ, PT ;  /* 0x000000ff0d00720c */ /* 0x008fe40003f26270 */
[----:B------:R-:W3:Y:S09]  /*5420*/  LDL.LU R13, [R1+0x6cc] ;  /* 0x0006cc00010d7983 */ /* 0x000ef20000300800 */
[----:B------:R-:W-:-:S05]  /*5430*/  @!P6 IMAD.IADD R8, R8, 0x1, -R28 ;  /* 0x000000010808e824 */ /* 0x000fca00078e0a1c */
[----:B------:R-:W-:-:S13]  /*5440*/  ISETP.GT.U32.AND P4, PT, R28, R8, PT ;  /* 0x000000081c00720c */ /* 0x000fda0003f84070 */
[--C-:B------:R-:W-:Y:S01]  /*5450*/  @!P4 IMAD.IADD R8, R8, 0x1, -R28.reuse ;  /* 0x000000010808c824 */ /* 0x100fe200078e0a1c */
[----:B--2---:R-:W-:Y:S01]  /*5460*/  ISETP.GE.AND P4, PT, R12, RZ, PT ;  /* 0x000000ff0c00720c */ /* 0x004fe20003f86270 */
[----:B----4-:R-:W-:Y:S01]  /*5470*/  IMAD.HI.U32 R12, R21, R2, RZ ;  /* 0x00000002150c7227 */ /* 0x010fe200078e00ff */
[C---:B------:R-:W-:Y:S02]  /*5480*/  ISETP.GT.U32.AND P3, PT, R28.reuse, R5, PT ;  /* 0x000000051c00720c */ /* 0x040fe40003f64070 */
[C---:B------:R-:W-:Y:S01]  /*5490*/  ISETP.GT.U32.AND P5, PT, R28.reuse, R4, PT ;  /* 0x000000041c00720c */ /* 0x040fe20003fa4070 */
[----:B---3--:R0:W-:Y:S04]  /*54a0*/  STL [R1+0x405c], R13 ;  /* 0x00405c0d01007387 */ /* 0x0081e80000100800 */
[----:B0-----:R-:W2:Y:S04]  /*54b0*/  LDL R13, [R1+0x6c4] ;  /* 0x0006c400010d7983 */ /* 0x001ea80000100800 */
[----:B------:R0:W-:Y:S04]  /*54c0*/  STL [R1+0x4060], R2 ;  /* 0x0040600201007387 */ /* 0x0001e80000100800 */
[----:B0-----:R-:W3:Y:S01]  /*54d0*/  LDL.LU R2, [R1+0x6b4] ;  /* 0x0006b40001027983 */ /* 0x001ee20000300800 */
[--C-:B------:R-:W-:Y:S01]  /*54e0*/  @!P3 IMAD.IADD R5, R5, 0x1, -R28.reuse ;  /* 0x000000010505b824 */ /* 0x100fe200078e0a1c */
[----:B------:R-:W-:Y:S01]  /*54f0*/  ISETP.GT.U32.AND P3, PT, R28, R7, PT ;  /* 0x000000071c00720c */ /* 0x000fe20003f64070 */
[----:B------:R-:W-:-:S03]  /*5500*/  @!P5 IMAD.IADD R4, R4, 0x1, -R28 ;  /* 0x000000010404d824 */ /* 0x000fc600078e0a1c */
[----:B------:R-:W-:-:S09]  /*5510*/  ISETP.GT.U32.AND P5, PT, R28, R5, PT ;  /* 0x000000051c00720c */ /* 0x000fd20003fa4070 */
[--C-:B------:R-:W-:Y:S01]  /*5520*/  @!P3 IMAD.IADD R7, R7, 0x1, -R28.reuse ;  /* 0x000000010707b824 */ /* 0x100fe200078e0a1c */
[C---:B------:R-:W-:Y:S02]  /*5530*/  ISETP.GT.U32.AND P3, PT, R28.reuse, R10, PT ;  /* 0x0000000a1c00720c */ /* 0x040fe40003f64070 */
[----:B------:R-:W-:Y:S01]  /*5540*/  ISETP.GT.U32.AND P6, PT, R28, R4, PT ;  /* 0x000000041c00720c */ /* 0x000fe20003fc4070 */
[----:B------:R-:W-:Y:S01]  /*5550*/  @!P5 IMAD.IADD R5, R5, 0x1, -R28 ;  /* 0x000000010505d824 */ /* 0x000fe200078e0a1c */
[----:B------:R-:W-:Y:S01]  /*5560*/  ISETP.GE.AND P5, PT, R11, RZ, PT ;  /* 0x000000ff0b00720c */ /* 0x000fe20003fa6270 */
[----:B------:R-:W-:-:S05]  /*5570*/  IMAD.HI.U32 R11, R21, R6, RZ ;  /* 0x00000006150b7227 */ /* 0x000fca00078e00ff */
[----:B------:R-:W-:-:S03]  /*5580*/  IADD3 R11, PT, PT, -R11, RZ, RZ ;  /* 0x000000ff0b0b7210 */ /* 0x000fc60007ffe1ff */
[----:B------:R-:W-:Y:S02]  /*5590*/  @!P3 IMAD.IADD R10, R10, 0x1, -R28 ;  /* 0x000000010a0ab824 */ /* 0x000fe400078e0a1c */
[----:B------:R-:W-:Y:S02]  /*55a0*/  @!P2 IMAD.MOV R7, RZ, RZ, -R7 ;  /* 0x000000ffff07a224 */ /* 0x000fe400078e0a07 */
[----:B------:R-:W-:Y:S02]  /*55b0*/  IMAD R6, R28, R11, R6 ;  /* 0x0000000b1c067224 */ /* 0x000fe400078e0206 */
[----:B------:R-:W4:Y:S01]  /*55c0*/  LDL.LU R11, [R1+0x6c8] ;  /* 0x0006c800010b7983 */ /* 0x000f220000300800 */
[----:B------:R-:W-:Y:S01]  /*55d0*/  @!P6 IMAD.IADD R4, R4, 0x1, -R28 ;  /* 0x000000010404e824 */ /* 0x000fe200078e0a1c */
[----:B---3--:R-:W-:Y:S01]  /*55e0*/  ISETP.GE.AND P3, PT, R2, RZ, PT ;  /* 0x000000ff0200720c */ /* 0x008fe20003f66270 */
[----:B------:R-:W-:Y:S02]  /*55f0*/  IMAD.MOV.U32 R2, RZ, RZ, R5 ;  /* 0x000000ffff027224 */ /* 0x000fe400078e0005 */
[----:B------:R-:W3:Y:S02]  /*5600*/  LDL.LU R5, [R1+0x6bc] ;  /* 0x0006bc0001057983 */ /* 0x000ee40000300800 */
[----:B------:R-:W-:-:S02]  /*5610*/  @!P0 IMAD.MOV R2, RZ, RZ, -R2 ;  /* 0x000000ffff028224 */ /* 0x000fc400078e0a02 */
[----:B------:R0:W-:Y:S04]  /*5620*/  STL [R1+0x384], R7 ;  /* 0x0003840701007387 */ /* 0x0001e80000100800 */
[----:B0-----:R-:W3:Y:S04]  /*5630*/  LDL.LU R7, [R1+0x6c0] ;  /* 0x0006c00001077983 */ /* 0x001ee80000300800 */
[----:B------:R0:W-:Y:S02]  /*5640*/  STL [R1+0x380], R2 ;  /* 0x0003800201007387 */ /* 0x0001e40000100800 */
[----:B0-----:R-:W-:Y:S01]  /*5650*/  IMAD.MOV.U32 R2, RZ, RZ, R4 ;  /* 0x000000ffff027224 */ /* 0x001fe200078e0004 */
[----:B--2---:R-:W-:-:S03]  /*5660*/  IABS R4, R13 ;  /* 0x0000000d00047213 */ /* 0x004fc60000000000 */
[----:B------:R-:W-:Y:S02]  /*5670*/  @!P5 IMAD.MOV R2, RZ, RZ, -R2 ;  /* 0x000000ffff02d224 */ /* 0x000fe400078e0a02 */
[----:B------:R-:W-:Y:S02]  /*5680*/  IMAD.MOV.U32 R13, RZ, RZ, R8 ;  /* 0x000000ffff0d7224 */ /* 0x000fe400078e0008 */
[----:B------:R-:W2:Y:S04]  /*5690*/  LDL.LU R8, [R1+0x6c4] ;  /* 0x0006c40001087983 */ /* 0x000ea80000300800 */
[----:B------:R0:W-:Y:S04]  /*56a0*/  STL [R1+0x37c], R2 ;  /* 0x00037c0201007387 */ /* 0x0001e80000100800 */
[----:B0-----:R-:W2:Y:S01]  /*56b0*/  LDL.LU R2, [R1+0x4060] ;  /* 0x0040600001027983 */ /* 0x001ea20000300800 */
[----:B------:R-:W-:-:S02]  /*56c0*/  IMAD.MOV R12, RZ, RZ, -R12 ;  /* 0x000000ffff0c7224 */ /* 0x000fc400078e0a0c */
[----:B------:R-:W-:Y:S01]  /*56d0*/  @!P4 IMAD.MOV R13, RZ, RZ, -R13 ;  /* 0x000000ffff0dc224 */ /* 0x000fe200078e0a0d */
[C---:B------:R-:W-:Y:S02]  /*56e0*/  ISETP.GT.U32.AND P6, PT, R28.reuse, R0, PT ;  /* 0x000000001c00720c */ /* 0x040fe40003fc4070 */
[C---:B------:R-:W-:Y:S01]  /*56f0*/  ISETP.GT.U32.AND P2, PT, R28.reuse, R9, PT ;  /* 0x000000091c00720c */ /* 0x040fe20003f44070 */
[----:B--2---:R-:W-:Y:S02]  /*5700*/  IMAD R2, R28, R12, R2 ;  /* 0x0000000c1c027224 */ /* 0x004fe400078e0202 */
[----:B------:R-:W2:Y:S04]  /*5710*/  LDL.LU R12, [R1+0x6b8] ;  /* 0x0006b800010c7983 */ /* 0x000ea80000300800 */
[----:B------:R0:W-:Y:S04]  /*5720*/  STL [R1+0x378], R13 ;  /* 0x0003780d01007387 */ /* 0x0001e80000100800 */
[----:B0-----:R-:W2:Y:S01]  /*5730*/  LDL.LU R13, [R1+0x405c] ;  /* 0x00405c00010d7983 */ /* 0x001ea20000300800 */
[----:B------:R-:W-:Y:S01]  /*5740*/  @!P6 IMAD.IADD R0, R0, 0x1, -R28 ;  /* 0x000000010000e824 */ /* 0x000fe200078e0a1c */
[----:B------:R-:W-:-:S04]  /*5750*/  ISETP.GT.U32.AND P0, PT, R28, R10, PT ;  /* 0x0000000a1c00720c */ /* 0x000fc80003f04070 */
[C---:B------:R-:W-:Y:S01]  /*5760*/  ISETP.GT.U32.AND P6, PT, R28.reuse, R0, PT ;  /* 0x000000001c00720c */ /* 0x040fe20003fc4070 */
[----:B------:R-:W-:Y:S01]  /*5770*/  @!P2 IMAD.IADD R9, R9, 0x1, -R28 ;  /* 0x000000010909a824 */ /* 0x000fe200078e0a1c */
[C---:B------:R-:W-:Y:S02]  /*5780*/  ISETP.GT.U32.AND P5, PT, R28.reuse, R6, PT ;  /* 0x000000061c00720c */ /* 0x040fe40003fa4070 */
[----:B------:R-:W-:Y:S01]  /*5790*/  ISETP.GT.U32.AND P2, PT, R28, R2, PT ;  /* 0x000000021c00720c */ /* 0x000fe20003f44070 */
[----:B------:R-:W-:-:S04]  /*57a0*/  @!P1 IMAD.MOV R9, RZ, RZ, -R9 ;  /* 0x000000ffff099224 */ /* 0x000fc800078e0a09 */
[----:B------:R-:W-:-:S04]  /*57b0*/  @!P0 IMAD.IADD R10, R10, 0x1, -R28 ;  /* 0x000000010a0a8824 */ /* 0x000fc800078e0a1c */
[----:B------:R-:W-:Y:S02]  /*57c0*/  @!P6 IMAD.IADD R0, R0, 0x1, -R28 ;  /* 0x000000010000e824 */ /* 0x000fe400078e0a1c */
[----:B------:R-:W-:Y:S01]  /*57d0*/  @!P3 IMAD.MOV R10, RZ, RZ, -R10 ;  /* 0x000000ffff0ab224 */ /* 0x000fe200078e0a0a */
[----:B------:R-:W-:Y:S01]  /*57e0*/  STL [R1+0x374], R9 ;  /* 0x0003740901007387 */ /* 0x000fe20000100800 */
[--C-:B------:R-:W-:Y:S01]  /*57f0*/  @!P5 IMAD.IADD R6, R6, 0x1, -R28.reuse ;  /* 0x000000010606d824 */ /* 0x100fe200078e0a1c */
[----:B---3--:R-:W-:Y:S02]  /*5800*/  ISETP.GE.AND P6, PT, R7, RZ, PT ;  /* 0x000000ff0700720c */ /* 0x008fe40003fc6270 */
[----:B----4-:R-:W-:Y:S01]  /*5810*/  IABS R7, R11 ;  /* 0x0000000b00077213 */ /* 0x010fe20000000000 */
[----:B------:R-:W-:Y:S01]  /*5820*/  @!P2 IMAD.IADD R2, R2, 0x1, -R28 ;  /* 0x000000010202a824 */ /* 0x000fe200078e0a1c */
[----:B------:R-:W-:Y:S02]  /*5830*/  ISETP.GT.U32.AND P2, PT, R28, R6, PT ;  /* 0x000000061c00720c */ /* 0x000fe40003f44070 */
[----:B------:R-:W-:-:S11]  /*5840*/  ISETP.GE.AND P5, PT, R8, RZ, PT ;  /* 0x000000ff0800720c */ /* 0x000fd60003fa6270 */
[----:B------:R-:W-:Y:S01]  /*5850*/  @!P2 IMAD.IADD R6, R6, 0x1, -R28 ;  /* 0x000000010606a824 */ /* 0x000fe200078e0a1c */
[----:B--2---:R-:W-:Y:S02]  /*5860*/  ISETP.GE.AND P4, PT, R12, RZ, PT ;  /* 0x000000ff0c00720c */ /* 0x004fe40003f86270 */
[----:B------:R-:W-:Y:S02]  /*5870*/  MOV R12, R0 ;  /* 0x00000000000c7202 */ /* 0x000fe40000000f00 */
[----:B------:R-:W2:Y:S04]  /*5880*/  LDL.LU R0, [R1+0x6d0] ;  /* 0x0006d00001007983 */ /* 0x000ea80000300800 */
[----:B------:R0:W-:Y:S05]  /*5890*/  STL [R1+0x370], R10 ;  /* 0x0003700a01007387 */ /* 0x0001ea0000100800 */
[----:B------:R-:W-:Y:S01]  /*58a0*/  @!P4 IMAD.MOV R12, RZ, RZ, -R12 ;  /* 0x000000ffff0cc224 */ /* 0x000fe200078e0a0c */
[----:B------:R-:W-:Y:S01]  /*58b0*/  ISETP.GE.AND P4, PT, R11, RZ, PT ;  /* 0x000000ff0b00720c */ /* 0x000fe20003f86270 */
[----:B0-----:R-:W3:Y:S04]  /*58c0*/  LDL.LU R10, [R1+0x6d4] ;  /* 0x0006d400010a7983 */ /* 0x001ee80000300800 */
[----:B------:R0:W-:Y:S04]  /*58d0*/  STL [R1+0x36c], R12 ;  /* 0x00036c0c01007387 */ /* 0x0001e80000100800 */
[----:B------:R-:W4:Y:S04]  /*58e0*/  LDL R11, [R1+0x6dc] ;  /* 0x0006dc00010b7983 */ /* 0x000f280000100800 */
[----:B0-----:R-:W2:Y:S01]  /*58f0*/  LDL R12, [R1+0x6d8] ;  /* 0x0006d800010c7983 */ /* 0x001ea20000100800 */
[----:B------:R-:W-:-:S02]  /*5900*/  IABS R8, R13 ;  /* 0x0000000d00087213 */ /* 0x000fc40000000000 */
[----:B------:R-:W-:Y:S02]  /*5910*/  ISETP.GE.AND P2, PT, R13, RZ, PT ;  /* 0x000000ff0d00720c */ /* 0x000fe40003f46270 */
[----:B------:R-:W3:Y:S01]  /*5920*/  LDL R13, [R1+0x6f0] ;  /* 0x0006f000010d7983 */ /* 0x000ee20000100800 */
[----:B------:R-:W-:Y:S01]  /*5930*/  ISETP.GE.AND P0, PT, R5, RZ, PT ;  /* 0x000000ff0500720c */ /* 0x000fe20003f06270 */
[----:B------:R-:W-:Y:S01]  /*5940*/  IMAD.HI.U32 R5, R21, R4, RZ ;  /* 0x0000000415057227 */ /* 0x000fe200078e00ff */
[----:B------:R-:W-:-:S03]  /*5950*/  ISETP.GT.U32.AND P1, PT, R28, R2, PT ;  /* 0x000000021c00720c */ /* 0x000fc60003f24070 */
[----:B------:R-:W-:-:S04]  /*5960*/  IMAD.MOV R5, RZ, RZ, -R5 ;  /* 0x000000ffff057224 */ /* 0x000fc800078e0a05 */
[----:B------:R-:W-:Y:S02]  /*5970*/  IMAD R5, R28, R5, R4 ;  /* 0x000000051c057224 */ /* 0x000fe400078e0204 */
[----:B------:R-:W-:-:S04]  /*5980*/  IMAD.HI.U32 R4, R21, R7, RZ ;  /* 0x0000000715047227 */ /* 0x000fc800078e00ff */
[----:B------:R-:W-:Y:S02]  /*5990*/  IMAD.MOV R4, RZ, RZ, -R4 ;  /* 0x000000ffff047224 */ /* 0x000fe400078e0a04 */
[----:B------:R-:W-:Y:S02]  /*59a0*/  @!P1 IMAD.IADD R2, R2, 0x1, -R28 ;  /* 0x0000000102029824 */ /* 0x000fe400078e0a1c */
[----:B------:R-:W-:Y:S02]  /*59b0*/  IMAD R7, R28, R4, R7 ;  /* 0x000000041c077224 */ /* 0x000fe400078e0207 */
[----:B------:R-:W-:Y:S02]  /*59c0*/  @!P0 IMAD.MOV R6, RZ, RZ, -R6 ;  /* 0x000000ffff068224 */ /* 0x000fe400078e0a06 */
[----:B------:R-:W-:-:S03]  /*59d0*/  @!P6 IMAD.MOV R2, RZ, RZ, -R2 ;  /* 0x000000ffff02e224 */ /* 0x000fc600078e0a02 */
[----:B------:R-:W-:Y:S04]  /*59e0*/  STL [R1+0x368], R6 ;  /* 0x0003680601007387 */ /* 0x000fe80000100800 */
[----:B------:R0:W-:Y:S01]  /*59f0*/  STL [R1+0x364], R2 ;  /* 0x0003640201007387 */ /* 0x0001e20000100800 */
[----:B------:R-:W-:-:S04]  /*5a00*/  IMAD.HI.U32 R9, R21, R8, RZ ;  /* 0x0000000815097227 */ /* 0x000fc800078e00ff */
[----:B------:R-:W-:-:S04]  /*5a10*/  IMAD.MOV R9, RZ, RZ, -R9 ;  /* 0x000000ffff097224 */ /* 0x000fc800078e0a09 */
[----:B------:R-:W-:Y:S01]  /*5a20*/  IMAD R8, R28, R9, R8 ;  /* 0x000000091c087224 */ /* 0x000fe200078e0208 */
[----:B--2---:R-:W-:Y:S02]  /*5a30*/  IABS R4, R12 ;  /* 0x0000000c00047213 */ /* 0x004fe40000000000 */
[----:B----4-:R-:W-:-:S05]  /*5a40*/  IABS R12, R11 ;  /* 0x0000000b000c7213 */ /* 0x010fca0000000000 */
[----:B0-----:R-:W-:Y:S02]  /*5a50*/  IMAD.MOV.U32 R2, RZ, RZ, R12 ;  /* 0x000000ffff027224 */ /* 0x001fe400078e000c */
[----:B------:R-:W-:-:S04]  /*5a60*/  IMAD.HI.U32 R12, R21, R4, RZ ;  /* 0x00000004150c7227 */ /* 0x000fc800078e00ff */
[----:B------:R-:W-:Y:S01]  /*5a70*/  IMAD.MOV R12, RZ, RZ, -R12 ;  /* 0x000000ffff0c7224 */ /* 0x000fe200078e0a0c */
[----:B---3--:R-:W-:Y:S02]  /*5a80*/  IABS R9, R13 ;  /* 0x0000000d00097213 */ /* 0x008fe40000000000 */
[----:B------:R-:W2:Y:S01]  /*5a90*/  LDL R13, [R1+0x6fc] ;  /* 0x0006fc00010d7983 */ /* 0x000ea20000100800 */
[----:B------:R-:W-:-:S03]  /*5aa0*/  IMAD R4, R28, R12, R4 ;  /* 0x0000000c1c047224 */ /* 0x000fc600078e0204 */
[----:B------:R-:W3:Y:S04]  /*5ab0*/  LDL R12, [R1+0x6f8] ;  /* 0x0006f800010c7983 */ /* 0x000ee80000100800 */
[----:B------:R0:W-:Y:S04]  /*5ac0*/  STL [R1+0x4058], R4 ;  /* 0x0040580401007387 */ /* 0x0001e80000100800 */
[----:B0-----:R-:W4:Y:S01]  /*5ad0*/  LDL R4, [R1+0x6f4] ;  /* 0x0006f40001047983 */ /* 0x001f220000100800 */
[----:B------:R-:W-:-:S13]  /*5ae0*/  ISETP.GT.U32.AND P3, PT, R28, R5, PT ;  /* 0x000000051c00720c */ /* 0x000fda0003f64070 */
[----:B------:R-:W-:-:S05]  /*5af0*/  @!P3 IMAD.IADD R5, R5, 0x1, -R28 ;  /* 0x000000010505b824 */ /* 0x000fca00078e0a1c */
[----:B------:R-:W-:Y:S02]  /*5b00*/  ISETP.GT.U32.AND P0, PT, R28, R5, PT ;  /* 0x000000051c00720c */ /* 0x000fe40003f04070 */
[----:B------:R-:W-:Y:S02]  /*5b10*/  ISETP.GE.AND P1, PT, R0, RZ, PT ;  /* 0x000000ff0000720c */ /* 0x000fe40003f26270 */
[----:B------:R-:W-:Y:S02]  /*5b20*/  IABS R0, R0 ;  /* 0x0000000000007213 */ /* 0x000fe40000000000 */
[----:B------:R-:W-:-:S03]  /*5b30*/  ISETP.GT.U32.AND P6, PT, R28, R7, PT ;  /* 0x000000071c00720c */ /* 0x000fc60003fc4070 */
[----:B------:R-:W-:-:S04]  /*5b40*/  IMAD.HI.U32 R11, R21, R0, RZ ;  /* 0x00000000150b7227 */ /* 0x000fc800078e00ff */
[----:B------:R-:W-:Y:S01]  /*5b50*/  @!P0 IMAD.IADD R5, R5, 0x1, -R28 ;  /* 0x0000000105058824 */ /* 0x000fe200078e0a1c */
[----:B------:R-:W-:Y:S01]  /*5b60*/  ISETP.GT.U32.AND P0, PT, R28, R8, PT ;  /* 0x000000081c00720c */ /* 0x000fe20003f04070 */
[----:B------:R-:W-:Y:S01]  /*5b70*/  IMAD.MOV R11, RZ, RZ, -R11 ;  /* 0x000000ffff0b7224 */ /* 0x000fe200078e0a0b */
[----:B------:R-:W-:Y:S02]  /*5b80*/  IABS R6, R10 ;  /* 0x0000000a00067213 */ /* 0x000fe40000000000 */
[----:B------:R-:W-:Y:S01]  /*5b90*/  ISETP.GE.AND P3, PT, R10, RZ, PT ;  /* 0x000000ff0a00720c */ /* 0x000fe20003f66270 */
[----:B------:R-:W-:Y:S02]  /*5ba0*/  IMAD R0, R28, R11, R0 ;  /* 0x0000000b1c007224 */ /* 0x000fe400078e0200 */
[----:B------:R-:W-:Y:S02]  /*5bb0*/  @!P6 IMAD.IADD R7, R7, 0x1, -R28 ;  /* 0x000000010707e824 */ /* 0x000fe400078e0a1c */
        /* <DEDUP_REMOVED lines=9> */
[----:B------:R-:W-:Y:S02]  /*5c50*/  IMAD.MOV R10, RZ, RZ, -R10 ;  /* 0x000000ffff0a7224 */ /* 0x000fe400078e0a0a */
[----:B------:R-:W-:Y:S02]  /*5c60*/  @!P0 IMAD.IADD R7, R7, 0x1, -R28 ;  /* 0x0000000107078824 */ /* 0x000fe400078e0a1c */
[----:B------:R-:W-:Y:S01]  /*5c70*/  IMAD R9, R28, R10, R9 ;  /* 0x0000000a1c097224 */ /* 0x000fe200078e0209 */
[----:B---3--:R-:W-:Y:S02]  /*5c80*/  IABS R10, R12 ;  /* 0x0000000c000a7213 */ /* 0x008fe40000000000 */
[----:B----4-:R-:W-:Y:S02]  /*5c90*/  IABS R11, R4 ;  /* 0x00000004000b7213 */ /* 0x010fe40000000000 */
[----:B------:R-:W-:Y:S02]  /*5ca0*/  MOV R4, R5 ;  /* 0x0000000500047202 */ /* 0x000fe40000000f00 */
[----:B--2---:R-:W-:-:S03]  /*5cb0*/  IABS R5, R13 ;  /* 0x0000000d00057213 */ /* 0x004fc60000000000 */
        /* <DEDUP_REMOVED lines=50> */
[----:B------:R-:W-:Y:S01]  /*5fe0*/  ISETP.GT.U32.AND P5, PT, R28, R2, PT ;  /* 0x000000021c00720c */ /* 0x000fe20003fa4070 */
        /* <DEDUP_REMOVED lines=8> */
[----:B------:R-:W-:Y:S01]  /*6070*/  @!P4 IMAD.IADD R6, R6, 0x1, -R28 ;  /* 0x000000010606c824 */ /* 0x000fe200078e0a1c */
[C---:B------:R-:W-:Y:S02]  /*6080*/  ISETP.GT.U32.AND P4, PT, R28.reuse, R10, PT ;  /* 0x0000000a1c00720c */ /* 0x040fe40003f84070 */
[----:B------:R-:W-:Y:S02]  /*6090*/  ISETP.GT.U32.AND P6, PT, R28, R2, PT ;  /* 0x000000021c00720c */ /* 0x000fe40003fc4070 */
[----:B------:R-:W-:Y:S02]  /*60a0*/  @!P5 IADD3 R4, PT, PT, R4, -R28, RZ ;  /* 0x8000001c0404d210 */ /* 0x000fe40007ffe0ff */
[----:B------:R-:W-:Y:S01]  /*60b0*/  ISETP.GE.AND P5, PT, R11, RZ, PT ;  /* 0x000000ff0b00720c */ /* 0x000fe20003fa6270 */
[----:B------:R-:W-:-:S04]  /*60c0*/  IMAD.HI.U32 R11, R21, R8, RZ ;  /* 0x00000008150b7227 */ /* 0x000fc800078e00ff */
[----:B------:R-:W-:Y:S02]  /*60d0*/  IMAD.MOV R11, RZ, RZ, -R11 ;  /* 0x000000ffff0b7224 */ /* 0x000fe400078e0a0b */
[----:B------:R-:W-:Y:S02]  /*60e0*/  @!P4 IMAD.IADD R10, R10, 0x1, -R28 ;  /* 0x000000010a0ac824 */ /* 0x000fe400078e0a1c */
[----:B------:R-:W-:Y:S02]  /*60f0*/  @!P3 IMAD.MOV R6, RZ, RZ, -R6 ;  /* 0x000000ffff06b224 */ /* 0x000fe400078e0a06 */
[----:B------:R-:W-:Y:S02]  /*6100*/  IMAD R8, R28, R11, R8 ;  /* 0x0000000b1c087224 */ /* 0x000fe400078e0208 */
[----:B------:R-:W4:Y:S01]  /*6110*/  LDL.LU R11, [R1+0x70c] ;  /* 0x00070c00010b7983 */ /* 0x000f220000300800 */
[----:B------:R-:W-:Y:S01]  /*6120*/  @!P6 IMAD.IADD R2, R2, 0x1, -R28 ;  /* 0x000000010202e824 */ /* 0x000fe200078e0a1c */
[----:B---3--:R-:W-:Y:S01]  /*6130*/  ISETP.GE.AND P4, PT, R0, RZ, PT ;  /* 0x000000ff0000720c */ /* 0x008fe20003f86270 */
[----:B------:R-:W-:-:S02]  /*6140*/  IMAD.MOV.U32 R0, RZ, RZ, R4 ;  /* 0x000000ffff007224 */ /* 0x000fc400078e0004 */
[----:B------:R-:W3:Y:S02]  /*6150*/  LDL.LU R4, [R1+0x700] ;  /* 0x0007000001047983 */ /* 0x000ee40000300800 */
[----:B------:R-:W-:Y:S02]  /*6160*/  @!P0 IMAD.MOV R0, RZ, RZ, -R0 ;  /* 0x000000ffff008224 */ /* 0x000fe400078e0a00 */
        /* <DEDUP_REMOVED lines=14> */
[C---:B--2---:R-:W-:Y:S02]  /*6250*/  IMAD R0, R28.reuse, R12, R0 ;  /* 0x0000000c1c007224 */ /* 0x044fe400078e0200 */
[----:B------:R-:W2:Y:S04]  /*6260*/  LDL.LU R12, [R1+0x6fc] ;  /* 0x0006fc00010c7983 */ /* 0x000ea80000300800 */
[----:B------:R0:W-:Y:S04]  /*6270*/  STL [R1+0x344], R13 ;  /* 0x0003440d01007387 */ /* 0x0001e80000100800 */
[----:B0-----:R-:W3:Y:S01]  /*6280*/  LDL.LU R13, [R1+0x404c] ;  /* 0x00404c00010d7983 */ /* 0x001ee20000300800 */
[----:B------:R-:W-:Y:S01]  /*6290*/  @!P6 IMAD.IADD R5, R5, 0x1, -R28 ;  /* 0x000000010505e824 */ /* 0x000fe200078e0a1c */
[----:B------:R-:W-:-:S04]  /*62a0*/  ISETP.GT.U32.AND P0, PT, R28, R10, PT ;  /* 0x0000000a1c00720c */ /* 0x000fc80003f04070 */
[C---:B------:R-:W-:Y:S01]  /*62b0*/  ISETP.GT.U32.AND P6, PT, R28.reuse, R5, PT ;  /* 0x000000051c00720c */ /* 0x040fe20003fc4070 */
[----:B------:R-:W-:Y:S01]  /*62c0*/  @!P3 IMAD.IADD R7, R7, 0x1, -R28 ;  /* 0x000000010707b824 */ /* 0x000fe200078e0a1c */
[----:B------:R-:W-:-:S03]  /*62d0*/  ISETP.GT.U32.AND P5, PT, R28, R8, PT ;  /* 0x000000081c00720c */ /* 0x000fc60003fa4070 */
[----:B------:R-:W-:-:S04]  /*62e0*/  @!P1 IMAD.MOV R7, RZ, RZ, -R7 ;  /* 0x000000ffff079224 */ /* 0x000fc800078e0a07 */
[----:B------:R-:W-:-:S04]  /*62f0*/  @!P0 IMAD.IADD R10, R10, 0x1, -R28 ;  /* 0x000000010a0a8824 */ /* 0x000fc800078e0a1c */
[----:B------:R-:W-:Y:S02]  /*6300*/  @!P6 IMAD.IADD R5, R5, 0x1, -R28 ;  /* 0x000000010505e824 */ /* 0x000fe400078e0a1c */
[----:B------:R-:W-:Y:S01]  /*6310*/  @!P4 IMAD.MOV R10, RZ, RZ, -R10 ;  /* 0x000000ffff0ac224 */ /* 0x000fe200078e0a0a */
[----:B------:R-:W-:Y:S01]  /*6320*/  ISETP.GT.U32.AND P3, PT, R28, R0, PT ;  /* 0x000000001c00720c */ /* 0x000fe20003f64070 */
[----:B------:R-:W-:Y:S04]  /*6330*/  STL [R1+0x340], R7 ;  /* 0x0003400701007387 */ /* 0x000fe80000100800 */
[----:B------:R0:W-:Y:S01]  /*6340*/  STL [R1+0x33c], R10 ;  /* 0x00033c0a01007387 */ /* 0x0001e20000100800 */
[----:B------:R-:W-:-:S03]  /*6350*/  @!P5 IMAD.IADD R8, R8, 0x1, -R28 ;  /* 0x000000010808d824 */ /* 0x000fc600078e0a1c */
[----:B0-----:R-:W4:Y:S04]  /*6360*/  LDL.LU R10, [R1+0x714] ;  /* 0x00071400010a7983 */ /* 0x001f280000300800 */
[----:B------:R-:W-:Y:S01]  /*6370*/  @!P3 IMAD.IADD R0, R0, 0x1, -R28 ;  /* 0x000000010000b824 */ /* 0x000fe200078e0a1c */
[----:B------:R-:W-:Y:S02]  /*6380*/  ISETP.GT.U32.AND P3, PT, R28, R8, PT ;  /* 0x000000081c00720c */ /* 0x000fe40003f64070 */
[----:B------:R-:W-:-:S11]  /*6390*/  ISETP.GE.AND P5, PT, R9, RZ, PT ;  /* 0x000000ff0900720c */ /* 0x000fd60003fa6270 */
[----:B------:R-:W-:Y:S01]  /*63a0*/  @!P3 IMAD.IADD R8, R8, 0x1, -R28 ;  /* 0x000000010808b824 */ /* 0x000fe200078e0a1c */
[----:B--2---:R-:W-:Y:S01]  /*63b0*/  ISETP.GE.AND P2, PT, R12, RZ, PT ;  /* 0x000000ff0c00720c */ /* 0x004fe20003f46270 */
[----:B------:R-:W-:Y:S02]  /*63c0*/  IMAD.MOV.U32 R12, RZ, RZ, R5 ;  /* 0x000000ffff0c7224 */ /* 0x000fe400078e0005 */
[----:B------:R-:W2:Y:S10]  /*63d0*/  LDL.LU R5, [R1+0x718] ;  /* 0x0007180001057983 */ /* 0x000eb40000300800 */
[----:B------:R-:W-:-:S05]  /*63e0*/  @!P2 IMAD.MOV R12, RZ, RZ, -R12 ;  /* 0x000000ffff0ca224 */ /* 0x000fca00078e0a0c */
[----:B------:R0:W-:Y:S04]  /*63f0*/  STL [R1+0x338], R12 ;  /* 0x0003380c01007387 */ /* 0x0001e80000100800 */
[----:B0-----:R-:W2:Y:S01]  /*6400*/  LDL R12, [R1+0x71c] ;  /* 0x00071c00010c7983 */ /* 0x001ea20000100800 */
[----:B---3--:R-:W-:Y:S02]  /*6410*/  IABS R9, R13 ;  /* 0x0000000d00097213 */ /* 0x008fe40000000000 */
[----:B------:R-:W-:Y:S02]  /*6420*/  ISETP.GE.AND P3, PT, R13, RZ, PT ;  /* 0x000000ff0d00720c */ /* 0x000fe40003f66270 */
[----:B------:R-:W3:Y:S01]  /*6430*/  LDL R13, [R1+0x724] ;  /* 0x00072400010d7983 */ /* 0x000ee20000100800 */
[----:B------:R-:W-:Y:S01]  /*6440*/  ISETP.GE.AND P0, PT, R4, RZ, PT ;  /* 0x000000ff0400720c */ /* 0x000fe20003f06270 */
[----:B------:R-:W-:-:S05]  /*6450*/  IMAD.HI.U32 R4, R21, R2, RZ ;  /* 0x0000000215047227 */ /* 0x000fca00078e00ff */
[----:B------:R-:W-:-:S05]  /*6460*/  IADD3 R4, PT, PT, -R4, RZ, RZ ;  /* 0x000000ff04047210 */ /* 0x000fca0007ffe1ff */
[C---:B------:R-:W-:Y:S01]  /*6470*/  IMAD R4, R28.reuse, R4, R2 ;  /* 0x000000041c047224 */ /* 0x040fe200078e0202 */
[----:B------:R-:W-:-:S04]  /*6480*/  ISETP.GT.U32.AND P1, PT, R28, R0, PT ;  /* 0x000000001c00720c */ /* 0x000fc80003f24070 */
[----:B------:R-:W-:Y:S01]  /*6490*/  ISETP.GT.U32.AND P4, PT, R28, R4, PT ;  /* 0x000000041c00720c */ /* 0x000fe20003f84070 */
[----:B------:R-:W-:Y:S01]  /*64a0*/  IMAD.HI.U32 R7, R21, R9, RZ ;  /* 0x0000000915077227 */ /* 0x000fe200078e00ff */
[----:B------:R-:W-:-:S03]  /*64b0*/  ISETP.GE.AND P6, PT, R6, RZ, PT ;  /* 0x000000ff0600720c */ /* 0x000fc60003fc6270 */
[----:B------:R-:W-:-:S04]  /*64c0*/  IMAD.MOV R7, RZ, RZ, -R7 ;  /* 0x000000ffff077224 */ /* 0x000fc800078e0a07 */
[--C-:B------:R-:W-:Y:S02]  /*64d0*/  @!P1 IMAD.IADD R0, R0, 0x1, -R28.reuse ;  /* 0x0000000100009824 */ /* 0x100fe400078e0a1c */
[----:B------:R-:W-:Y:S02]  /*64e0*/  IMAD R9, R28, R7, R9 ;  /* 0x000000071c097224 */ /* 0x000fe400078e0209 */
[----:B------:R-:W-:Y:S01]  /*64f0*/  @!P4 IMAD.IADD R4, R4, 0x1, -R28 ;  /* 0x000000010404c824 */ /* 0x000fe200078e0a1c */
[----:B----4-:R-:W-:Y:S01]  /*6500*/  IABS R6, R11 ;  /* 0x0000000b00067213 */ /* 0x010fe20000000000 */
[----:B------:R-:W-:Y:S01]  /*6510*/  @!P0 IMAD.MOV R8, RZ, RZ, -R8 ;  /* 0x000000ffff088224 */ /* 0x000fe200078e0a08 */
[----:B------:R-:W-:Y:S02]  /*6520*/  ISETP.GE.AND P2, PT, R11, RZ, PT ;  /* 0x000000ff0b00720c */ /* 0x000fe40003f46270 */
[----:B------:R-:W4:Y:S04]  /*6530*/  LDL R11, [R1+0x720] ;  /* 0x00072000010b7983 */ /* 0x000f280000100800 */
[----:B------:R-:W-:Y:S01]  /*6540*/  STL [R1+0x334], R8 ;  /* 0x0003340801007387 */ /* 0x000fe20000100800 */
[----:B--2---:R-:W-:-:S02]  /*6550*/  ISETP.GE.AND P4, PT, R5, RZ, PT ;  /* 0x000000ff0500720c */ /* 0x004fc40003f86270 */
[----:B------:R-:W-:Y:S02]  /*6560*/  IABS R7, R5 ;  /* 0x0000000500077213 */ /* 0x000fe40000000000 */
[----:B------:R-:W-:Y:S01]  /*6570*/  IABS R5, R12 ;  /* 0x0000000c00057213 */ /* 0x000fe20000000000 */
[----:B------:R-:W-:-:S04]  /*6580*/  IMAD.MOV.U32 R12, RZ, RZ, R0 ;  /* 0x000000ffff0c7224 */ /* 0x000fc800078e0000 */
[----:B------:R-:W-:-:S05]  /*6590*/  @!P6 IMAD.MOV R12, RZ, RZ, -R12 ;  /* 0x000000ffff0ce224 */ /* 0x000fca00078e0a0c */
[----:B------:R0:W-:Y:S02]  /*65a0*/  STL [R1+0x330], R12 ;  /* 0x0003300c01007387 */ /* 0x0001e40000100800 */
[----:B0-----:R-:W-:-:S04]  /*65b0*/  IMAD.HI.U32 R12, R21, R5, RZ ;  /* 0x00000005150c7227 */ /* 0x001fc800078e00ff */
[----:B------:R-:W-:Y:S01]  /*65c0*/  IMAD.MOV R12, RZ, RZ, -R12 ;  /* 0x000000ffff0c7224 */ /* 0x000fe200078e0a0c */
[----:B---3--:R-:W-:Y:S02]  /*65d0*/  IABS R8, R13 ;  /* 0x0000000d00087213 */ /* 0x008fe40000000000 */
[----:B------:R-:W2:Y:S01]  /*65e0*/  LDL R13, [R1+0x730] ;  /* 0x00073000010d7983 */ /* 0x000ea20000100800 */
[----:B------:R-:W-:-:S03]  /*65f0*/  IMAD R5, R28, R12, R5 ;  /* 0x0000000c1c057224 */ /* 0x000fc600078e0205 */
[----:B------:R-:W3:Y:S04]  /*6600*/  LDL R12, [R1+0x72c] ;  /* 0x00072c00010c7983 */ /* 0x000ee80000100800 */
[----:B------:R0:W-:Y:S04]  /*6610*/  STL [R1+0x4048], R5 ;  /* 0x0040480501007387 */ /* 0x0001e80000100800 */
[----:B0-----:R-:W2:Y:S01]  /*6620*/  LDL R5, [R1+0x728] ;  /* 0x0007280001057983 */ /* 0x001ea20000100800 */
[----:B------:R-:W-:Y:S01]  /*6630*/  IMAD.HI.U32 R2, R21, R6, RZ ;  /* 0x0000000615027227 */ /* 0x000fe200078e00ff */
[----:B------:R-:W-:-:S03]  /*6640*/  ISETP.GT.U32.AND P0, PT, R28, R4, PT ;  /* 0x000000041c00720c */ /* 0x000fc60003f04070 */
[----:B------:R-:W-:-:S04]  /*6650*/  IMAD.MOV R2, RZ, RZ, -R2 ;  /* 0x000000ffff027224 */ /* 0x000fc800078e0a02 */
[----:B------:R-:W-:Y:S01]  /*6660*/  IMAD R6, R28, R2, R6 ;  /* 0x000000021c067224 */ /* 0x000fe200078e0206 */
[----:B----4-:R-:W-:-:S04]  /*6670*/  IABS R2, R11 ;  /* 0x0000000b00027213 */ /* 0x010fc80000000000 */
[----:B------:R-:W-:Y:S01]  /*6680*/  ISETP.GT.U32.AND P6, PT, R28, R6, PT ;  /* 0x000000061c00720c */ /* 0x000fe20003fc4070 */
[----:B------:R-:W-:Y:S01]  /*6690*/  @!P0 IMAD.IADD R4, R4, 0x1, -R28 ;  /* 0x0000000104048824 */ /* 0x000fe200078e0a1c */
[----:B------:R-:W-:Y:S01]  /*66a0*/  ISETP.GT.U32.AND P0, PT, R28, R9, PT ;  /* 0x000000091c00720c */ /* 0x000fe20003f04070 */
[----:B------:R-:W-:Y:S01]  /*66b0*/  IMAD.HI.U32 R11, R21, R7, RZ ;  /* 0x00000007150b7227 */ /* 0x000fe200078e00ff */
[----:B------:R-:W-:-:S03]  /*66c0*/  ISETP.GE.AND P1, PT, R10, RZ, PT ;  /* 0x000000ff0a00720c */ /* 0x000fc60003f26270 */
[----:B------:R-:W-:Y:S01]  /*66d0*/  IMAD.MOV R11, RZ, RZ, -R11 ;  /* 0x000000ffff0b7224 */ /* 0x000fe200078e0a0b */
[----:B------:R-:W-:-:S03]  /*66e0*/  IABS R10, R10 ;  /* 0x0000000a000a7213 */ /* 0x000fc60000000000 */
[----:B------:R-:W-:Y:S02]  /*66f0*/  IMAD R7, R28, R11, R7 ;  /* 0x0000000b1c077224 */ /* 0x000fe400078e0207 */
[----:B------:R-:W-:-:S04]  /*6700*/  IMAD.HI.U32 R11, R21, R2, RZ ;  /* 0x00000002150b7227 */ /* 0x000fc800078e00ff */
[----:B------:R-:W-:Y:S02]  /*6710*/  @!P6 IMAD.IADD R6, R6, 0x1, -R28 ;  /* 0x000000010606e824 */ /* 0x000fe400078e0a1c */
[----:B------:R-:W-:Y:S01]  /*6720*/  IMAD.HI.U32 R0, R21, R10, RZ ;  /* 0x0000000a15007227 */ /* 0x000fe200078e00ff */
[----:B------:R-:W-:-:S03]  /*6730*/  IADD3 R11, PT, PT, -R11, RZ, RZ ;  /* 0x000000ff0b0b7210 */ /* 0x000fc60007ffe1ff */
[----:B------:R-:W-:Y:S01]  /*6740*/  @!P0 IMAD.IADD R9, R9, 0x1, -R28 ;  /* 0x0000000109098824 */ /* 0x000fe200078e0a1c */
[C---:B------:R-:W-:Y:S01]  /*6750*/  ISETP.GT.U32.AND P0, PT, R28.reuse, R6, PT ;  /* 0x000000061c00720c */ /* 0x040fe20003f04070 */
        /* <DEDUP_REMOVED lines=8> */
[----:B--2---:R-:W-:Y:S01]  /*67e0*/  IABS R11, R5 ;  /* 0x00000005000b7213 */ /* 0x004fe20000000000 */
        /* <DEDUP_REMOVED lines=29> */
[----:B------:R-:W-:-:S06]  /*69c0*/  @!P0 IMAD.IADD R7, R7, 0x1, -R28 ;  /* 0x0000000107078824 */ /* 0x000fcc00078e0a1c */
[----:B------:R-:W-:Y:S01]  /*69d0*/  @!P6 IMAD.IADD R0, R0, 0x1, -R28 ;  /* 0x000000010000e824 */ /* 0x000fe200078e0a1c */
[----:B------:R3:W-:Y:S01]  /*69e0*/  STL [R1+0x324], R9 ;  /* 0x0003240901007387 */ /* 0x0007e20000100800 */
[----:B--2---:R-:W-:-:S03]  /*69f0*/  ISETP.GE.AND P0, PT, R21, RZ, PT ;  /* 0x000000ff1500720c */ /* 0x004fc60003f06270 */
[----:B------:R-:W-:Y:S02]  /*6a00*/  MOV R21, R0 ;  /* 0x0000000000157202 */ /* 0x000fe40000000f00 */
        /* <DEDUP_REMOVED lines=32> */
[----:B------:R-:W-:-:S04]  /*6c10*/  IMAD.HI.U32 R11, R21, R9, RZ ;  /* 0x00000009150b7227 */ /* 0x000fc800078e00ff */
[----:B------:R-:W-:-:S04]  /*6c20*/  IMAD.MOV R11, RZ, RZ, -R11 ;  /* 0x000000ffff0b7224 */ /* 0x000fc800078e0a0b */
[--C-:B------:R-:W-:Y:S02]  /*6c30*/  @!P2 IMAD.IADD R10, R10, 0x1, -R28.reuse ;  /* 0x000000010a0aa824 */ /* 0x100fe400078e0a1c */
        /* <DEDUP_REMOVED lines=25> */
[----:B0-----:R-:W3:Y:S01]  /*6dd0*/  LDL.LU R13, [R1+0x403c] ;  /* 0x00403c00010d7983 */ /* 0x001ee20000300800 */
[----:B------:R-:W-:Y:S01]  /*6de0*/  @!P6 IMAD.IADD R4, R4, 0x1, -R28 ;  /* 0x000000010404e824 */ /* 0x000fe200078e0a1c */
[----:B------:R-:W-:-:S04]  /*6df0*/  ISETP.GT.U32.AND P0, PT, R28, R10, PT ;  /* 0x0000000a1c00720c */ /* 0x000fc80003f04070 */
[----:B------:R-:W-:Y:S01]  /*6e00*/  ISETP.GT.U32.AND P6, PT, R28, R4, PT ;  /* 0x000000041c00720c */ /* 0x000fe20003fc4070 */
[----:B------:R-:W-:Y:S01]  /*6e10*/  @!P4 IMAD.IADD R6, R6, 0x1, -R28 ;  /* 0x000000010606c824 */ /* 0x000fe200078e0a1c */
[----:B------:R-:W-:-:S03]  /*6e20*/  ISETP.GT.U32.AND P5, PT, R28, R9, PT ;  /* 0x000000091c00720c */ /* 0x000fc60003fa4070 */
[----:B------:R-:W-:-:S04]  /*6e30*/  @!P1 IMAD.MOV R6, RZ, RZ, -R6 ;  /* 0x000000ffff069224 */ /* 0x000fc800078e0a06 */
[----:B------:R-:W-:-:S04]  /*6e40*/  @!P0 IADD3 R10, PT, PT, R10, -R28, RZ ;  /* 0x8000001c0a0a8210 */ /* 0x000fc80007ffe0ff */
        /* <DEDUP_REMOVED lines=21> */
[----:B------:R-:W-:-:S04]  /*6fa0*/  IMAD.HI.U32 R5, R21, R2, RZ ;  /* 0x0000000215057227 */ /* 0x000fc800078e00ff */
[----:B------:R-:W-:-:S04]  /*6fb0*/  IMAD.MOV R5, RZ, RZ, -R5 ;  /* 0x000000ffff057224 */ /* 0x000fc800078e0a05 */
[C---:B------:R-:W-:Y:S01]  /*6fc0*/  IMAD R5, R28.reuse, R5, R2 ;  /* 0x000000051c057224 */ /* 0x040fe200078e0202 */
[----:B------:R-:W-:-:S04]  /*6fd0*/  ISETP.GT.U32.AND P1, PT, R28, R0, PT ;  /* 0x000000001c00720c */ /* 0x000fc80003f24070 */
[----:B------:R-:W-:Y:S01]  /*6fe0*/  ISETP.GT.U32.AND P2, PT, R28, R5, PT ;  /* 0x000000051c00720c */ /* 0x000fe20003f44070 */
[----:B------:R-:W-:Y:S01]  /*6ff0*/  IMAD.HI.U32 R6, R21, R8, RZ ;  /* 0x0000000815067227 */ /* 0x000fe200078e00ff */
[----:B------:R-:W-:-:S03]  /*7000*/  ISETP.GE.AND P6, PT, R7, RZ, PT ;  /* 0x000000ff0700720c */ /* 0x000fc60003fc6270 */
[----:B------:R-:W-:-:S04]  /*7010*/  IMAD.MOV R6, RZ, RZ, -R6 ;  /* 0x000000ffff067224 */ /* 0x000fc800078e0a06 */
[----:B------:R-:W-:Y:S02]  /*7020*/  @!P1 IMAD.IADD R0, R0, 0x1, -R28 ;  /* 0x0000000100009824 */ /* 0x000fe400078e0a1c */
        /* <DEDUP_REMOVED lines=24> */
[----:B------:R-:W-:-:S05]  /*71b0*/  IMAD R7, R28, R2, R7 ;  /* 0x000000021c077224 */ /* 0x000fca00078e0207 */
[C---:B------:R-:W-:Y:S02]  /*71c0*/  ISETP.GT.U32.AND P6, PT, R28.reuse, R7, PT ;  /* 0x000000071c00720c */ /* 0x040fe40003fc4070 */
[----:B------:R-:W-:Y:S02]  /*71d0*/  @!P0 IADD3 R5, PT, PT, R5, -R28, RZ ;  /* 0x8000001c05058210 */ /* 0x000fe40007ffe0ff */
[----:B------:R-:W-:Y:S02]  /*71e0*/  ISETP.GT.U32.AND P0, PT, R28, R8, PT ;  /* 0x000000081c00720c */ /* 0x000fe40003f04070 */
[----:B----4-:R-:W-:Y:S01]  /*71f0*/  IABS R2, R11 ;  /* 0x0000000b00027213 */ /* 0x010fe20000000000 */
[----:B------:R-:W-:Y:S01]  /*7200*/  IMAD.HI.U32 R11, R21, R6, RZ ;  /* 0x00000006150b7227 */ /* 0x000fe200078e00ff */
[----:B------:R-:W-:Y:S02]  /*7210*/  ISETP.GE.AND P1, PT, R10, RZ, PT ;  /* 0x000000ff0a00720c */ /* 0x000fe40003f26270 */
[----:B------:R-:W-:Y:S01]  /*7220*/  IABS R10, R10 ;  /* 0x0000000a000a7213 */ /* 0x000fe20000000000 */
[----:B------:R-:W-:-:S02]  /*7230*/  IMAD.MOV R11, RZ, RZ, -R11 ;  /* 0x000000ffff0b7224 */ /* 0x000fc400078e0a0b */
        /* <DEDUP_REMOVED lines=73> */
[----:B------:R-:W-:Y:S01]  /*76d0*/  @!P3 IMAD.IADD R4, R4, 0x1, -R28 ;  /* 0x000000010404b824 */ /* 0x000fe200078e0a1c */
[----:B------:R-:W-:-:S02]  /*76e0*/  ISETP.GT.U32.AND P3, PT, R28, R6, PT ;  /* 0x000000061c00720c */ /* 0x000fc40003f64070 */
[----:B------:R-:W-:Y:S02]  /*76f0*/  @!P5 IADD3 R2, PT, PT, R2, -R28, RZ ;  /* 0x8000001c0202d210 */ /* 0x000fe40007ffe0ff */
        /* <DEDUP_REMOVED lines=21> */
[----:B--2---:R-:W-:Y:S01]  /*7850*/  IABS R2, R13 ;  /* 0x0000000d00027213 */ /* 0x004fe20000000000 */
[----:B------:R-:W-:-:S02]  /*7860*/  IMAD.MOV.U32 R13, RZ, RZ, R9 ;  /* 0x000000ffff0d7224 */ /* 0x000fc400078e0009 */
[----:B------:R-:W2:Y:S01]  /*7870*/  LDL.LU R9, [R1+0x870] ;  /* 0x0008700001097983 */ /* 0x000ea20000300800 */
[----:B------:R-:W-:-:S05]  /*7880*/  @!P5 IADD3 R0, PT, PT, -R0, RZ, RZ ;  /* 0x000000ff0000d210 */ /* 0x000fca0007ffe1ff */
[----:B------:R0:W-:Y:S04]  /*7890*/  STL [R1+0x2dc], R0 ;  /* 0x0002dc0001007387 */ /* 0x0001e80000100800 */
[----:B0-----:R-:W2:Y:S01]  /*78a0*/  LDL.LU R0, [R1+0x4030] ;  /* 0x0040300001007983 */ /* 0x001ea20000300800 */
[----:B------:R-:W-:Y:S02]  /*78b0*/  IMAD.MOV R12, RZ, RZ, -R12 ;  /* 0x000000ffff0c7224 */ /* 0x000fe400078e0a0c */
[----:B------:R-:W-:Y:S01]  /*78c0*/  @!P4 IMAD.MOV R13, RZ, RZ, -R13 ;  /* 0x000000ffff0dc224 */ /* 0x000fe200078e0a0d */
[C---:B------:R-:W-:Y:S02]  /*78d0*/  ISETP.GT.U32.AND P2, PT, R28.reuse, R7, PT ;  /* 0x000000071c00720c */ /* 0x040fe40003f44070 */
[C---:B------:R-:W-:Y:S01]  /*78e0*/  ISETP.GT.U32.AND P0, PT, R28.reuse, R10, PT ;  /* 0x0000000a1c00720c */ /* 0x040fe20003f04070 */
[----:B--2---:R-:W-:-:S02]  /*78f0*/  IMAD R0, R28, R12, R0 ;  /* 0x0000000c1c007224 */ /* 0x004fc400078e0200 */
[----:B------:R-:W2:Y:S04]  /*7900*/  LDL.LU R12, [R1+0x864] ;  /* 0x00086400010c7983 */ /* 0x000ea80000300800 */
[----:B------:R0:W-:Y:S04]  /*7910*/  STL [R1+0x2d8], R13 ;  /* 0x0002d80d01007387 */ /* 0x0001e80000100800 */
[----:B0-----:R-:W3:Y:S01]  /*7920*/  LDL.LU R13, [R1+0x402c] ;  /* 0x00402c00010d7983 */ /* 0x001ee20000300800 */
[C---:B------:R-:W-:Y:S01]  /*7930*/  ISETP.GT.U32.AND P6, PT, R28.reuse, R5, PT ;  /* 0x000000051c00720c */ /* 0x040fe20003fc4070 */
[--C-:B------:R-:W-:Y:S01]  /*7940*/  @!P2 IMAD.IADD R7, R7, 0x1, -R28.reuse ;  /* 0x000000010707a824 */ /* 0x100fe200078e0a1c */
[----:B------:R-:W-:Y:S01]  /*7950*/  ISETP.GT.U32.AND P5, PT, R28, R8, PT ;  /* 0x000000081c00720c */ /* 0x000fe20003fa4070 */
[----:B------:R-:W-:Y:S01]  /*7960*/  @!P0 IMAD.IADD R10, R10, 0x1, -R28 ;  /* 0x000000010a0a8824 */ /* 0x000fe200078e0a1c */
[----:B------:R-:W-:-:S03]  /*7970*/  ISETP.GT.U32.AND P2, PT, R28, R0, PT ;  /* 0x000000001c00720c */ /* 0x000fc60003f44070 */
[----:B------:R-:W-:-:S06]  /*7980*/  @!P3 IMAD.MOV R10, RZ, RZ, -R10 ;  /* 0x000000ffff0ab224 */ /* 0x000fcc00078e0a0a */
[--C-:B------:R-:W-:Y:S02]  /*7990*/  @!P6 IMAD.IADD R5, R5, 0x1, -R28.reuse ;  /* 0x000000010505e824 */ /* 0x100fe400078e0a1c */
[----:B------:R-:W-:-:S03]  /*79a0*/  @!P5 IMAD.IADD R8, R8, 0x1, -R28 ;  /* 0x000000010808d824 */ /* 0x000fc600078e0a1c */
[----:B------:R-:W-:Y:S01]  /*79b0*/  ISETP.GT.U32.AND P6, PT, R28, R5, PT ;  /* 0x000000051c00720c */ /* 0x000fe20003fc4070 */
[----:B------:R-:W-:Y:S01]  /*79c0*/  @!P2 IMAD.IADD R0, R0, 0x1, -R28 ;  /* 0x000000010000a824 */ /* 0x000fe200078e0a1c */
[----:B------:R-:W-:Y:S02]  /*79d0*/  ISETP.GT.U32.AND P2, PT, R28, R8, PT ;  /* 0x000000081c00720c */ /* 0x000fe40003f44070 */
[----:B------:R-:W-:-:S09]  /*79e0*/  ISETP.GE.AND P5, PT, R9, RZ, PT ;  /* 0x000000ff0900720c */ /* 0x000fd20003fa6270 */
[--C-:B------:R-:W-:Y:S02]  /*79f0*/  @!P6 IMAD.IADD R5, R5, 0x1, -R28.reuse ;  /* 0x000000010505e824 */ /* 0x100fe400078e0a1c */
[----:B------:R-:W-:Y:S01]  /*7a00*/  @!P2 IMAD.IADD R8, R8, 0x1, -R28 ;  /* 0x000000010808a824 */ /* 0x000fe200078e0a1c */
[----:B--2---:R-:W-:Y:S01]  /*7a10*/  ISETP.GE.AND P4, PT, R12, RZ, PT ;  /* 0x000000ff0c00720c */ /* 0x004fe20003f86270 */
[----:B------:R-:W-:-:S04]  /*7a20*/  IMAD.MOV.U32 R12, RZ, RZ, R7 ;  /* 0x000000ffff0c7224 */ /* 0x000fc800078e0007 */
[----:B------:R-:W-:-:S05]  /*7a30*/  @!P1 IMAD.MOV R12, RZ, RZ, -R12 ;  /* 0x000000ffff0c9224 */ /* 0x000fca00078e0a0c */
[----:B------:R-:W-:Y:S04]  /*7a40*/  STL [R1+0x2d4], R12 ;  /* 0x0002d40c01007387 */ /* 0x000fe80000100800 */
[----:B------:R0:W-:Y:S04]  /*7a50*/  STL [R1+0x2d0], R10 ;  /* 0x0002d00a01007387 */ /* 0x0001e80000100800 */
[----:B0-----:R-:W2:Y:S04]  /*7a60*/  LDL.LU R10, [R1+0x880] ;  /* 0x00088000010a7983 */ /* 0x001ea80000300800 */
[----:B------:R-:W2:Y:S01]  /*7a70*/  LDL R12, [R1+0x884] ;  /* 0x00088400010c7983 */ /* 0x000ea20000100800 */
[----:B------:R-:W-:Y:S01]  /*7a80*/  @!P4 IMAD.MOV R5, RZ, RZ, -R5 ;  /* 0x000000ffff05c224 */ /* 0x000fe200078e0a05 */
[----:B---3--:R-:W-:-:S02]  /*7a90*/  IABS R9, R13 ;  /* 0x0000000d00097213 */ /* 0x008fc40000000000 */
[----:B------:R-:W-:Y:S02]  /*7aa0*/  ISETP.GE.AND P2, PT, R13, RZ, PT ;  /* 0x000000ff0d00720c */ /* 0x000fe40003f46270 */
[----:B------:R0:W-:Y:S04]  /*7ab0*/  STL [R1+0x2cc], R5 ;  /* 0x0002cc0501007387 */ /* 0x0001e80000100800 */
[----:B------:R-:W3:Y:S01]  /*7ac0*/  LDL R13, [R1+0x88c] ;  /* 0x00088c00010d7983 */ /* 0x000ee20000100800 */
[----:B------:R-:W-:Y:S01]  /*7ad0*/  ISETP.GE.AND P6, PT, R6, RZ, PT ;  /* 0x000000ff0600720c */ /* 0x000fe20003fc6270 */
[----:B------:R-:W-:Y:S01]  /*7ae0*/  IMAD.HI.U32 R6, R21, R2, RZ ;  /* 0x0000000215067227 */ /* 0x000fe200078e00ff */
[----:B------:R-:W-:Y:S02]  /*7af0*/  ISETP.GE.AND P0, PT, R4, RZ, PT ;  /* 0x000000ff0400720c */ /* 0x000fe40003f06270 */
[----:B------:R-:W-:Y:S01]  /*7b00*/  ISETP.GT.U32.AND P1, PT, R28, R0, PT ;  /* 0x000000001c00720c */ /* 0x000fe20003f24070 */
[----:B------:R-:W-:Y:S01]  /*7b10*/  IMAD.MOV R7, RZ, RZ, -R6 ;  /* 0x000000ffff077224 */ /* 0x000fe200078e0a06 */
[----:B----4-:R-:W-:Y:S01]  /*7b20*/  IABS R4, R11 ;  /* 0x0000000b00047213 */ /* 0x010fe20000000000 */
[----:B------:R-:W-:-:S02]  /*7b30*/  IMAD.MOV.U32 R6, RZ, RZ, R9 ;  /* 0x000000ffff067224 */ /* 0x000fc400078e0009 */
[----:B------:R-:W-:Y:S02]  /*7b40*/  IMAD R2, R28, R7, R2 ;  /* 0x000000071c027224 */ /* 0x000fe400078e0202 */
[----:B------:R-:W-:-:S04]  /*7b50*/  IMAD.HI.U32 R7, R21, R4, RZ ;  /* 0x0000000415077227 */ /* 0x000fc800078e00ff */
[----:B------:R-:W-:-:S04]  /*7b60*/  IMAD.HI.U32 R9, R21, R6, RZ ;  /* 0x0000000615097227 */ /* 0x000fc800078e00ff */
[----:B------:R-:W-:Y:S02]  /*7b70*/  IMAD.MOV R7, RZ, RZ, -R7 ;  /* 0x000000ffff077224 */ /* 0x000fe400078e0a07 */
[----:B------:R-:W-:Y:S02]  /*7b80*/  IMAD.MOV R9, RZ, RZ, -R9 ;  /* 0x000000ffff097224 */ /* 0x000fe400078e0a09 */
[----:B------:R-:W-:Y:S02]  /*7b90*/  @!P1 IMAD.IADD R0, R0, 0x1, -R28 ;  /* 0x0000000100009824 */ /* 0x000fe400078e0a1c */
[C---:B------:R-:W-:Y:S02]  /*7ba0*/  IMAD R4, R28.reuse, R7, R4 ;  /* 0x000000071c047224 */ /* 0x040fe400078e0204 */
[----:B0-----:R-:W-:Y:S02]  /*7bb0*/  IMAD R5, R28, R9, R6 ;  /* 0x000000091c057224 */ /* 0x001fe400078e0206 */
[----:B------:R-:W-:Y:S01]  /*7bc0*/  IMAD.MOV.U32 R7, RZ, RZ, R8 ;  /* 0x000000ffff077224 */ /* 0x000fe200078e0008 */
[----:B------:R-:W-:-:S02]  /*7bd0*/  ISETP.GE.AND P4, PT, R11, RZ, PT ;  /* 0x000000ff0b00720c */ /* 0x000fc40003f86270 */
[----:B------:R-:W4:Y:S02]  /*7be0*/  LDL R11, [R1+0x888] ;  /* 0x00088800010b7983 */ /* 0x000f240000100800 */
[----:B------:R-:W-:Y:S02]  /*7bf0*/  @!P0 IADD3 R7, PT, PT, -R7, RZ, RZ ;  /* 0x000000ff07078210 */ /* 0x000fe40007ffe1ff */
[----:B------:R-:W4:Y:S04]  /*7c00*/  LDL.LU R6, [R1+0x87c] ;  /* 0x00087c0001067983 */ /* 0x000f280000300800 */
[----:B------:R-:W-:Y:S01]  /*7c10*/  STL [R1+0xc4], R7 ;  /* 0x0000c40701007387 */ /* 0x000fe20000100800 */
[----:B--2---:R-:W-:Y:S01]  /*7c20*/  IABS R9, R12 ;  /* 0x0000000c00097213 */ /* 0x004fe20000000000 */
        /* <DEDUP_REMOVED lines=11> */
[----:B------:R-:W-:-:S13]  /*7ce0*/  ISETP.GT.U32.AND P3, PT, R28, R2, PT ;  /* 0x000000021c00720c */ /* 0x000fda0003f64070 */
[----:B------:R-:W-:-:S05]  /*7cf0*/  @!P3 IMAD.IADD R2, R2, 0x1, -R28 ;  /* 0x000000010202b824 */ /* 0x000fca00078e0a1c */
[----:B------:R-:W-:Y:S02]  /*7d00*/  ISETP.GT.U32.AND P0, PT, R28, R2, PT ;  /* 0x000000021c00720c */ /* 0x000fe40003f04070 */
[----:B------:R-:W-:Y:S02]  /*7d10*/  ISETP.GE.AND P3, PT, R10, RZ, PT ;  /* 0x000000ff0a00720c */ /* 0x000fe40003f66270 */
[----:B------:R-:W-:Y:S02]  /*7d20*/  ISETP.GT.U32.AND P6, PT, R28, R4, PT ;  /* 0x000000041c00720c */ /* 0x000fe40003fc4070 */
[----:B------:R-:W-:Y:S02]  /*7d30*/  IABS R10, R10 ;  /* 0x0000000a000a7213 */ /* 0x000fe40000000000 */
[----:B----4-:R-:W-:Y:S02]  /*7d40*/  ISETP.GE.AND P1, PT, R6, RZ, PT ;  /* 0x000000ff0600720c */ /* 0x010fe40003f26270 */
[----:B------:R-:W-:-:S03]  /*7d50*/  IABS R8, R6 ;  /* 0x0000000600087213 */ /* 0x000fc60000000000 */
[----:B------:R-:W-:Y:S01]  /*7d60*/  @!P0 IMAD.IADD R2, R2, 0x1, -R28 ;  /* 0x0000000102028824 */ /* 0x000fe200078e0a1c */
[----:B------:R-:W-:Y:S01]  /*7d70*/  ISETP.GT.U32.AND P0, PT, R28, R5, PT ;  /* 0x000000051c00720c */ /* 0x000fe20003f04070 */
[----:B------:R-:W-:-:S04]  /*7d80*/  IMAD.HI.U32 R6, R21, R10, RZ ;  /* 0x0000000a15067227 */ /* 0x000fc800078e00ff */
[----:B------:R-:W-:Y:S01]  /*7d90*/  IMAD.MOV R6, RZ, RZ, -R6 ;  /* 0x000000ffff067224 */ /* 0x000fe200078e0a06 */
        /* <DEDUP_REMOVED lines=17> */
[----:B------:R-:W-:-:S04]  /*7eb0*/  IMAD.MOV.U32 R9, RZ, RZ, R2 ;  /* 0x000000ffff097224 */ /* 0x000fc800078e0002 */
[----:B------:R-:W-:Y:S01]  /*7ec0*/  @!P5 IMAD.MOV R9, RZ, RZ, -R9 ;  /* 0x000000ffff09d224 */ /* 0x000fe200078e0a09 */
[----:B------:R-:W-:Y:S01]  /*7ed0*/  IABS R2, R13 ;  /* 0x0000000d00027213 */ /* 0x000fe20000000000 */
[----:B------:R-:W-:-:S03]  /*7ee0*/  IMAD.HI.U32 R13, R21, R6, RZ ;  /* 0x00000006150d7227 */ /* 0x000fc600078e00ff */
[----:B------:R0:W-:Y:S01]  /*7ef0*/  STL [R1+0x6c], R9 ;  /* 0x00006c0901007387 */ /* 0x0001e20000100800 */
[----:B------:R-:W-:-:S04]  /*7f00*/  IMAD.HI.U32 R12, R21, R2, RZ ;  /* 0x00000002150c7227 */ /* 0x000fc800078e00ff */
[----:B------:R-:W-:Y:S02]  /*7f10*/  IMAD.MOV R13, RZ, RZ, -R13 ;  /* 0x000000ffff0d7224 */ /* 0x000fe400078e0a0d */
[----:B0-----:R-:W-:Y:S02]  /*7f20*/  IMAD.MOV.U32 R9, RZ, RZ, R4 ;  /* 0x000000ffff097224 */ /* 0x001fe400078e0004 */
[----:B------:R-:W-:Y:S01]  /*7f30*/  IMAD.HI.U32 R4, R21, R11, RZ ;  /* 0x0000000b15047227 */ /* 0x000fe200078e00ff */
[----:B------:R0:W-:Y:S03]  /*7f40*/  STL [R1+0x4024], R21 ;  /* 0x0040241501007387 */ /* 0x0001e60000100800 */
[----:B------:R-:W-:Y:S02]  /*7f50*/  @!P4 IMAD.MOV R9, RZ, RZ, -R9 ;  /* 0x000000ffff09c224 */ /* 0x000fe400078e0a09 */
        /* <DEDUP_REMOVED lines=8> */
[----:B------:R-:W4:Y:S04]  /*7fe0*/  LDL R13, [R1+0x8a0] ;  /* 0x0008a000010d7983 */ /* 0x000f280000100800 */
[----:B------:R-:W3:Y:S04]  /*7ff0*/  LDL.LU R11, [R1+0x888] ;  /* 0x00088800010b7983 */ /* 0x000ee80000300800 */
[----:B------:R-:W3:Y:S01]  /*8000*/  LDL R12, [R1+0x89c] ;  /* 0x00089c00010c7983 */ /* 0x000ee20000100800 */
        /* <DEDUP_REMOVED lines=8> */
[----:B------:R-:W-:Y:S01]  /*8090*/  @!P6 IADD3 R8, PT, PT, R8, -R28, RZ ;  /* 0x8000001c0808e210 */ /* 0x000fe20007ffe0ff */
[----:B------:R3:W-:Y:S01]  /*80a0*/  STL [R1+0x48], R5 ;  /* 0x0000480501007387 */ /* 0x0007e20000100800 */
[----:B--2---:R-:W-:-:S03]  /*80b0*/  ISETP.GE.AND P0, PT, R21, RZ, PT ;  /* 0x000000ff1500720c */ /* 0x004fc60003f06270 */
[----:B------:R-:W-:Y:S01]  /*80c0*/  IMAD.MOV.U32 R21, RZ, RZ, R8 ;  /* 0x000000ffff157224 */ /* 0x000fe200078e0008 */
[----:B----4-:R-:W-:Y:S02]  /*80d0*/  IABS R8, R13 ;  /* 0x0000000d00087213 */ /* 0x010fe40000000000 */
[----:B---3--:R-:W-:Y:S02]  /*80e0*/  IABS R5, R12 ;  /* 0x0000000c00057213 */ /* 0x008fe40000000000 */
[----:B------:R-:W2:Y:S04]  /*80f0*/  LDL.LU R12, [R1+0x88c] ;  /* 0x00088c00010c7983 */ /* 0x000ea80000300800 */
[----:B------:R-:W3:Y:S01]  /*8100*/  LDL.LU R13, [R1+0x890] ;  /* 0x00089000010d7983 */ /* 0x000ee20000300800 */
[----:B------:R-:W-:Y:S01]  /*8110*/  @!P1 IMAD.MOV R21, RZ, RZ, -R21 ;  /* 0x000000ffff159224 */ /* 0x000fe200078e0a15 */
[----:B------:R-:W-:-:S04]  /*8120*/  ISETP.GT.U32.AND P1, PT, R28, R6, PT ;  /* 0x000000061c00720c */ /* 0x000fc80003f24070 */
[----:B------:R0:W-:Y:S09]  /*8130*/  STL [R1+0x28], R21 ;  /* 0x0000281501007387 */ /* 0x0001f20000100800 */
[----:B------:R-:W-:Y:S01]  /*8140*/  @!P1 IMAD.IADD R6, R6, 0x1, -R28 ;  /* 0x0000000106069824 */ /* 0x000fe200078e0a1c */
[----:B0-----:R-:W4:Y:S01]  /*8150*/  LDL.LU R21, [R1+0x4024] ;  /* 0x0040240001157983 */ /* 0x001f220000300800 */
[----:B------:R-:W-:-:S02]  /*8160*/  ISETP.GT.U32.AND P4, PT, R28, R9, PT ;  /* 0x000000091c00720c */ /* 0x000fc40003f84070 */
[C---:B------:R-:W-:Y:S02]  /*8170*/  ISETP.GT.U32.AND P5, PT, R28.reuse, R7, PT ;  /* 0x000000071c00720c */ /* 0x040fe40003fa4070 */
[----:B------:R-:W-:Y:S02]  /*8180*/  ISETP.GT.U32.AND P6, PT, R28, R0, PT ;  /* 0x000000001c00720c */ /* 0x000fe40003fc4070 */
[----:B---3--:R-:W-:Y:S02]  /*8190*/  ISETP.GE.AND P1, PT, R13, RZ, PT ;  /* 0x000000ff0d00720c */ /* 0x008fe40003f26270 */
[----:B------:R-:W3:Y:S05]  /*81a0*/  LDL.LU R13, [R1+0x8ac] ;  /* 0x0008ac00010d7983 */ /* 0x000eea0000300800 */
[----:B------:R-:W-:-:S02]  /*81b0*/  @!P4 IMAD.IADD R9, R9, 0x1, -R28 ;  /* 0x000000010909c824 */ /* 0x000fc400078e0a1c */
[--C-:B------:R-:W-:Y:S02]  /*81c0*/  @!P5 IMAD.IADD R7, R7, 0x1, -R28.reuse ;  /* 0x000000010707d824 */ /* 0x100fe400078e0a1c */
[----:B------:R-:W-:Y:S01]  /*81d0*/  @!P6 IMAD.IADD R0, R0, 0x1, -R28 ;  /* 0x000000010000e824 */ /* 0x000fe200078e0a1c */
[----:B------:R-:W-:-:S04]  /*81e0*/  ISETP.GT.U32.AND P5, PT, R28, R9, PT ;  /* 0x000000091c00720c */ /* 0x000fc80003fa4070 */
[----:B------:R-:W-:-:S09]  /*81f0*/  ISETP.GT.U32.AND P2, PT, R28, R0, PT ;  /* 0x000000001c00720c */ /* 0x000fd20003f44070 */
[----:B------:R-:W-:Y:S01]  /*8200*/  @!P5 IMAD.IADD R9, R9, 0x1, -R28 ;  /* 0x000000010909d824 */ /* 0x000fe200078e0a1c */
[----:B------:R-:W-:Y:S01]  /*8210*/  ISETP.GE.AND P5, PT, R11, RZ, PT ;  /* 0x000000ff0b00720c */ /* 0x000fe20003fa6270 */
[----:B----4-:R-:W-:-:S04]  /*8220*/  IMAD.HI.U32 R11, R21, R5, RZ ;  /* 0x00000005150b7227 */ /* 0x010fc800078e00ff */
[----:B------:R-:W-:Y:S01]  /*8230*/  @!P2 IMAD.IADD R0, R0, 0x1, -R28 ;  /* 0x000000010000a824 */ /* 0x000fe200078e0a1c */
[----:B--2---:R-:W-:Y:S01]  /*8240*/  ISETP.GE.AND P2, PT, R12, RZ, PT ;  /* 0x000000ff0c00720c */ /* 0x004fe20003f46270 */
[----:B------:R-:W-:Y:S02]  /*8250*/  IMAD.MOV R12, RZ, RZ, -R11 ;  /* 0x000000ffff0c7224 */ /* 0x000fe400078e0a0b */
[----:B------:R-:W-:Y:S01]  /*8260*/  IMAD.HI.U32 R11, R21, R8, RZ ;  /* 0x00000008150b7227 */ /* 0x000fe200078e00ff */
[----:B---3--:R0:W-:Y:S04]  /*8270*/  STL [R1+0x401c], R13 ;  /* 0x00401c0d01007387 */ /* 0x0081e80000100800 */
[----:B0-----:R-:W2:Y:S04]  /*8280*/  LDL R13, [R1+0x8a4] ;  /* 0x0008a400010d7983 */ /* 0x001ea80000100800 */
[----:B------:R0:W-:Y:S04]  /*8290*/  STL [R1+0x4020], R21 ;  /* 0x0040201501007387 */ /* 0x0001e80000100800 */
[----:B0-----:R-:W3:Y:S01]  /*82a0*/  LDL.LU R21, [R1+0x894] ;  /* 0x0008940001157983 */ /* 0x001ee20000300800 */
[----:B------:R-:W-:-:S02]  /*82b0*/  ISETP.GT.U32.AND P4, PT, R28, R10, PT ;  /* 0x0000000a1c00720c */ /* 0x000fc40003f84070 */
[----:B------:R-:W-:-:S11]  /*82c0*/  ISETP.GT.U32.AND P6, PT, R28, R7, PT ;  /* 0x000000071c00720c */ /* 0x000fd60003fc4070 */
[--C-:B------:R-:W-:Y:S01]  /*82d0*/  @!P4 IMAD.IADD R10, R10, 0x1, -R28.reuse ;  /* 0x000000010a0ac824 */ /* 0x100fe200078e0a1c */
[----:B------:R-:W-:Y:S01]  /*82e0*/  ISETP.GT.U32.AND P4, PT, R28, R4, PT ;  /* 0x000000041c00720c */ /* 0x000fe20003f84070 */
[--C-:B------:R-:W-:Y:S02]  /*82f0*/  @!P6 IMAD.IADD R7, R7, 0x1, -R28.reuse ;  /* 0x000000010707e824 */ /* 0x100fe400078e0a1c */
[----:B------:R-:W-:Y:S01]  /*8300*/  @!P0 IMAD.MOV R9, RZ, RZ, -R9 ;  /* 0x000000ffff098224 */ /* 0x000fe200078e0a09 */
[----:B------:R-:W-:Y:S01]  /*8310*/  @!P3 IADD3 R10, PT, PT, -R10, RZ, RZ ;  /* 0x000000ff0a0ab210 */ /* 0x000fe20007ffe1ff */
[----:B------:R-:W-:Y:S02]  /*8320*/  IMAD R5, R28, R12, R5 ;  /* 0x0000000c1c057224 */ /* 0x000fe400078e0205 */
[----:B------:R-:W4:Y:S06]  /*8330*/  LDL.LU R12, [R1+0x8a8] ;  /* 0x0008a800010c7983 */ /* 0x000f2c0000300800 */
[----:B------:R-:W-:Y:S01]  /*8340*/  @!P4 IMAD.IADD R4, R4, 0x1, -R28 ;  /* 0x000000010404c824 */ /* 0x000fe200078e0a1c */
[----:B------:R0:W-:Y:S01]  /*8350*/  STL [R1+0x1c], R9 ;  /* 0x00001c0901007387 */ /* 0x0001e20000100800 */
[----:B------:R-:W-:-:S03]  /*8360*/  IMAD.MOV R11, RZ, RZ, -R11 ;  /* 0x000000ffff0b7224 */ /* 0x000fc600078e0a0b */
[----:B------:R1:W-:Y:S04]  /*8370*/  STL [R1+0x20], R10 ;  /* 0x0000200a01007387 */ /* 0x0003e80000100800 */
[----:B0-----:R-:W4:Y:S04]  /*8380*/  LDL.LU R9, [R1+0x89c] ;  /* 0x00089c0001097983 */ /* 0x001f280000300800 */
[----:B-1----:R-:W4:Y:S01]  /*8390*/  LDL.LU R10, [R1+0x8a0] ;  /* 0x0008a000010a7983 */ /* 0x002f220000300800 */
[----:B---3--:R-:W-:Y:S01]  /*83a0*/  ISETP.GE.AND P4, PT, R21, RZ, PT ;  /* 0x000000ff1500720c */ /* 0x008fe20003f86270 */
[----:B------:R-:W-:-:S04]  /*83b0*/  IMAD.MOV.U32 R21, RZ, RZ, R7 ;  /* 0x000000ffff157224 */ /* 0x000fc800078e0007 */
[----:B------:R-:W-:Y:S01]  /*83c0*/  @!P5 IMAD.MOV R21, RZ, RZ, -R21 ;  /* 0x000000ffff15d224 */ /* 0x000fe200078e0a15 */
[----:B--2---:R-:W-:Y:S01]  /*83d0*/  IABS R7, R13 ;  /* 0x0000000d00077213 */ /* 0x004fe20000000000 */
[----:B------:R-:W-:Y:S02]  /*83e0*/  IMAD.MOV.U32 R13, RZ, RZ, R0 ;  /* 0x000000ffff0d7224 */ /* 0x000fe400078e0000 */
[----:B------:R-:W-:Y:S01]  /*83f0*/  IMAD R0, R28, R11, R8 ;  /* 0x0000000b1c007224 */ /* 0x000fe200078e0208 */
[----:B------:R0:W-:Y:S04]  /*8400*/  STL [R1+0x120], R21 ;  /* 0x0001201501007387 */ /* 0x0001e80000100800 */
[----:B0-----:R-:W2:Y:S04]  /*8410*/  LDL.LU R21, [R1+0x4020] ;  /* 0x0040200001157983 */ /* 0x001ea80000300800 */
[----:B------:R-:W3:Y:S04]  /*8420*/  LDL.LU R8, [R1+0x898] ;  /* 0x0008980001087983 */ /* 0x000ee80000300800 */
[----:B------:R-:W2:Y:S01]  /*8430*/  LDL.LU R11, [R1+0x8a4] ;  /* 0x0008a400010b7983 */ /* 0x000ea20000300800 */
[----:B------:R-:W-:-:S05]  /*8440*/  @!P2 IMAD.MOV R13, RZ, RZ, -R13 ;  /* 0x000000ffff0da224 */ /* 0x000fca00078e0a0d */
[----:B------:R0:W-:Y:S04]  /*8450*/  STL [R1+0x2ac], R13 ;  /* 0x0002ac0d01007387 */ /* 0x0001e80000100800 */
[----:B0-----:R-:W2:Y:S01]  /*8460*/  LDL.LU R13, [R1+0x401c] ;  /* 0x00401c00010d7983 */ /* 0x001ea20000300800 */
[C---:B------:R-:W-:Y:S02]  /*8470*/  ISETP.GT.U32.AND P6, PT, R28.reuse, R2, PT ;  /* 0x000000021c00720c */ /* 0x040fe40003fc4070 */
[C---:B------:R-:W-:Y:S02]  /*8480*/  ISETP.GT.U32.AND P3, PT, R28.reuse, R6, PT ;  /* 0x000000061c00720c */ /* 0x040fe40003f64070 */
[C---:B------:R-:W-:Y:S02]  /*8490*/  ISETP.GT.U32.AND P5, PT, R28.reuse, R5, PT ;  /* 0x000000051c00720c */ /* 0x040fe40003fa4070 */
[----:B------:R-:W-:-:S07]  /*84a0*/  ISETP.GT.U32.AND P0, PT, R28, R4, PT ;  /* 0x000000041c00720c */ /* 0x000fce0003f04070 */
[--C-:B------:R-:W-:Y:S02]  /*84b0*/  @!P6 IMAD.IADD R2, R2, 0x1, -R28.reuse ;  /* 0x000000010202e824 */ /* 0x100fe400078e0a1c */
[----:B------:R-:W-:-:S03]  /*84c0*/  @!P3 IMAD.IADD R6, R6, 0x1, -R28 ;  /* 0x000000010606b824 */ /* 0x000fc600078e0a1c */
[----:B------:R-:W-:Y:S01]  /*84d0*/  ISETP.GT.U32.AND P6, PT, R28, R2, PT ;  /* 0x000000021c00720c */ /* 0x000fe20003fc4070 */
[--C-:B------:R-:W-:Y:S02]  /*84e0*/  @!P5 IMAD.IADD R5, R5, 0x1, -R28.reuse ;  /* 0x000000010505d824 */ /* 0x100fe400078e0a1c */
[----:B------:R-:W-:Y:S01]  /*84f0*/  @!P0 IMAD.IADD R4, R4, 0x1, -R28 ;  /* 0x0000000104048824 */ /* 0x000fe200078e0a1c */
[----:B----4-:R-:W-:Y:S02]  /*8500*/  ISETP.GE.AND P0, PT, R9, RZ, PT ;  /* 0x000000ff0900720c */ /* 0x010fe40003f06270 */
[----:B------:R-:W-:-:S07]  /*8510*/  ISETP.GT.U32.AND P3, PT, R28, R0, PT ;  /* 0x000000001c00720c */ /* 0x000fce0003f64070 */
[----:B------:R-:W-:Y:S01]  /*8520*/  @!P6 IMAD.IADD R2, R2, 0x1, -R28 ;  /* 0x000000010202e824 */ /* 0x000fe200078e0a1c */
[----:B------:R-:W-:Y:S02]  /*8530*/  ISETP.GE.AND P6, PT, R10, RZ, PT ;  /* 0x000000ff0a00720c */ /* 0x000fe40003fc6270 */
[----:B------:R-:W-:-:S03]  /*8540*/  IABS R10, R12 ;  /* 0x0000000c000a7213 */ /* 0x000fc60000000000 */
[----:B------:R-:W-:Y:S01]  /*8550*/  @!P3 IMAD.IADD R0, R0, 0x1, -R28 ;  /* 0x000000010000b824 */ /* 0x000fe200078e0a1c */
[----:B------:R-:W-:-:S13]  /*8560*/  ISETP.GT.U32.AND P3, PT, R28, R5, PT ;  /* 0x000000051c00720c */ /* 0x000fda0003f64070 */
[----:B------:R-:W-:Y:S01]  /*8570*/  @!P3 IMAD.IADD R5, R5, 0x1, -R28 ;  /* 0x000000010505b824 */ /* 0x000fe200078e0a1c */
[----:B---3--:R-:W-:Y:S01]  /*8580*/  ISETP.GE.AND P2, PT, R8, RZ, PT ;  /* 0x000000ff0800720c */ /* 0x008fe20003f46270 */
[----:B------:R-:W-:Y:S01]  /*8590*/  IMAD.MOV.U32 R8, RZ, RZ, R7 ;  /* 0x000000ffff087224 */ /* 0x000fe200078e0007 */
[----:B--2---:R-:W-:Y:S01]  /*85a0*/  ISETP.GE.AND P5, PT, R11, RZ, PT ;  /* 0x000000ff0b00720c */ /* 0x004fe20003fa6270 */
[----:B------:R-:W-:Y:S02]  /*85b0*/  IMAD.MOV.U32 R11, RZ, RZ, R6 ;  /* 0x000000ffff0b7224 */ /* 0x000fe400078e0006 */
[----:B------:R-:W-:-:S04]  /*85c0*/  IMAD.HI.U32 R9, R21, R8, RZ ;  /* 0x0000000815097227 */ /* 0x000fc800078e00ff */
[----:B------:R-:W-:Y:S02]  /*85d0*/  @!P1 IMAD.MOV R11, RZ, RZ, -R11 ;  /* 0x000000ffff0b9224 */ /* 0x000fe400078e0a0b */
[----:B------:R-:W-:-:S03]  /*85e0*/  IMAD.MOV R9, RZ, RZ, -R9 ;  /* 0x000000ffff097224 */ /* 0x000fc600078e0a09 */
[----:B------:R0:W-:Y:S01]  /*85f0*/  STL [R1+0x2b8], R11 ;  /* 0x0002b80b01007387 */ /* 0x0001e20000100800 */
[----:B------:R-:W-:Y:S02]  /*8600*/  IMAD R8, R28, R9, R8 ;  /* 0x000000091c087224 */ /* 0x000fe400078e0208 */
[----:B------:R-:W-:Y:S02]  /*8610*/  IMAD.MOV.U32 R9, RZ, RZ, R2 ;  /* 0x000000ffff097224 */ /* 0x000fe400078e0002 */
[----:B------:R-:W2:Y:S01]  /*8620*/  LDL.LU R2, [R1+0x8b0] ;  /* 0x0008b00001027983 */ /* 0x000ea20000300800 */
[----:B0-----:R-:W-:Y:S02]  /*8630*/  IMAD.MOV.U32 R11, RZ, RZ, R4 ;  /* 0x000000ffff0b7224 */ /* 0x001fe400078e0004 */
[----:B------:R-:W-:Y:S02]  /*8640*/  @!P2 IMAD.MOV R9, RZ, RZ, -R9 ;  /* 0x000000ffff09a224 */ /* 0x000fe400078e0a09 */
[----:B------:R-:W-:Y:S01]  /*8650*/  @!P4 IMAD.MOV R11, RZ, RZ, -R11 ;  /* 0x000000ffff0bc224 */ /* 0x000fe200078e0a0b */
[----:B------:R-:W-:-:S04]  /*8660*/  ISETP.GE.AND P2, PT, R12, RZ, PT ;  /* 0x000000ff0c00720c */ /* 0x000fc80003f46270 */
[----:B------:R0:W-:Y:S04]  /*8670*/  STL [R1+0x2bc], R11 ;  /* 0x0002bc0b01007387 */ /* 0x0001e80000100800 */
[----:B0-----:R-:W3:Y:S04]  /*8680*/  LDL.LU R11, [R1+0x8b4] ;  /* 0x0008b400010b7983 */ /* 0x001ee80000300800 */
[----:B------:R0:W-:Y:S04]  /*8690*/  STL [R1+0x2c0], R9 ;  /* 0x0002c00901007387 */ /* 0x0001e80000100800 */
[----:B------:R-:W4:Y:S04]  /*86a0*/  LDL R12, [R1+0x8bc] ;  /* 0x0008bc00010c7983 */ /* 0x000f280000100800 */
[----:B0-----:R-:W2:Y:S01]  /*86b0*/  LDL R9, [R1+0x8b8] ;  /* 0x0008b80001097983 */ /* 0x001ea20000100800 */
[----:B------:R-:W-:-:S02]  /*86c0*/  IABS R7, R13 ;  /* 0x0000000d00077213 */ /* 0x000fc40000000000 */
[----:B------:R-:W-:Y:S02]  /*86d0*/  ISETP.GE.AND P3, PT, R13, RZ, PT ;  /* 0x000000ff0d00720c */ /* 0x000fe40003f66270 */
[----:B------:R-:W3:Y:S01]  /*86e0*/  LDL R13, [R1+0x8c0] ;  /* 0x0008c000010d7983 */ /* 0x000ee20000100800 */
[----:B------:R-:W-:Y:S01]  /*86f0*/  ISETP.GT.U32.AND P1, PT, R28, R0, PT ;  /* 0x000000001c00720c */ /* 0x000fe20003f24070 */
[----:B------:R-:W-:-:S04]  /*8700*/  IMAD.MOV.U32 R6, RZ, RZ, R7 ;  /* 0x000000ffff067224 */ /* 0x000fc800078e0007 */
[----:B------:R-:W-:-:S04]  /*8710*/  IMAD.HI.U32 R4, R21, R6, RZ ;  /* 0x0000000615047227 */ /* 0x000fc800078e00ff */
[----:B------:R-:W-:-:S04]  /*8720*/  IMAD.MOV R4, RZ, RZ, -R4 ;  /* 0x000000ffff047224 */ /* 0x000fc800078e0a04 */
[----:B------:R-:W-:Y:S02]  /*8730*/  @!P1 IMAD.IADD R0, R0, 0x1, -R28 ;  /* 0x0000000100009824 */ /* 0x000fe400078e0a1c */
[----:B------:R-:W-:Y:S02]  /*8740*/  IMAD R4, R28, R4, R6 ;  /* 0x000000041c047224 */ /* 0x000fe400078e0206 */
[----:B------:R-:W-:-:S05]  /*8750*/  @!P0 IMAD.MOV R5, RZ, RZ, -R5 ;  /* 0x000000ffff058224 */ /* 0x000fca00078e0a05 */
[----:B------:R-:W-:Y:S01]  /*8760*/  STL [R1+0x2c8], R5 ;  /* 0x0002c80501007387 */ /* 0x000fe20000100800 */
[----:B----4-:R-:W-:Y:S01]  /*8770*/  IABS R6, R12 ;  /* 0x0000000c00067213 */ /* 0x010fe20000000000 */
[----:B------:R-:W-:-:S04]  /*8780*/  IMAD.MOV.U32 R12, RZ, RZ, R0 ;  /* 0x000000ffff0c7224 */ /* 0x000fc800078e0000 */
[----:B------:R-:W-:Y:S01]  /*8790*/  @!P6 IMAD.MOV R12, RZ, RZ, -R12 ;  /* 0x000000ffff0ce224 */ /* 0x000fe200078e0a0c */
[----:B--2---:R-:W-:-:S04]  /*87a0*/  IABS R9, R9 ;  /* 0x0000000900097213 */ /* 0x004fc80000000000 */
        /* <DEDUP_REMOVED lines=10> */
[----:B------:R-:W-:Y:S01]  /*8850*/  @!P4 IMAD.IADD R8, R8, 0x1, -R28 ;  /* 0x000000010808c824 */ /* 0x000fe200078e0a1c */
[----:B------:R-:W-:Y:S02]  /*8860*/  ISETP.GE.AND P4, PT, R11, RZ, PT ;  /* 0x000000ff0b00720c */ /* 0x000fe40003f86270 */
[----:B------:R-:W-:Y:S02]  /*8870*/  IABS R11, R11 ;  /* 0x0000000b000b7213 */ /* 0x000fe40000000000 */
[----:B------:R-:W-:-:S03]  /*8880*/  ISETP.GT.U32.AND P0, PT, R28, R8, PT ;  /* 0x000000081c00720c */ /* 0x000fc60003f04070 */
[----:B------:R-:W-:-:S04]  /*8890*/  IMAD.HI.U32 R0, R21, R11, RZ ;  /* 0x0000000b15007227 */ /* 0x000fc800078e00ff */
[----:B------:R-:W-:-:S04]  /*88a0*/  IMAD.MOV R0, RZ, RZ, -R0 ;  /* 0x000000ffff007224 */ /* 0x000fc800078e0a00 */
[----:B------:R-:W-:Y:S02]  /*88b0*/  IMAD R11, R28, R0, R11 ;  /* 0x000000001c0b7224 */ /* 0x000fe400078e020b */
[----:B------:R-:W-:-:S04]  /*88c0*/  IMAD.HI.U32 R0, R21, R5, RZ ;  /* 0x0000000515007227 */ /* 0x000fc800078e00ff */
[----:B------:R-:W-:Y:S02]  /*88d0*/  IMAD.MOV R0, RZ, RZ, -R0 ;  /* 0x000000ffff007224 */ /* 0x000fe400078e0a00 */
[----:B------:R-:W-:Y:S02]  /*88e0*/  @!P0 IMAD.IADD R8, R8, 0x1, -R28 ;  /* 0x0000000108088824 */ /* 0x000fe400078e0a1c */
[----:B------:R-:W-:Y:S01]  /*88f0*/  IMAD R5, R28, R0, R5 ;  /* 0x000000001c057224 */ /* 0x000fe200078e0205 */
[----:B------:R0:W-:Y:S01]  /*8900*/  STL [R1+0x4014], R26 ;  /* 0x0040141a01007387 */ /* 0x0001e20000100800 */
[----:B------:R-:W-:-:S05]  /*8910*/  IMAD.HI.U32 R7, R21, R10, RZ ;  /* 0x0000000a15077227 */ /* 0x000fca00078e00ff */
[----:B------:R-:W-:-:S05]  /*8920*/  IADD3 R7, PT, PT, -R7, RZ, RZ ;  /* 0x000000ff07077210 */ /* 0x000fca0007ffe1ff */
[----:B------:R-:W-:Y:S01]  /*8930*/  IMAD R10, R28, R7, R10 ;  /* 0x000000071c0a7224 */ /* 0x000fe200078e020a */
[----:B----4-:R-:W-:Y:S01]  /*8940*/  IABS R0, R9 ;  /* 0x0000000900007213 */ /* 0x010fe20000000000 */
[----:B------:R-:W-:-:S05]  /*8950*/  IMAD.MOV.U32 R9, RZ, RZ, R8 ;  /* 0x000000ffff097224 */ /* 0x000fca00078e0008 */
[----:B------:R-:W-:-:S05]  /*8960*/  @!P5 IADD3 R9, PT, PT, -R9, RZ, RZ ;  /* 0x000000ff0909d210 */ /* 0x000fca0007ffe1ff */
[----:B------:R1:W-:Y:S04]  /*8970*/  STL [R1+0x2b0], R9 ;  /* 0x0002b00901007387 */ /* 0x0003e80000100800 */
[----:B0-----:R-:W4:Y:S01]  /*8980*/  LDL.LU R26, [R1+0x8b8] ;  /* 0x0008b800011a7983 */ /* 0x001f220000300800 */
[C---:B------:R-:W-:Y:S02]  /*8990*/  ISETP.GT.U32.AND P6, PT, R28.reuse, R10, PT ;  /* 0x0000000a1c00720c */ /* 0x040fe40003fc4070 */
[----:B------:R-:W-:Y:S02]  /*89a0*/  ISETP.GT.U32.AND P0, PT, R28, R4, PT ;  /* 0x000000041c00720c */ /* 0x000fe40003f04070 */
[----:B------:R-:W-:Y:S02]  /*89b0*/  ISETP.GE.AND P1, PT, R2, RZ, PT ;  /* 0x000000ff0200720c */ /* 0x000fe40003f26270 */
[----:B------:R-:W-:-:S07]  /*89c0*/  IABS R2, R2 ;  /* 0x0000000200027213 */ /* 0x000fce0000000000 */
[--C-:B------:R-:W-:Y:S02]  /*89d0*/  @!P6 IMAD.IADD R10, R10, 0x1, -R28.reuse ;  /* 0x000000010a0ae824 */ /* 0x100fe400078e0a1c */
[----:B------:R-:W-:Y:S02]  /*89e0*/  @!P0 IMAD.IADD R4, R4, 0x1, -R28 ;  /* 0x0000000104048824 */ /* 0x000fe400078e0a1c */
[----:B------:R-:W-:Y:S01]  /*89f0*/  IMAD.HI.U32 R7, R21, R2, RZ ;  /* 0x0000000215077227 */ /* 0x000fe200078e00ff */
[----:B------:R-:W-:-:S03]  /*8a00*/  ISETP.GT.U32.AND P0, PT, R28, R10, PT ;  /* 0x0000000a1c00720c */ /* 0x000fc60003f04070 */
[----:B------:R-:W-:-:S04]  /*8a10*/  IMAD.MOV R7, RZ, RZ, -R7 ;  /* 0x000000ffff077224 */ /* 0x000fc800078e0a07 */
[----:B------:R-:W-:-:S05]  /*8a20*/  IMAD R2, R28, R7, R2 ;  /* 0x000000071c027224 */ /* 0x000fca00078e0202 */
[----:B------:R-:W-:Y:S01]  /*8a30*/  ISETP.GT.U32.AND P6, PT, R28, R2, PT ;  /* 0x000000021c00720c */ /* 0x000fe20003fc4070 */
[----:B------:R-:W-:-:S04]  /*8a40*/  @!P0 IMAD.IADD R10, R10, 0x1, -R28 ;  /* 0x000000010a0a8824 */ /* 0x000fc800078e0a1c */
[----:B-1----:R-:W-:Y:S02]  /*8a50*/  IMAD.MOV.U32 R9, RZ, RZ, R10 ;  /* 0x000000ffff097224 */ /* 0x002fe400078e000a */
[----:B------:R-:W-:-:S04]  /*8a60*/  IMAD.HI.U32 R7, R21, R6, RZ ;  /* 0x0000000615077227 */ /* 0x000fc800078e00ff */
[----:B------:R-:W-:Y:S02]  /*8a70*/  @!P2 IMAD.MOV R9, RZ, RZ, -R9 ;  /* 0x000000ffff09a224 */ /* 0x000fe400078e0a09 */
[----:B------:R-:W-:Y:S01]  /*8a80*/  IMAD.MOV R7, RZ, RZ, -R7 ;  /* 0x000000ffff077224 */ /* 0x000fe200078e0a07 */
[----:B------:R-:W-:Y:S01]  /*8a90*/  ISETP.GT.U32.AND P5, PT, R28, R4, PT ;  /* 0x000000041c00720c */ /* 0x000fe20003fa4070 */
[----:B------:R-:W-:Y:S01]  /*8aa0*/  @!P6 IMAD.IADD R2, R2, 0x1, -R28 ;  /* 0x000000010202e824 */ /* 0x000fe200078e0a1c */
[----:B------:R0:W-:Y:S01]  /*8ab0*/  STL [R1+0x2b4], R9 ;  /* 0x0002b40901007387 */ /* 0x0001e20000100800 */
[C---:B------:R-:W-:Y:S01]  /*8ac0*/  IMAD R6, R28.reuse, R7, R6 ;  /* 0x000000071c067224 */ /* 0x040fe200078e0206 */
[----:B---3--:R-:W-:Y:S02]  /*8ad0*/  IABS R7, R12 ;  /* 0x0000000c00077213 */ /* 0x008fe40000000000 */
[C---:B------:R-:W-:Y:S01]  /*8ae0*/  ISETP.GT.U32.AND P6, PT, R28.reuse, R2, PT ;  /* 0x000000021c00720c */ /* 0x040fe20003fc4070 */
[----:B0-----:R-:W3:Y:S01]  /*8af0*/  LDL.LU R9, [R1+0x4018] ;  /* 0x0040180001097983 */ /* 0x001ee20000300800 */
[----:B--2---:R-:W-:Y:S01]  /*8b00*/  IABS R8, R13 ;  /* 0x0000000d00087213 */ /* 0x004fe20000000000 */
[----:B------:R-:W-:Y:S01]  /*8b10*/  IMAD.HI.U32 R12, R21, R7, RZ ;  /* 0x00000007150c7227 */ /* 0x000fe200078e00ff */
[----:B------:R-:W-:-:S03]  /*8b20*/  ISETP.GT.U32.AND P0, PT, R28, R11, PT ;  /* 0x0000000b1c00720c */ /* 0x000fc60003f04070 */
[----:B------:R-:W-:Y:S02]  /*8b30*/  IMAD.MOV R12, RZ, RZ, -R12 ;  /* 0x000000ffff0c7224 */ /* 0x000fe400078e0a0c */
[----:B------:R-:W-:-:S04]  /*8b40*/  IMAD.HI.U32 R10, R21, R8, RZ ;  /* 0x00000008150a7227 */ /* 0x000fc800078e00ff */
[----:B------:R-:W-:Y:S02]  /*8b50*/  @!P5 IMAD.IADD R4, R4, 0x1, -R28 ;  /* 0x000000010404d824 */ /* 0x000fe400078e0a1c */
[----:B------:R-:W-:-:S04]  /*8b60*/  IMAD.HI.U32 R13, R21, R0, RZ ;  /* 0x00000000150d7227 */ /* 0x000fc800078e00ff */
[----:B------:R-:W-:Y:S02]  /*8b70*/  IMAD R7, R28, R12, R7 ;  /* 0x0000000c1c077224 */ /* 0x000fe400078e0207 */
[----:B------:R-:W-:Y:S02]  /*8b80*/  IMAD.MOV R10, RZ, RZ, -R10 ;  /* 0x000000ffff0a7224 */ /* 0x000fe400078e0a0a */
[----:B------:R-:W-:Y:S02]  /*8b90*/  IMAD.MOV.U32 R12, RZ, RZ, R4 ;  /* 0x000000ffff0c7224 */ /* 0x000fe400078e0004 */
[----:B------:R-:W-:Y:S02]  /*8ba0*/  IMAD.MOV R13, RZ, RZ, -R13 ;  /* 0x000000ffff0d7224 */ /* 0x000fe400078e0a0d */
[--C-:B------:R-:W-:Y:S02]  /*8bb0*/  @!P6 IMAD.IADD R2, R2, 0x1, -R28.reuse ;  /* 0x000000010202e824 */ /* 0x100fe400078e0a1c */
[----:B------:R-:W-:-:S02]  /*8bc0*/  @!P0 IMAD.IADD R11, R11, 0x1, -R28 ;  /* 0x000000010b0b8824 */ /* 0x000fc400078e0a1c */
[C---:B------:R-:W-:Y:S02]  /*8bd0*/  IMAD R8, R28.reuse, R10, R8 ;  /* 0x0000000a1c087224 */ /* 0x040fe400078e0208 */
[----:B------:R-:W-:Y:S02]  /*8be0*/  @!P3 IMAD.MOV R12, RZ, RZ, -R12 ;  /* 0x000000ffff0cb224 */ /* 0x000fe400078e0a0c */
[----:B------:R-:W-:Y:S02]  /*8bf0*/  IMAD.MOV.U32 R10, RZ, RZ, R2 ;  /* 0x000000ffff0a7224 */ /* 0x000fe400078e0002 */
[----:B------:R-:W-:Y:S02]  /*8c00*/  IMAD R0, R28, R13, R0 ;  /* 0x0000000d1c007224 */ /* 0x000fe400078e0200 */
[----:B------:R-:W-:Y:S01]  /*8c10*/  @!P1 IMAD.MOV R10, RZ, RZ, -R10 ;  /* 0x000000ffff0a9224 */ /* 0x000fe200078e0a0a */
[----:B----4-:R-:W-:Y:S02]  /*8c20*/  ISETP.GE.AND P0, PT, R26, RZ, PT ;  /* 0x000000ff1a00720c */ /* 0x010fe40003f06270 */
[----:B------:R-:W2:Y:S04]  /*8c30*/  LDL.LU R26, [R1+0x4014] ;  /* 0x00401400011a7983 */ /* 0x000ea80000300800 */
[----:B------:R-:W4:Y:S04]  /*8c40*/  LDL.LU R13, [R1+0x938] ;  /* 0x00093800010d7983 */ /* 0x000f280000300800 */
[----:B------:R-:W2:Y:S04]  /*8c50*/  LDL R4, [R1+0x8d0] ;  /* 0x0008d00001047983 */ /* 0x000ea80000100800 */
[----:B------:R0:W-:Y:S04]  /*8c60*/  STL [R1+0x178], R12 ;  /* 0x0001780c01007387 */ /* 0x0001e80000100800 */
[----:B0-----:R-:W4:Y:S04]  /*8c70*/  LDL.LU R12, [R1+0x8bc] ;  /* 0x0008bc00010c7983 */ /* 0x001f280000300800 */
[----:B------:R-:W4:Y:S04]  /*8c80*/  LDL R2, [R1+0x8d4] ;  /* 0x0008d40001027983 */ /* 0x000f280000100800 */
[----:B------:R0:W-:Y:S04]  /*8c90*/  STL [R1+0x4010], R17 ;  /* 0x0040101101007387 */ /* 0x0001e80000100800 */
[----:B0-----:R-:W4:Y:S04]  /*8ca0*/  LDL.LU R17, [R1+0x8c0] ;  /* 0x0008c00001117983 */ /* 0x001f280000300800 */
[----:B------:R0:W-:Y:S04]  /*8cb0*/  STL [R1+0x2a8], R10 ;  /* 0x0002a80a01007387 */ /* 0x0001e80000100800 */
[----:B0-----:R-:W4:Y:S01]  /*8cc0*/  LDL.LU R10, [R1+0x8c4] ;  /* 0x0008c400010a7983 */ /* 0x001f220000300800 */
[----:B------:R-:W-:-:S02]  /*8cd0*/  ISETP.GT.U32.AND P6, PT, R28, R5, PT ;  /* 0x000000051c00720c */ /* 0x000fc40003fc4070 */
[C---:B---3--:R-:W-:Y:S02]  /*8ce0*/  ISETP.GT.U32.AND P2, PT, R28.reuse, R9, PT ;  /* 0x000000091c00720c */ /* 0x048fe40003f44070 */
[C---:B------:R-:W-:Y:S02]  /*8cf0*/  ISETP.GT.U32.AND P5, PT, R28.reuse, R6, PT ;  /* 0x000000061c00720c */ /* 0x040fe40003fa4070 */
[----:B------:R-:W-:-:S07]  /*8d00*/  ISETP.GT.U32.AND P1, PT, R28, R0, PT ;  /* 0x000000001c00720c */ /* 0x000fce0003f24070 */
[--C-:B------:R-:W-:Y:S02]  /*8d10*/  @!P6 IMAD.IADD R5, R5, 0x1, -R28.reuse ;  /* 0x000000010505e824 */ /* 0x100fe400078e0a1c */
[--C-:B------:R-:W-:Y:S02]  /*8d20*/  @!P2 IMAD.IADD R9, R9, 0x1, -R28.reuse ;  /* 0x000000010909a824 */ /* 0x100fe400078e0a1c */
[--C-:B------:R-:W-:Y:S01]  /*8d30*/  @!P5 IMAD.IADD R6, R6, 0x1, -R28.reuse ;  /* 0x000000010606d824 */ /* 0x100fe200078e0a1c */
[C---:B------:R-:W-:Y:S02]  /*8d40*/  ISETP.GT.U32.AND P3, PT, R28.reuse, R5, PT ;  /* 0x000000051c00720c */ /* 0x040fe40003f64070 */
[----:B------:R-:W-:Y:S01]  /*8d50*/  ISETP.GT.U32.AND P5, PT, R28, R9, PT ;  /* 0x000000091c00720c */ /* 0x000fe20003fa4070 */
[----:B------:R-:W-:-:S10]  /*8d60*/  @!P1 IMAD.IADD R0, R0, 0x1, -R28 ;  /* 0x0000000100009824 */ /* 0x000fd400078e0a1c */
[--C-:B------:R-:W-:Y:S02]  /*8d70*/  @!P3 IMAD.IADD R5, R5, 0x1, -R28.reuse ;  /* 0x000000010505b824 */ /* 0x100fe400078e0a1c */
[----:B------:R-:W-:Y:S01]  /*8d80*/  @!P5 IMAD.IADD R9, R9, 0x1, -R28 ;  /* 0x000000010909d824 */ /* 0x000fe200078e0a1c */
[----:B--2---:R-:W-:Y:S02]  /*8d90*/  IABS R4, R4 ;  /* 0x0000000400047213 */ /* 0x004fe40000000000 */
[----:B----4-:R-:W-:Y:S02]  /*8da0*/  ISETP.GE.AND P5, PT, R12, RZ, PT ;  /* 0x000000ff0c00720c */ /* 0x010fe40003fa6270 */
[----:B------:R-:W-:Y:S01]  /*8db0*/  IABS R2, R2 ;  /* 0x0000000200027213 */ /* 0x000fe20000000000 */
[----:B------:R-:W-:Y:S01]  /*8dc0*/  IMAD.HI.U32 R12, R21, R4, RZ ;  /* 0x00000004150c7227 */ /* 0x000fe200078e00ff */
[----:B------:R-:W-:Y:S02]  /*8dd0*/  ISETP.GE.AND P3, PT, R17, RZ, PT ;  /* 0x000000ff1100720c */ /* 0x000fe40003f66270 */
[----:B------:R-:W2:Y:S04]  /*8de0*/  LDL.LU R17, [R1+0x4010] ;  /* 0x0040100001117983 */ /* 0x000ea80000300800 */
[----:B------:R0:W-:Y:S01]  /*8df0*/  STL [R1+0x4004], R21 ;  /* 0x0040041501007387 */ /* 0x0001e20000100800 */
[----:B------:R-:W-:Y:S01]  /*8e00*/  ISETP.GE.AND P1, PT, R10, RZ, PT ;  /* 0x000000ff0a00720c */ /* 0x000fe20003f26270 */
[----:B------:R-:W-:-:S02]  /*8e10*/  IMAD.HI.U32 R10, R21, R2, RZ ;  /* 0x00000002150a7227 */ /* 0x000fc400078e00ff */
[----:B0-----:R-:W3:Y:S01]  /*8e20*/  LDL.LU R21, [R1+0x8c8] ;  /* 0x0008c80001157983 */ /* 0x001ee20000300800 */
[----:B------:R-:W-:-:S13]  /*8e30*/  ISETP.GT.U32.AND P2, PT, R28, R11, PT ;  /* 0x0000000b1c00720c */ /* 0x000fda0003f44070 */
[----:B------:R-:W-:Y:S01]  /*8e40*/  @!P2 IMAD.IADD R11, R11, 0x1, -R28 ;  /* 0x000000010b0ba824 */ /* 0x000fe200078e0a1c */
[----:B------:R-:W-:Y:S01]  /*8e50*/  ISETP.GT.U32.AND P2, PT, R28, R7, PT ;  /* 0x000000071c00720c */ /* 0x000fe20003f44070 */
[----:B------:R-:W-:-:S04]  /*8e60*/  IMAD.MOV R12, RZ, RZ, -R12 ;  /* 0x000000ffff0c7224 */ /* 0x000fc800078e0a0c */
[----:B------:R-:W-:-:S08]  /*8e70*/  IMAD R4, R28, R12, R4 ;  /* 0x0000000c1c047224 */ /* 0x000fd000078e0204 */
[----:B------:R-:W-:Y:S01]  /*8e80*/  @!P2 IMAD.IADD R7, R7, 0x1, -R28 ;  /* 0x000000010707a824 */ /* 0x000fe200078e0a1c */
[----:B------:R-:W-:Y:S01]  /*8e90*/  STL [R1+0x400c], R4 ;  /* 0x00400c0401007387 */ /* 0x000fe20000100800 */
[----:B------:R-:W-:Y:S02]  /*8ea0*/  ISETP.GT.U32.AND P6, PT, R28, R6, PT ;  /* 0x000000061c00720c */ /* 0x000fe40003fc4070 */
[----:B---3--:R-:W-:Y:S01]  /*8eb0*/  ISETP.GE.AND P2, PT, R21, RZ, PT ;  /* 0x000000ff1500720c */ /* 0x008fe20003f46270 */
[----:B------:R-:W-:Y:S02]  /*8ec0*/  IMAD.MOV.U32 R21, RZ, RZ, R11 ;  /* 0x000000ffff157224 */ /* 0x000fe400078e000b */
[----:B------:R-:W3:Y:S02]  /*8ed0*/  LDL.LU R11, [R1+0x8d8] ;  /* 0x0008d800010b7983 */ /* 0x000ee40000300800 */
[----:B------:R-:W-:Y:S02]  /*8ee0*/  @!P4 IMAD.MOV R21, RZ, RZ, -R21 ;  /* 0x000000ffff15c224 */ /* 0x000fe400078e0a15 */
[----:B------:R-:W-:Y:S04]  /*8ef0*/  STL [R1+0x4008], R14 ;  /* 0x0040080e01007387 */ /* 0x000fe80000100800 */
[----:B------:R0:W-:Y:S04]  /*8f00*/  STL [R1+0x270], R21 ;  /* 0x0002701501007387 */ /* 0x0001e80000100800 */
[----:B0-----:R-:W4:Y:S04]  /*8f10*/  LDL.LU R21, [R1+0x8cc] ;  /* 0x0008cc0001157983 */ /* 0x001f280000300800 */
[----:B------:R-:W2:Y:S01]  /*8f20*/  LDL.LU R12, [R1+0x8d0] ;  /* 0x0008d000010c7983 */ /* 0x000ea20000300800 */
[----:B------:R-:W-:Y:S01]  /*8f30*/  @!P6 IADD3 R6, PT, PT, R6, -R28, RZ ;  /* 0x8000001c0606e210 */ /* 0x000fe20007ffe0ff */
[----:B------:R-:W-:-:S02]  /*8f40*/  @!P0 IMAD.MOV R9, RZ, RZ, -R9 ;  /* 0x000000ffff098224 */ /* 0x000fc400078e0a09 */
[----:B------:R-:W-:Y:S02]  /*8f50*/  IMAD.MOV R10, RZ, RZ, -R10 ;  /* 0x000000ffff0a7224 */ /* 0x000fe400078e0a0a */
[----:B------:R-:W-:Y:S01]  /*8f60*/  IMAD.MOV.U32 R4, RZ, RZ, R6 ;  /* 0x000000ffff047224 */ /* 0x000fe200078e0006 */
[----:B------:R0:W-:Y:S01]  /*8f70*/  STL [R1+0x27c], R9 ;  /* 0x00027c0901007387 */ /* 0x0001e20000100800 */
[C---:B------:R-:W-:Y:S02]  /*8f80*/  IMAD R2, R28.reuse, R10, R2 ;  /* 0x0000000a1c027224 */ /* 0x040fe400078e0202 */
[----:B------:R-:W-:Y:S02]  /*8f90*/  @!P5 IMAD.MOV R4, RZ, RZ, -R4 ;  /* 0x000000ffff04d224 */ /* 0x000fe400078e0a04 */
[----:B------:R-:W-:Y:S01]  /*8fa0*/  IMAD.MOV.U32 R14, RZ, RZ, R5 ;  /* 0x000000ffff0e7224 */ /* 0x000fe200078e0005 */
[----:B0-----:R-:W3:Y:S04]  /*8fb0*/  LDL.LU R9, [R1+0x8d4] ;  /* 0x0008d40001097983 */ /* 0x001ee80000300800 */
[----:B------:R-:W3:Y:S04]  /*8fc0*/  LDL.LU R10, [R1+0x8e0] ;  /* 0x0008e000010a7983 */ /* 0x000ee80000300800 */
[----:B------:R-:W3:Y:S01]  /*8fd0*/  LDL R5, [R1+0x8dc] ;  /* 0x0008dc0001057983 */ /* 0x000ee20000100800 */
[----:B------:R-:W-:-:S03]  /*8fe0*/  ISETP.GT.U32.AND P0, PT, R28, R7, PT ;  /* 0x000000071c00720c */ /* 0x000fc60003f04070 */
[----:B------:R0:W-:Y:S01]  /*8ff0*/  STL [R1+0x280], R4 ;  /* 0x0002800401007387 */ /* 0x0001e20000100800 */
[----:B------:R-:W-:-:S03]  /*9000*/  @!P3 IMAD.MOV R14, RZ, RZ, -R14 ;  /* 0x000000ffff0eb224 */ /* 0x000fc600078e0a0e */
[----:B0-----:R-:W3:Y:S06]  /*9010*/  LDL.LU R4, [R1+0x400c] ;  /* 0x00400c0001047983 */ /* 0x001eec0000300800 */
[----:B------:R-:W-:Y:S01]  /*9020*/  @!P0 IMAD.IADD R7, R7, 0x1, -R28 ;  /* 0x0000000107078824 */ /* 0x000fe200078e0a1c */
[----:B------:R0:W-:Y:S04]  /*9030*/  STL [R1+0x2a4], R14 ;  /* 0x0002a40e01007387 */ /* 0x0001e80000100800 */
[----:B0-----:R-:W3:Y:S01]  /*9040*/  LDL.LU R14, [R1+0x4008] ;  /* 0x00400800010e7983 */ /* 0x001ee20000300800 */
[----:B----4-:R-:W-:-:S03]  /*9050*/  ISETP.GE.AND P3, PT, R21, RZ, PT ;  /* 0x000000ff1500720c */ /* 0x010fc60003f66270 */
[----:B------:R-:W4:Y:S01]  /*9060*/  LDL.LU R21, [R1+0x4004] ;  /* 0x0040040001157983 */ /* 0x000f220000300800 */
[----:B--2---:R-:W-:-:S03]  /*9070*/  ISETP.GE.AND P0, PT, R12, RZ, PT ;  /* 0x000000ff0c00720c */ /* 0x004fc60003f06270 */
[----:B------:R-:W2:Y:S01]  /*9080*/  LDL.LU R12, [R1+0x8e4] ;  /* 0x0008e400010c7983 */ /* 0x000ea20000300800 */
[C---:B------:R-:W-:Y:S02]  /*9090*/  ISETP.GT.U32.AND P6, PT, R28.reuse, R8, PT ;  /* 0x000000081c00720c */ /* 0x040fe40003fc4070 */
[----:B------:R-:W-:-:S11]  /*90a0*/  ISETP.GT.U32.AND P4, PT, R28, R0, PT ;  /* 0x000000001c00720c */ /* 0x000fd60003f84070 */
[----:B------:R-:W-:-:S05]  /*90b0*/  @!P6 IMAD.IADD R8, R8, 0x1, -R28 ;  /* 0x000000010808e824 */ /* 0x000fca00078e0a1c */
[----:B------:R-:W-:Y:S01]  /*90c0*/  ISETP.GT.U32.AND P6, PT, R28, R8, PT ;  /* 0x000000081c00720c */ /* 0x000fe20003fc4070 */
[----:B------:R-:W-:Y:S01]  /*90d0*/  @!P4 IMAD.IADD R0, R0, 0x1, -R28 ;  /* 0x000000010000c824 */ /* 0x000fe200078e0a1c */
[----:B---3--:R-:W-:Y:S02]  /*90e0*/  IABS R6, R11 ;  /* 0x0000000b00067213 */ /* 0x008fe40000000000 */
[----:B------:R-:W-:-:S09]  /*90f0*/  ISETP.GT.U32.AND P5, PT, R28, R4, PT ;  /* 0x000000041c00720c */ /* 0x000fd20003fa4070 */
[----:B------:R-:W-:Y:S01]  /*9100*/  @!P6 IMAD.IADD R8, R8, 0x1, -R28 ;  /* 0x000000010808e824 */ /* 0x000fe200078e0a1c */
[----:B------:R-:W-:-:S03]  /*9110*/  ISETP.GE.AND P6, PT, R9, RZ, PT ;  /* 0x000000ff0900720c */ /* 0x000fc60003fc6270 */
[----:B------:R-:W-:Y:S01]  /*9120*/  @!P5 IMAD.IADD R4, R4, 0x1, -R28 ;  /* 0x000000010404d824 */ /* 0x000fe200078e0a1c */
[----:B------:R-:W-:Y:S01]  /*9130*/  ISETP.GE.AND P5, PT, R11, RZ, PT ;  /* 0x000000ff0b00720c */ /* 0x000fe20003fa6270 */
[----:B------:R-:W-:-:S04]  /*9140*/  IMAD.MOV.U32 R11, RZ, RZ, R0 ;  /* 0x000000ffff0b7224 */ /* 0x000fc800078e0000 */
[----:B------:R-:W-:Y:S02]  /*9150*/  @!P1 IMAD.MOV R11, RZ, RZ, -R11 ;  /* 0x000000ffff0b9224 */ /* 0x000fe400078e0a0b */
[----:B----4-:R-:W-:Y:S01]  /*9160*/  IMAD.HI.U32 R9, R21, R6, RZ ;  /* 0x0000000615097227 */ /* 0x010fe200078e00ff */
[----:B--2---:R0:W-:Y:S04]  /*9170*/  STL [R1+0x4000], R12 ;  /* 0x0040000c01007387 */ /* 0x0041e80000100800 */
[----:B------:R-:W-:Y:S01]  /*9180*/  IADD3 R9, PT, PT, -R9, RZ, RZ ;  /* 0x000000ff09097210 */ /* 0x000fe20007ffe1ff */
[----:B------:R1:W-:Y:S01]  /*9190*/  STL [R1+0x2a0], R11 ;  /* 0x0002a00b01007387 */ /* 0x0003e20000100800 */
[----:B0-----:R-:W-:-:S04]  /*91a0*/  IMAD.MOV.U32 R12, RZ, RZ, R7 ;  /* 0x000000ffff0c7224 */ /* 0x001fc800078e0007 */
[----:B------:R-:W-:Y:S01]  /*91b0*/  @!P2 IMAD.MOV R12, RZ, RZ, -R12 ;  /* 0x000000ffff0ca224 */ /* 0x000fe200078e0a0c */
[----:B-1----:R-:W2:Y:S01]  /*91c0*/  LDL.LU R11, [R1+0x8e8] ;  /* 0x0008e800010b7983 */ /* 0x002ea20000300800 */
[----:B------:R-:W-:-:S03]  /*91d0*/  IMAD R6, R28, R9, R6 ;  /* 0x000000091c067224 */ /* 0x000fc600078e0206 */
[----:B------:R-:W3:Y:S04]  /*91e0*/  LDL.LU R9, [R1+0x8dc] ;  /* 0x0008dc0001097983 */ /* 0x000ee80000300800 */
[----:B------:R0:W-:Y:S04]  /*91f0*/  STL [R1+0x290], R12 ;  /* 0x0002900c01007387 */ /* 0x0001e80000100800 */
[----:B0-----:R-:W4:Y:S01]  /*9200*/  LDL.LU R12, [R1+0x4000] ;  /* 0x00400000010c7983 */ /* 0x001f220000300800 */
[----:B------:R-:W-:-:S13]  /*9210*/  ISETP.GT.U32.AND P4, PT, R28, R2, PT ;  /* 0x000000021c00720c */ /* 0x000fda0003f84070 */
[----:B------:R-:W-:Y:S01]  /*9220*/  @!P4 IMAD.IADD R2, R2, 0x1, -R28 ;  /* 0x000000010202c824 */ /* 0x000fe200078e0a1c */
[----:B------:R-:W-:Y:S01]  /*9230*/  ISETP.GT.U32.AND P4, PT, R28, R4, PT ;  /* 0x000000041c00720c */ /* 0x000fe20003f84070 */
[----:B------:R-:W-:-:S12]  /*9240*/  @!P3 IMAD.MOV R8, RZ, RZ, -R8 ;  /* 0x000000ffff08b224 */ /* 0x000fd800078e0a08 */
[----:B------:R-:W-:-:S04]  /*9250*/  @!P4 IMAD.IADD R4, R4, 0x1, -R28 ;  /* 0x000000010404c824 */ /* 0x000fc800078e0a1c */
[----:B------:R-:W-:Y:S01]  /*9260*/  @!P0 IMAD.MOV R4, RZ, RZ, -R4 ;  /* 0x000000ffff048224 */ /* 0x000fe200078e0a04 */
[----:B------:R4:W-:Y:S04]  /*9270*/  STL [R1+0x294], R8 ;  /* 0x0002940801007387 */ /* 0x0009e80000100800 */
[----:B------:R2:W-:Y:S01]  /*9280*/  STL [R1+0x29c], R4 ;  /* 0x00029c0401007387 */ /* 0x0005e20000100800 */
[----:B----4-:R-:W-:Y:S02]  /*9290*/  IABS R8, R12 ;  /* 0x0000000c00087213 */ /* 0x010fe40000000000 */
[----:B------:R-:W-:Y:S02]  /*92a0*/  ISETP.GE.AND P0, PT, R12, RZ, PT ;  /* 0x000000ff0c00720c */ /* 0x000fe40003f06270 */
[----:B------:R-:W4:Y:S01]  /*92b0*/  LDL.LU R12, [R1+0x8f4] ;  /* 0x0008f400010c7983 */ /* 0x000f220000300800 */
[----:B------:R-:W-:-:S02]  /*92c0*/  ISETP.GT.U32.AND P2, PT, R28, R6, PT ;  /* 0x000000061c00720c */ /* 0x000fc40003f44070 */
[----:B------:R-:W-:-:S11]  /*92d0*/  ISETP.GT.U32.AND P1, PT, R28, R2, PT ;  /* 0x000000021c00720c */ /* 0x000fd60003f24070 */
[----:B------:R-:W-:-:S05]  /*92e0*/  @!P2 IMAD.IADD R6, R6, 0x1, -R28 ;  /* 0x000000010606a824 */ /* 0x000fca00078e0a1c */
[----:B------:R-:W-:Y:S01]  /*92f0*/  ISETP.GT.U32.AND P2, PT, R28, R6, PT ;  /* 0x000000061c00720c */ /* 0x000fe20003f44070 */
[----:B------:R-:W-:-:S04]  /*9300*/  @!P1 IMAD.IADD R2, R2, 0x1, -R28 ;  /* 0x0000000102029824 */ /* 0x000fc800078e0a1c */
[----:B------:R-:W-:Y:S01]  /*9310*/  @!P6 IMAD.MOV R2, RZ, RZ, -R2 ;  /* 0x000000ffff02e224 */ /* 0x000fe200078e0a02 */
[----:B---3--:R-:W-:Y:S02]  /*9320*/  ISETP.GE.AND P3, PT, R9, RZ, PT ;  /* 0x000000ff0900720c */ /* 0x008fe40003f66270 */
[----:B--2---:R-:W-:-:S05]  /*9330*/  IABS R4, R11 ;  /* 0x0000000b00047213 */ /* 0x004fca0000000000 */
[----:B------:R-:W-:Y:S01]  /*9340*/  @!P2 IMAD.IADD R6, R6, 0x1, -R28 ;  /* 0x000000010606a824 */ /* 0x000fe200078e0a1c */
[----:B------:R-:W-:-:S03]  /*9350*/  ISETP.GE.AND P2, PT, R11, RZ, PT ;  /* 0x000000ff0b00720c */ /* 0x000fc60003f46270 */
[----:B------:R-:W-:Y:S01]  /*9360*/  IMAD.MOV.U32 R9, RZ, RZ, R6 ;  /* 0x000000ffff097224 */ /* 0x000fe200078e0006 */
[----:B----4-:R0:W-:Y:S04]  /*9370*/  STL [R1+0x3ffc], R12 ;  /* 0x003ffc0c01007387 */ /* 0x0101e80000100800 */
[----:B0-----:R-:W2:Y:S04]  /*9380*/  LDL.LU R12, [R1+0x8ec] ;  /* 0x0008ec00010c7983 */ /* 0x001ea80000300800 */
[----:B------:R-:W-:Y:S04]  /*9390*/  STL [R1+0x298], R2 ;  /* 0x0002980201007387 */ /* 0x000fe80000100800 */
[----:B------:R-:W3:Y:S04]  /*93a0*/  LDL R11, [R1+0x8f8] ;  /* 0x0008f800010b7983 */ /* 0x000ee80000100800 */
[----:B------:R-:W4:Y:S01]  /*93b0*/  LDL.LU R6, [R1+0x8f0] ;  /* 0x0008f00001067983 */ /* 0x000f220000300800 */
[----:B------:R-:W-:Y:S01]  /*93c0*/  @!P5 IMAD.MOV R9, RZ, RZ, -R9 ;  /* 0x000000ffff09d224 */ /* 0x000fe200078e0a09 */
[----:B------:R-:W-:-:S02]  /*93d0*/  IABS R7, R10 ;  /* 0x0000000a00077213 */ /* 0x000fc40000000000 */
[----:B------:R-:W-:Y:S02]  /*93e0*/  ISETP.GE.AND P1, PT, R10, RZ, PT ;  /* 0x000000ff0a00720c */ /* 0x000fe40003f26270 */
[----:B------:R0:W-:Y:S04]  /*93f0*/  STL [R1+0x288], R9 ;  /* 0x0002880901007387 */ /* 0x0001e80000100800 */
[----:B0-----:R-:W3:Y:S01]  /*9400*/  LDL R9, [R1+0x8fc] ;  /* 0x0008fc0001097983 */ /* 0x001ee20000100800 */
[----:B------:R-:W-:-:S05]  /*9410*/  IABS R5, R5 ;  /* 0x0000000500057213 */ /* 0x000fca0000000000 */
[----:B------:R-:W-:-:S04]  /*9420*/  IMAD.HI.U32 R0, R21, R5, RZ ;  /* 0x0000000515007227 */ /* 0x000fc800078e00ff */
[----:B------:R-:W-:-:S04]  /*9430*/  IMAD.MOV R0, RZ, RZ, -R0 ;  /* 0x000000ffff007224 */ /* 0x000fc800078e0a00 */
[----:B------:R-:W-:Y:S02]  /*9440*/  IMAD R5, R28, R0, R5 ;  /* 0x000000001c057224 */ /* 0x000fe400078e0205 */
[----:B------:R-:W-:-:S03]  /*9450*/  IMAD.HI.U32 R0, R21, R7, RZ ;  /* 0x0000000715007227 */ /* 0x000fc600078e00ff */
[----:B------:R-:W-:Y:S01]  /*9460*/  ISETP.GT.U32.AND P4, PT, R28, R5, PT ;  /* 0x000000051c00720c */ /* 0x000fe20003f84070 */
[----:B------:R-:W-:-:S04]  /*9470*/  IMAD.MOV R0, RZ, RZ, -R0 ;  /* 0x000000ffff007224 */ /* 0x000fc800078e0a00 */
[----:B------:R-:W-:-:S05]  /*9480*/  IMAD R7, R28, R0, R7 ;  /* 0x000000001c077224 */ /* 0x000fca00078e0207 */
[----:B------:R-:W-:-:S03]  /*9490*/  ISETP.GT.U32.AND P6, PT, R28, R7, PT ;  /* 0x000000071c00720c */ /* 0x000fc60003fc4070 */
[----:B------:R-:W-:Y:S01]  /*94a0*/  @!P4 IMAD.IADD R5, R5, 0x1, -R28 ;  /* 0x000000010505c824 */ /* 0x000fe200078e0a1c */
[----:B--2---:R-:W-:Y:S02]  /*94b0*/  IABS R10, R12 ;  /* 0x0000000c000a7213 */ /* 0x004fe40000000000 */
[----:B------:R-:W-:Y:S02]  /*94c0*/  ISETP.GE.AND P5, PT, R12, RZ, PT ;  /* 0x000000ff0c00720c */ /* 0x000fe40003fa6270 */
[----:B------:R-:W2:Y:S01]  /*94d0*/  LDL.LU R12, [R1+0x3ffc] ;  /* 0x003ffc00010c7983 */ /* 0x000ea20000300800 */
[----:B------:R-:W-:-:S04]  /*94e0*/  ISETP.GT.U32.AND P4, PT, R28, R5, PT ;  /* 0x000000051c00720c */ /* 0x000fc80003f84070 */
[----:B------:R-:W-:-:S05]  /*94f0*/  @!P6 IMAD.IADD R7, R7, 0x1, -R28 ;  /* 0x000000010707e824 */ /* 0x000fca00078e0a1c */
[----:B------:R-:W-:Y:S01]  /*9500*/  ISETP.GT.U32.AND P6, PT, R28, R7, PT ;  /* 0x000000071c00720c */ /* 0x000fe20003fc4070 */
[----:B------:R-:W-:-:S04]  /*9510*/  IMAD.HI.U32 R2, R21, R4, RZ ;  /* 0x0000000415027227 */ /* 0x000fc800078e00ff */
[----:B------:R-:W-:-:S04]  /*9520*/  @!P4 IMAD.IADD R5, R5, 0x1, -R28 ;  /* 0x000000010505c824 */ /* 0x000fc800078e0a1c */
[----:B------:R-:W-:Y:S02]  /*9530*/  @!P3 IMAD.MOV R5, RZ, RZ, -R5 ;  /* 0x000000ffff05b224 */ /* 0x000fe400078e0a05 */
[----:B------:R-:W-:-:S03]  /*9540*/  IMAD.HI.U32 R0, R21, R8, RZ ;  /* 0x0000000815007227 */ /* 0x000fc600078e00ff */
[----:B------:R4:W-:Y:S01]  /*9550*/  STL [R1+0x28c], R5 ;  /* 0x00028c0501007387 */ /* 0x0009e20000100800 */
[----:B------:R-:W-:Y:S02]  /*9560*/  IMAD.MOV R2, RZ, RZ, -R2 ;  /* 0x000000ffff027224 */ /* 0x000fe400078e0a02 */
[----:B------:R-:W-:Y:S02]  /*9570*/  IMAD.MOV R0, RZ, RZ, -R0 ;  /* 0x000000ffff007224 */ /* 0x000fe400078e0a00 */
[C---:B------:R-:W-:Y:S01]  /*9580*/  IMAD R4, R28.reuse, R2, R4 ;  /* 0x000000021c047224 */ /* 0x040fe200078e0204 */
[----:B----4-:R-:W-:Y:S01]  /*9590*/  IABS R5, R6 ;  /* 0x0000000600057213 */ /* 0x010fe20000000000 */
[C---:B------:R-:W-:Y:S02]  /*95a0*/  IMAD R8, R28.reuse, R0, R8 ;  /* 0x000000001c087224 */ /* 0x040fe400078e0208 */
[----:B------:R-:W-:Y:S02]  /*95b0*/  @!P6 IMAD.IADD R7, R7, 0x1, -R28 ;  /* 0x000000010707e824 */ /* 0x000fe400078e0a1c */
[----:B------:R-:W-:Y:S01]  /*95c0*/  IMAD.HI.U32 R2, R21, R5, RZ ;  /* 0x0000000515027227 */ /* 0x000fe200078e00ff */
[----:B------:R-:W-:-:S03]  /*95d0*/  ISETP.GT.U32.AND P4, PT, R28, R8, PT ;  /* 0x000000081c00720c */ /* 0x000fc60003f84070 */
[----:B------:R-:W-:Y:S02]  /*95e0*/  IMAD.MOV R2, RZ, RZ, -R2 ;  /* 0x000000ffff027224 */ /* 0x000fe400078e0a02 */
[----:B------:R-:W-:Y:S02]  /*95f0*/  @!P1 IMAD.MOV R7, RZ, RZ, -R7 ;  /* 0x000000ffff079224 */ /* 0x000fe400078e0a07 */
[----:B------:R-:W-:-:S03]  /*9600*/  IMAD R5, R28, R2, R5 ;  /* 0x000000021c057224 */ /* 0x000fc600078e0205 */
[----:B------:R0:W-:Y:S04]  /*9610*/  STL [R1+0x284], R7 ;  /* 0x0002840701007387 */ /* 0x0001e80000100800 */
[----:B------:R-:W4:Y:S01]  /*9620*/  LDL R2, [R1+0x900] ;  /* 0x0009000001027983 */ /* 0x000f220000100800 */
[----:B------:R-:W-:Y:S01]  /*9630*/  @!P4 IMAD.IADD R8, R8, 0x1, -R28 ;  /* 0x000000010808c824 */ /* 0x000fe200078e0a1c */
[----:B---3--:R-:W-:Y:S01]  /*9640*/  IABS R11, R11 ;  /* 0x0000000b000b7213 */ /* 0x008fe20000000000 */
[----:B------:R-:W-:-:S03]  /*9650*/  IMAD.HI.U32 R0, R21, R10, RZ ;  /* 0x0000000a15007227 */ /* 0x000fc600078e00ff */
[----:B------:R-:W-:Y:S01]  /*9660*/  ISETP.GT.U32.AND P4, PT, R28, R8, PT ;  /* 0x000000081c00720c */ /* 0x000fe20003f84070 */
[----:B0-----:R-:W-:Y:S01]  /*9670*/  IMAD.HI.U32 R7, R21, R11, RZ ;  /* 0x0000000b15077227 */ /* 0x001fe200078e00ff */
[----:B------:R-:W-:-:S03]  /*9680*/  IADD3 R0, PT, PT, -R0, RZ, RZ ;  /* 0x000000ff00007210 */ /* 0x000fc60007ffe1ff */
[----:B------:R-:W-:Y:S02]  /*9690*/  IMAD.MOV R7, RZ, RZ, -R7 ;  /* 0x000000ffff077224 */ /* 0x000fe400078e0a07 */
[C---:B------:R-:W-:Y:S02]  /*96a0*/  IMAD R10, R28.reuse, R0, R10 ;  /* 0x000000001c0a7224 */ /* 0x040fe400078e020a */
[----:B------:R-:W-:Y:S02]  /*96b0*/  IMAD R11, R28, R7, R11 ;  /* 0x000000071c0b7224 */ /* 0x000fe400078e020b */
[----:B------:R-:W3:Y:S02]  /*96c0*/  LDL R7, [R1+0x908] ;  /* 0x0009080001077983 */ /* 0x000ee40000100800 */
[----:B------:R-:W-:Y:S01]  /*96d0*/  @!P4 IMAD.IADD R8, R8, 0x1, -R28 ;  /* 0x000000010808c824 */ /* 0x000fe200078e0a1c */
[----:B--2---:R-:W-:Y:S02]  /*96e0*/  IABS R0, R12 ;  /* 0x0000000c00007213 */ /* 0x004fe40000000000 */
[----:B------:R-:W-:-:S02]  /*96f0*/  ISETP.GE.AND P4, PT, R12, RZ, PT ;  /* 0x000000ff0c00720c */ /* 0x000fc40003f86270 */
[----:B------:R-:W2:Y:S04]  /*9700*/  LDL R12, [R1+0x904] ;  /* 0x00090400010c7983 */ /* 0x000ea80000100800 */
[----:B------:R0:W-:Y:S02]  /*9710*/  STL [R1+0x3ff8], R11 ;  /* 0x003ff80b01007387 */ /* 0x0001e40000100800 */
[----:B0-----:R-:W-:-:S04]  /*9720*/  IMAD.MOV.U32 R11, RZ, RZ, R8 ;  /* 0x000000ffff0b7224 */ /* 0x001fc800078e0008 */
[----:B------:R-:W-:Y:S01]  /*9730*/  @!P0 IMAD.MOV R11, RZ, RZ, -R11 ;  /* 0x000000ffff0b8224 */ /* 0x000fe200078e0a0b */
[----:B------:R0:W-:Y:S04]  /*9740*/  STL [R1+0x3ff4], R19 ;  /* 0x003ff41301007387 */ /* 0x0001e80000100800 */
[----:B------:R1:W-:Y:S04]  /*9750*/  STL [R1+0x278], R11 ;  /* 0x0002780b01007387 */ /* 0x0003e80000100800 */
[----:B0-----:R-:W3:Y:S01]  /*9760*/  LDL.LU R19, [R1+0x8f8] ;  /* 0x0008f80001137983 */ /* 0x001ee20000300800 */
[----:B------:R-:W-:-:S02]  /*9770*/  ISETP.GT.U32.AND P6, PT, R28, R4, PT ;  /* 0x000000041c00720c */ /* 0x000fc40003fc4070 */
[----:B------:R-:W-:Y:S02]  /*9780*/  ISETP.GT.U32.AND P1, PT, R28, R10, PT ;  /* 0x0000000a1c00720c */ /* 0x000fe40003f24070 */
[----:B------:R-:W-:Y:S01]  /*9790*/  ISETP.GE.AND P3, PT, R6, RZ, PT ;  /* 0x000000ff0600720c */ /* 0x000fe20003f66270 */
[----:B------:R-:W-:Y:S01]  /*97a0*/  IMAD.HI.U32 R6, R21, R0, RZ ;  /* 0x0000000015067227 */ /* 0x000fe200078e00ff */
[----:B------:R-:W-:-:S07]  /*97b0*/  IABS R9, R9 ;  /* 0x0000000900097213 */ /* 0x000fce0000000000 */
[--C-:B------:R-:W-:Y:S02]  /*97c0*/  @!P6 IMAD.IADD R4, R4, 0x1, -R28.reuse ;  /* 0x000000010404e824 */ /* 0x100fe400078e0a1c */
[----:B------:R-:W-:-:S03]  /*97d0*/  @!P1 IMAD.IADD R10, R10, 0x1, -R28 ;  /* 0x000000010a0a9824 */ /* 0x000fc600078e0a1c */
[----:B------:R-:W-:Y:S01]  /*97e0*/  ISETP.GT.U32.AND P1, PT, R28, R4, PT ;  /* 0x000000041c00720c */ /* 0x000fe20003f24070 */
[----:B------:R-:W-:-:S04]  /*97f0*/  IMAD.MOV R6, RZ, RZ, -R6 ;  /* 0x000000ffff067224 */ /* 0x000fc800078e0a06 */
[----:B------:R-:W-:Y:S02]  /*9800*/  IMAD R0, R28, R6, R0 ;  /* 0x000000061c007224 */ /* 0x000fe400078e0200 */
[----:B------:R-:W-:Y:S01]  /*9810*/  IMAD.HI.U32 R6, R21, R9, RZ ;  /* 0x0000000915067227 */ /* 0x000fe200078e00ff */
[----:B----4-:R-:W-:-:S03]  /*9820*/  IABS R2, R2 ;  /* 0x0000000200027213 */ /* 0x010fc60000000000 */
[----:B------:R-:W-:Y:S02]  /*9830*/  IMAD.MOV R6, RZ, RZ, -R6 ;  /* 0x000000ffff067224 */ /* 0x000fe400078e0a06 */
[----:B------:R-:W-:Y:S02]  /*9840*/  @!P1 IADD3 R4, PT, PT, R4, -R28, RZ ;  /* 0x8000001c04049210 */ /* 0x000fe40007ffe0ff */
[----:B------:R-:W-:Y:S02]  /*9850*/  IMAD R9, R28, R6, R9 ;  /* 0x000000061c097224 */ /* 0x000fe400078e0209 */
[----:B------:R-:W-:-:S04]  /*9860*/  IMAD.HI.U32 R6, R21, R2, RZ ;  /* 0x0000000215067227 */ /* 0x000fc800078e00ff */
[----:B-1----:R-:W-:Y:S02]  /*9870*/  IMAD.MOV.U32 R11, RZ, RZ, R4 ;  /* 0x000000ffff0b7224 */ /* 0x002fe400078e0004 */
[----:B------:R-:W-:Y:S02]  /*9880*/  IMAD.MOV R6, RZ, RZ, -R6 ;  /* 0x000000ffff067224 */ /* 0x000fe400078e0a06 */
[----:B------:R-:W-:Y:S02]  /*9890*/  @!P2 IMAD.MOV R11, RZ, RZ, -R11 ;  /* 0x000000ffff0ba224 */ /* 0x000fe400078e0a0b */
[C---:B------:R-:W-:Y:S02]  /*98a0*/  IMAD R2, R28.reuse, R6, R2 ;  /* 0x000000061c027224 */ /* 0x040fe400078e0202 */
[----:B------:R-:W4:Y:S04]  /*98b0*/  LDL R6, [R1+0x90c] ;  /* 0x00090c0001067983 */ /* 0x000f280000100800 */
[----:B------:R0:W-:Y:S04]  /*98c0*/  STL [R1+0x274], R11 ;  /* 0x0002740b01007387 */ /* 0x0001e80000100800 */
[----:B0-----:R-:W4:Y:S01]  /*98d0*/  LDL.LU R11, [R1+0x3ff8] ;  /* 0x003ff800010b7983 */ /* 0x001f220000300800 */
[----:B------:R-:W-:-:S13]  /*98e0*/  ISETP.GT.U32.AND P1, PT, R28, R0, PT ;  /* 0x000000001c00720c */ /* 0x000fda0003f24070 */
[----:B------:R-:W-:Y:S01]  /*98f0*/  @!P1 IMAD.IADD R0, R0, 0x1, -R28 ;  /* 0x0000000100009824 */ /* 0x000fe200078e0a1c */
[----:B--2---:R-:W-:-:S05]  /*9900*/  IABS R12, R12 ;  /* 0x0000000c000c7213 */ /* 0x004fca0000000000 */
[----:B------:R-:W-:-:S04]  /*9910*/  IMAD.MOV.U32 R8, RZ, RZ, R12 ;  /* 0x000000ffff087224 */ /* 0x000fc800078e000c */
[----:B------:R-:W-:-:S04]  /*9920*/  IMAD.HI.U32 R12, R21, R8, RZ ;  /* 0x00000008150c7227 */ /* 0x000fc800078e00ff */
[----:B------:R-:W-:-:S04]  /*9930*/  IMAD.MOV R12, RZ, RZ, -R12 ;  /* 0x000000ffff0c7224 */ /* 0x000fc800078e0a0c */
[C---:B------:R-:W-:Y:S01]  /*9940*/  IMAD R8, R28.reuse, R12, R8 ;  /* 0x0000000c1c087224 */ /* 0x040fe200078e0208 */
[----:B---3--:R-:W-:Y:S02]  /*9950*/  ISETP.GE.AND P1, PT, R19, RZ, PT ;  /* 0x000000ff1300720c */ /* 0x008fe40003f26270 */
[----:B------:R-:W2:Y:S04]  /*9960*/  LDL.LU R19, [R1+0x3ff4] ;  /* 0x003ff40001137983 */ /* 0x000ea80000300800 */
[----:B------:R-:W3:Y:S01]  /*9970*/  LDL R12, [R1+0x910] ;  /* 0x00091000010c7983 */ /* 0x000ee20000100800 */
[C---:B------:R-:W-:Y:S02]  /*9980*/  ISETP.GT.U32.AND P6, PT, R28.reuse, R5, PT ;  /* 0x000000051c00720c */ /* 0x040fe40003fc4070 */
[----:B------:R-:W-:-:S11]  /*9990*/  ISETP.GT.U32.AND P0, PT, R28, R10, PT ;  /* 0x0000000a1c00720c */ /* 0x000fd60003f04070 */
[----:B------:R-:W-:-:S05]  /*99a0*/  @!P6 IMAD.IADD R5, R5, 0x1, -R28 ;  /* 0x000000010505e824 */ /* 0x000fca00078e0a1c */
[----:B------:R-:W-:Y:S01]  /*99b0*/  ISETP.GT.U32.AND P6, PT, R28, R5, PT ;  /* 0x000000051c00720c */ /* 0x000fe20003fc4070 */
[----:B------:R-:W-:-:S04]  /*99c0*/  @!P0 IMAD.IADD R10, R10, 0x1, -R28 ;  /* 0x000000010a0a8824 */ /* 0x000fc800078e0a1c */
[----:B------:R-:W-:-:S05]  /*99d0*/  @!P5 IMAD.MOV R10, RZ, RZ, -R10 ;  /* 0x000000ffff0ad224 */ /* 0x000fca00078e0a0a */
[----:B------:R0:W-:Y:S03]  /*99e0*/  STL [R1+0x268], R10 ;  /* 0x0002680a01007387 */ /* 0x0001e60000100800 */
[----:B------:R-:W-:Y:S01]  /*99f0*/  @!P6 IMAD.IADD R5, R5, 0x1, -R28 ;  /* 0x000000010505e824 */ /* 0x000fe200078e0a1c */
[----:B----4-:R-:W-:-:S03]  /*9a00*/  ISETP.GT.U32.AND P2, PT, R28, R11, PT ;  /* 0x0000000b1c00720c */ /* 0x010fc60003f44070 */
[----:B0-----:R-:W-:-:S10]  /*9a10*/  IMAD.MOV.U32 R10, RZ, RZ, R5 ;  /* 0x000000ffff0a7224 */ /* 0x001fd400078e0005 */
[----:B------:R-:W-:Y:S01]  /*9a20*/  @!P2 IMAD.IADD R11, R11, 0x1, -R28 ;  /* 0x000000010b0ba824 */ /* 0x000fe200078e0a1c */
[----:B------:R-:W-:Y:S01]  /*9a30*/  ISETP.GT.U32.AND P2, PT, R28, R0, PT ;  /* 0x000000001c00720c */ /* 0x000fe20003f44070 */
[----:B------:R-:W-:-:S05]  /*9a40*/  @!P3 IMAD.MOV R10, RZ, RZ, -R10 ;  /* 0x000000ffff0ab224 */ /* 0x000fca00078e0a0a */
[----:B------:R0:W-:Y:S07]  /*9a50*/  STL [R1+0x26c], R10 ;  /* 0x00026c0a01007387 */ /* 0x0001ee0000100800 */
[----:B------:R-:W-:Y:S01]  /*9a60*/  @!P2 IMAD.IADD R0, R0, 0x1, -R28 ;  /* 0x000000010000a824 */ /* 0x000fe200078e0a1c */
[----:B0-----:R-:W4:Y:S01]  /*9a70*/  LDL.LU R10, [R1+0x900] ;  /* 0x00090000010a7983 */ /* 0x001f220000300800 */
[----:B---3--:R-:W-:-:S03]  /*9a80*/  IABS R5, R12 ;  /* 0x0000000c00057213 */ /* 0x008fc60000000000 */
[----:B------:R-:W3:Y:S04]  /*9a90*/  LDL R12, [R1+0x914] ;  /* 0x00091400010c7983 */ /* 0x000ee80000100800 */
[----:B------:R0:W-:Y:S04]  /*9aa0*/  STL [R1+0x3ff0], R0 ;  /* 0x003ff00001007387 */ /* 0x0001e80000100800 */
[----:B0-----:R-:W2:Y:S01]  /*9ab0*/  LDL.LU R0, [R1+0x8fc] ;  /* 0x0008fc0001007983 */ /* 0x001ea20000300800 */
[----:B------:R-:W-:Y:S02]  /*9ac0*/  ISETP.GT.U32.AND P0, PT, R28, R9, PT ;  /* 0x000000091c00720c */ /* 0x000fe40003f04070 */
[----:B------:R-:W-:-:S05]  /*9ad0*/  IABS R7, R7 ;  /* 0x0000000700077213 */ /* 0x000fca0000000000 */
[----:B------:R-:W-:-:S06]  /*9ae0*/  IMAD.HI.U32 R4, R21, R7, RZ ;  /* 0x0000000715047227 */ /* 0x000fcc00078e00ff */
[----:B------:R-:W-:Y:S01]  /*9af0*/  @!P0 IMAD.IADD R9, R9, 0x1, -R28 ;  /* 0x0000000109098824 */ /* 0x000fe200078e0a1c */
[----:B------:R-:W-:Y:S01]  /*9b00*/  IABS R6, R6 ;  /* 0x0000000600067213 */ /* 0x000fe20000000000 */
[----:B------:R-:W-:Y:S01]  /*9b10*/  IMAD.MOV R4, RZ, RZ, -R4 ;  /* 0x000000ffff047224 */ /* 0x000fe200078e0a04 */
[----:B--2---:R-:W-:Y:S02]  /*9b20*/  ISETP.GE.AND P2, PT, R0, RZ, PT ;  /* 0x000000ff0000720c */ /* 0x004fe40003f46270 */
[----:B------:R-:W2:Y:S01]  /*9b30*/  LDL.LU R0, [R1+0x904] ;  /* 0x0009040001007983 */ /* 0x000ea20000300800 */
[C---:B------:R-:W-:Y:S01]  /*9b40*/  ISETP.GT.U32.AND P5, PT, R28.reuse, R9, PT ;  /* 0x000000091c00720c */ /* 0x040fe20003fa4070 */
[C---:B------:R-:W-:Y:S01]  /*9b50*/  IMAD R7, R28.reuse, R4, R7 ;  /* 0x000000041c077224 */ /* 0x040fe200078e0207 */
[----:B------:R-:W-:Y:S01]  /*9b60*/  ISETP.GT.U32.AND P3, PT, R28, R8, PT ;  /* 0x000000081c00720c */ /* 0x000fe20003f64070 */
[----:B------:R-:W-:-:S04]  /*9b70*/  IMAD.HI.U32 R4, R21, R6, RZ ;  /* 0x0000000615047227 */ /* 0x000fc800078e00ff */
[----:B------:R-:W-:-:S06]  /*9b80*/  IMAD.MOV R4, RZ, RZ, -R4 ;  /* 0x000000ffff047224 */ /* 0x000fcc00078e0a04 */
[----:B------:R-:W-:Y:S01]  /*9b90*/  @!P5 IMAD.IADD R9, R9, 0x1, -R28 ;  /* 0x000000010909d824 */ /* 0x000fe200078e0a1c */
[----:B----4-:R-:W-:Y:S01]  /*9ba0*/  ISETP.GE.AND P5, PT, R10, RZ, PT ;  /* 0x000000ff0a00720c */ /* 0x010fe20003fa6270 */
[----:B------:R-:W-:Y:S01]  /*9bb0*/  IMAD R6, R28, R4, R6 ;  /* 0x000000041c067224 */ /* 0x000fe200078e0206 */
[----:B---3--:R-:W-:Y:S01]  /*9bc0*/  IABS R10, R12 ;  /* 0x0000000c000a7213 */ /* 0x008fe20000000000 */
[----:B------:R-:W-:Y:S01]  /*9bd0*/  IMAD.HI.U32 R12, R21, R5, RZ ;  /* 0x00000005150c7227 */ /* 0x000fe200078e00ff */
[----:B------:R-:W3:Y:S01]  /*9be0*/  LDL R4, [R1+0x918] ;  /* 0x0009180001047983 */ /* 0x000ee20000100800 */
[----:B------:R-:W-:-:S03]  /*9bf0*/  @!P3 IADD3 R8, PT, PT, R8, -R28, RZ ;  /* 0x8000001c0808b210 */ /* 0x000fc60007ffe0ff */
[----:B------:R0:W-:Y:S01]  /*9c00*/  STL [R1+0x3fec], R9 ;  /* 0x003fec0901007387 */ /* 0x0001e20000100800 */
[----:B------:R-:W-:-:S03]  /*9c10*/  IMAD.MOV R12, RZ, RZ, -R12 ;  /* 0x000000ffff0c7224 */ /* 0x000fc600078e0a0c */
[----:B0-----:R-:W4:Y:S01]  /*9c20*/  LDL.LU R9, [R1+0x908] ;  /* 0x0009080001097983 */ /* 0x001f220000300800 */
[----:B------:R-:W-:Y:S01]  /*9c30*/  IMAD R5, R28, R12, R5 ;  /* 0x0000000c1c057224 */ /* 0x000fe200078e0205 */
[----:B--2---:R-:W-:Y:S02]  /*9c40*/  ISETP.GE.AND P3, PT, R0, RZ, PT ;  /* 0x000000ff0000720c */ /* 0x004fe40003f66270 */
[----:B------:R-:W2:Y:S04]  /*9c50*/  LDL.LU R0, [R1+0x3ff0] ;  /* 0x003ff00001007983 */ /* 0x000ea80000300800 */
[----:B------:R-:W3:Y:S01]  /*9c60*/  LDL.LU R12, [R1+0x920] ;  /* 0x00092000010c7983 */ /* 0x000ee20000300800 */
[----:B------:R-:W-:-:S13]  /*9c70*/  ISETP.GT.U32.AND P0, PT, R28, R11, PT ;  /* 0x0000000b1c00720c */ /* 0x000fda0003f04070 */
[----:B------:R-:W-:Y:S01]  /*9c80*/  @!P0 IMAD.IADD R11, R11, 0x1, -R28 ;  /* 0x000000010b0b8824 */ /* 0x000fe200078e0a1c */
[----:B------:R-:W-:-:S13]  /*9c90*/  ISETP.GT.U32.AND P0, PT, R28, R7, PT ;  /* 0x000000071c00720c */ /* 0x000fda0003f04070 */
[----:B------:R-:W-:Y:S01]  /*9ca0*/  @!P0 IMAD.IADD R7, R7, 0x1, -R28 ;  /* 0x0000000107078824 */ /* 0x000fe200078e0a1c */
[----:B----4-:R-:W-:Y:S01]  /*9cb0*/  ISETP.GE.AND P0, PT, R9, RZ, PT ;  /* 0x000000ff0900720c */ /* 0x010fe20003f06270 */
[----:B--2---:R-:W-:-:S04]  /*9cc0*/  IMAD.MOV.U32 R9, RZ, RZ, R0 ;  /* 0x000000ffff097224 */ /* 0x004fc800078e0000 */
[----:B------:R-:W-:Y:S01]  /*9cd0*/  @!P4 IMAD.MOV R9, RZ, RZ, -R9 ;  /* 0x000000ffff09c224 */ /* 0x000fe200078e0a09 */
[----:B---3--:R0:W-:Y:S02]  /*9ce0*/  STL [R1+0x3fe8], R12 ;  /* 0x003fe80c01007387 */ /* 0x0081e40000100800 */
[----:B0-----:R-:W-:Y:S02]  /*9cf0*/  IMAD.MOV.U32 R12, RZ, RZ, R11 ;  /* 0x000000ffff0c7224 */ /* 0x001fe400078e000b */
[----:B------:R-:W2:Y:S04]  /*9d00*/  LDL.LU R11, [R1+0x91c] ;  /* 0x00091c00010b7983 */ /* 0x000ea80000300800 */
[----:B------:R0:W-:Y:S04]  /*9d10*/  STL [R1+0x244], R9 ;  /* 0x0002440901007387 */ /* 0x0001e80000100800 */
[----:B0-----:R-:W3:Y:S01]  /*9d20*/  LDL.LU R9, [R1+0x3fec] ;  /* 0x003fec0001097983 */ /* 0x001ee20000300800 */
[----:B------:R-:W-:-:S05]  /*9d30*/  @!P1 IMAD.MOV R12, RZ, RZ, -R12 ;  /* 0x000000ffff0c9224 */ /* 0x000fca00078e0a0c */
[----:B------:R3:W-:Y:S01]  /*9d40*/  STL [R1+0x248], R12 ;  /* 0x0002480c01007387 */ /* 0x0007e20000100800 */
[----:B------:R-:W-:-:S13]  /*9d50*/  ISETP.GT.U32.AND P6, PT, R28, R2, PT ;  /* 0x000000021c00720c */ /* 0x000fda0003fc4070 */
[----:B------:R-:W-:-:S05]  /*9d60*/  @!P6 IMAD.IADD R2, R2, 0x1, -R28 ;  /* 0x000000010202e824 */ /* 0x000fca00078e0a1c */
[----:B------:R-:W-:Y:S01]  /*9d70*/  ISETP.GT.U32.AND P6, PT, R28, R2, PT ;  /* 0x000000021c00720c */ /* 0x000fe20003fc4070 */
[----:B---3--:R-:W-:Y:S02]  /*9d80*/  IMAD.MOV.U32 R12, RZ, RZ, R9 ;  /* 0x000000ffff0c7224 */ /* 0x008fe400078e0009 */
[----:B------:R-:W3:Y:S10]  /*9d90*/  LDL.LU R9, [R1+0x90c] ;  /* 0x00090c0001097983 */ /* 0x000ef40000300800 */
[----:B------:R-:W-:Y:S01]  /*9da0*/  @!P6 IMAD.IADD R2, R2, 0x1, -R28 ;  /* 0x000000010202e824 */ /* 0x000fe200078e0a1c */
[----:B------:R-:W-:Y:S01]  /*9db0*/  ISETP.GT.U32.AND P6, PT, R28, R6, PT ;  /* 0x000000061c00720c */ /* 0x000fe20003fc4070 */
[----:B------:R-:W-:-:S12]  /*9dc0*/  IMAD.HI.U32 R0, R21, R10, RZ ;  /* 0x0000000a15007227 */ /* 0x000fd800078e00ff */
[----:B------:R-:W-:Y:S01]  /*9dd0*/  @!P6 IMAD.IADD R6, R6, 0x1, -R28 ;  /* 0x000000010606e824 */ /* 0x000fe200078e0a1c */
[C---:B------:R-:W-:Y:S01]  /*9de0*/  ISETP.GT.U32.AND P6, PT, R28.reuse, R7, PT ;  /* 0x000000071c00720c */ /* 0x040fe20003fc4070 */
[----:B------:R-:W-:Y:S02]  /*9df0*/  @!P2 IMAD.MOV R12, RZ, RZ, -R12 ;  /* 0x000000ffff0ca224 */ /* 0x000fe400078e0a0c */
[----:B------:R-:W-:Y:S02]  /*9e00*/  @!P5 IMAD.MOV R2, RZ, RZ, -R2 ;  /* 0x000000ffff02d224 */ /* 0x000fe400078e0a02 */
[----:B------:R-:W-:Y:S01]  /*9e10*/  IMAD.MOV R0, RZ, RZ, -R0 ;  /* 0x000000ffff007224 */ /* 0x000fe200078e0a00 */
[----:B------:R0:W-:Y:S03]  /*9e20*/  STL [R1+0x254], R12 ;  /* 0x0002540c01007387 */ /* 0x0001e60000100800 */
[----:B------:R-:W-:-:S04]  /*9e30*/  IMAD R10, R28, R0, R10 ;  /* 0x000000001c0a7224 */ /* 0x000fc800078e020a */
[----:B------:R-:W-:Y:S01]  /*9e40*/  @!P6 IMAD.IADD R7, R7, 0x1, -R28 ;  /* 0x000000010707e824 */ /* 0x000fe200078e0a1c */
[----:B0-----:R-:W4:Y:S04]  /*9e50*/  LDL.LU R12, [R1+0x914] ;  /* 0x00091400010c7983 */ /* 0x001f280000300800 */
[----:B------:R-:W-:Y:S01]  /*9e60*/  STL [R1+0x264], R2 ;  /* 0x0002640201007387 */ /* 0x000fe20000100800 */
[----:B---3--:R-:W-:-:S03]  /*9e70*/  ISETP.GE.AND P5, PT, R9, RZ, PT ;  /* 0x000000ff0900720c */ /* 0x008fc60003fa6270 */
[----:B------:R-:W3:Y:S04]  /*9e80*/  LDL R9, [R1+0x924] ;  /* 0x0009240001097983 */ /* 0x000ee80000100800 */
[----:B------:R-:W2:Y:S04]  /*9e90*/  LDL.LU R0, [R1+0x910] ;  /* 0x0009100001007983 */ /* 0x000ea80000300800 */
[----:B------:R0:W-:Y:S04]  /*9ea0*/  STL [R1+0x3fe4], R7 ;  /* 0x003fe40701007387 */ /* 0x0001e80000100800 */
[----:B0-----:R-:W2:Y:S01]  /*9eb0*/  LDL.LU R7, [R1+0x918] ;  /* 0x0009180001077983 */ /* 0x001ea20000300800 */
[----:B------:R-:W-:-:S02]  /*9ec0*/  ISETP.GT.U32.AND P4, PT, R28, R8, PT ;  /* 0x000000081c00720c */ /* 0x000fc40003f84070 */
[C---:B------:R-:W-:Y:S02]  /*9ed0*/  ISETP.GT.U32.AND P2, PT, R28.reuse, R5, PT ;  /* 0x000000051c00720c */ /* 0x040fe40003f44070 */
[----:B------:R-:W-:-:S09]  /*9ee0*/  ISETP.GT.U32.AND P1, PT, R28, R6, PT ;  /* 0x000000061c00720c */ /* 0x000fd20003f24070 */
[--C-:B------:R-:W-:Y:S02]  /*9ef0*/  @!P4 IMAD.IADD R8, R8, 0x1, -R28.reuse ;  /* 0x000000010808c824 */ /* 0x100fe400078e0a1c */
[--C-:B------:R-:W-:Y:S02]  /*9f00*/  @!P2 IMAD.IADD R5, R5, 0x1, -R28.reuse ;  /* 0x000000010505a824 */ /* 0x100fe400078e0a1c */
[----:B------:R-:W-:Y:S01]  /*9f10*/  @!P1 IMAD.IADD R6, R6, 0x1, -R28 ;  /* 0x0000000106069824 */ /* 0x000fe200078e0a1c */
[----:B----4-:R-:W-:Y:S02]  /*9f20*/  ISETP.GE.AND P1, PT, R12, RZ, PT ;  /* 0x000000ff0c00720c */ /* 0x010fe40003f26270 */
[----:B------:R-:W4:Y:S01]  /*9f30*/  LDL.LU R12, [R1+0x3fe8] ;  /* 0x003fe800010c7983 */ /* 0x000f220000300800 */
[----:B--2---:R-:W-:Y:S01]  /*9f40*/  ISETP.GE.AND P2, PT, R7, RZ, PT ;  /* 0x000000ff0700720c */ /* 0x004fe20003f46270 */
[----:B------:R-:W-:-:S05]  /*9f50*/  IMAD.MOV.U32 R7, RZ, RZ, R8 ;  /* 0x000000ffff077224 */ /* 0x000fca00078e0008 */
[----:B------:R-:W-:-:S05]  /*9f60*/  @!P3 IADD3 R7, PT, PT, -R7, RZ, RZ ;  /* 0x000000ff0707b210 */ /* 0x000fca0007ffe1ff */
[----:B------:R0:W-:Y:S04]  /*9f70*/  STL [R1+0x260], R7 ;  /* 0x0002600701007387 */ /* 0x0001e80000100800 */
[----:B0-----:R-:W2:Y:S01]  /*9f80*/  LDL.LU R7, [R1+0x3fe4] ;  /* 0x003fe40001077983 */ /* 0x001ea20000300800 */
[----:B------:R-:W-:Y:S01]  /*9f90*/  @!P5 IMAD.MOV R6, RZ, RZ, -R6 ;  /* 0x000000ffff06d224 */ /* 0x000fe200078e0a06 */
[----:B------:R-:W-:-:S05]  /*9fa0*/  IABS R4, R4 ;  /* 0x0000000400047213 */ /* 0x000fca0000000000 */
[----:B------:R-:W-:-:S04]  /*9fb0*/  IMAD.HI.U32 R2, R21, R4, RZ ;  /* 0x0000000415027227 */ /* 0x000fc800078e00ff */
[----:B------:R-:W-:Y:S02]  /*9fc0*/  IMAD.MOV R2, RZ, RZ, -R2 ;  /* 0x000000ffff027224 */ /* 0x000fe400078e0a02 */
[----:B--2---:R-:W-:-:S05]  /*9fd0*/  @!P0 IMAD.MOV R7, RZ, RZ, -R7 ;  /* 0x000000ffff078224 */ /* 0x004fca00078e0a07 */
[----:B------:R0:W-:Y:S04]  /*9fe0*/  STL [R1+0x25c], R7 ;  /* 0x00025c0701007387 */ /* 0x0001e80000100800 */
[----:B0-----:R-:W2:Y:S04]  /*9ff0*/  LDL R7, [R1+0x928] ;  /* 0x0009280001077983 */ /* 0x001ea80000100800 */
[----:B------:R-:W-:Y:S04]  /*a000*/  STL [R1+0x258], R6 ;  /* 0x0002580601007387 */ /* 0x000fe80000100800 */
[----:B------:R0:W-:Y:S04]  /*a010*/  STL [R1+0x3fe0], R24 ;  /* 0x003fe01801007387 */ /* 0x0001e80000100800 */
[----:B0-----:R-:W2:Y:S01]  /*a020*/  LDL.LU R24, [R1+0x924] ;  /* 0x0009240001187983 */ /* 0x001ea20000300800 */
[C---:B------:R-:W-:Y:S01]  /*a030*/  IMAD R4, R28.reuse, R2, R4 ;  /* 0x000000021c047224 */ /* 0x040fe200078e0204 */
[----:B------:R-:W-:-:S04]  /*a040*/  ISETP.GT.U32.AND P3, PT, R28, R5, PT ;  /* 0x000000051c00720c */ /* 0x000fc80003f64070 */
[----:B------:R-:W-:Y:S02]  /*a050*/  ISETP.GT.U32.AND P0, PT, R28, R4, PT ;  /* 0x000000041c00720c */ /* 0x000fe40003f04070 */
[----:B------:R-:W-:Y:S02]  /*a060*/  ISETP.GE.AND P4, PT, R0, RZ, PT ;  /* 0x000000ff0000720c */ /* 0x000fe40003f86270 */
[----:B------:R-:W-:Y:S02]  /*a070*/  IABS R0, R11 ;  /* 0x0000000b00007213 */ /* 0x000fe40000000000 */
[----:B----4-:R-:W-:Y:S02]  /*a080*/  IABS R2, R12 ;  /* 0x0000000c00027213 */ /* 0x010fe40000000000 */
[----:B------:R-:W-:Y:S01]  /*a090*/  ISETP.GE.AND P5, PT, R11, RZ, PT ;  /* 0x000000ff0b00720c */ /* 0x000fe20003fa6270 */
[--C-:B------:R-:W-:Y:S01]  /*a0a0*/  @!P3 IMAD.IADD R5, R5, 0x1, -R28.reuse ;  /* 0x000000010505b824 */ /* 0x100fe200078e0a1c */
[----:B------:R-:W-:Y:S01]  /*a0b0*/  ISETP.GE.AND P3, PT, R12, RZ, PT ;  /* 0x000000ff0c00720c */ /* 0x000fe20003f66270 */
[----:B------:R-:W4:Y:S02]  /*a0c0*/  LDL R11, [R1+0x92c] ;  /* 0x00092c00010b7983 */ /* 0x000f240000100800 */
[----:B------:R-:W-:-:S02]  /*a0d0*/  @!P0 IMAD.IADD R4, R4, 0x1, -R28 ;  /* 0x0000000104048824 */ /* 0x000fc400078e0a1c */
[----:B------:R-:W4:Y:S01]  /*a0e0*/  LDL R12, [R1+0x934] ;  /* 0x00093400010c7983 */ /* 0x000f220000100800 */
[C---:B------:R-:W-:Y:S01]  /*a0f0*/  IMAD.HI.U32 R8, R21.reuse, R0, RZ ;  /* 0x0000000015087227 */ /* 0x040fe200078e00ff */
[----:B---3--:R-:W-:Y:S02]  /*a100*/  IABS R9, R9 ;  /* 0x0000000900097213 */ /* 0x008fe40000000000 */
[----:B--2---:R-:W-:Y:S02]  /*a110*/  ISETP.GE.AND P0, PT, R24, RZ, PT ;  /* 0x000000ff1800720c */ /* 0x004fe40003f06270 */
[----:B------:R-:W2:Y:S01]  /*a120*/  LDL.LU R24, [R1+0x3fe0] ;  /* 0x003fe00001187983 */ /* 0x000ea20000300800 */
[----:B------:R-:W-:Y:S02]  /*a130*/  IMAD.MOV R8, RZ, RZ, -R8 ;  /* 0x000000ffff087224 */ /* 0x000fe400078e0a08 */
[----:B------:R-:W-:-:S04]  /*a140*/  IMAD.HI.U32 R6, R21, R9, RZ ;  /* 0x0000000915067227 */ /* 0x000fc800078e00ff */
[----:B------:R-:W-:Y:S02]  /*a150*/  IMAD R0, R28, R8, R0 ;  /* 0x000000081c007224 */ /* 0x000fe400078e0200 */
[----:B------:R-:W-:-:S04]  /*a160*/  IMAD.HI.U32 R8, R21, R2, RZ ;  /* 0x0000000215087227 */ /* 0x000fc800078e00ff */
[----:B------:R-:W-:Y:S02]  /*a170*/  IMAD.MOV R6, RZ, RZ, -R6 ;  /* 0x000000ffff067224 */ /* 0x000fe400078e0a06 */
[----:B------:R-:W-:Y:S02]  /*a180*/  IMAD.MOV R8, RZ, RZ, -R8 ;  /* 0x000000ffff087224 */ /* 0x000fe400078e0a08 */
[C---:B------:R-:W-:Y:S02]  /*a190*/  IMAD R9, R28.reuse, R6, R9 ;  /* 0x000000061c097224 */ /* 0x040fe400078e0209 */
[----:B------:R-:W3:Y:S01]  /*a1a0*/  LDL R6, [R1+0x930] ;  /* 0x0009300001067983 */ /* 0x000ee20000100800 */
[----:B------:R-:W-:Y:S02]  /*a1b0*/  IMAD R2, R28, R8, R2 ;  /* 0x000000081c027224 */ /* 0x000fe400078e0202 */
[----:B------:R-:W-:-:S04]  /*a1c0*/  IMAD.MOV.U32 R8, RZ, RZ, R5 ;  /* 0x000000ffff087224 */ /* 0x000fc800078e0005 */
[----:B------:R-:W-:-:S05]  /*a1d0*/  @!P4 IMAD.MOV R8, RZ, RZ, -R8 ;  /* 0x000000ffff08c224 */ /* 0x000fca00078e0a08 */
[----:B------:R-:W-:Y:S01]  /*a1e0*/  STL [R1+0x250], R8 ;  /* 0x0002500801007387 */ /* 0x000fe20000100800 */
[----:B------:R-:W-:-:S13]  /*a1f0*/  ISETP.GT.U32.AND P6, PT, R28, R10, PT ;  /* 0x0000000a1c00720c */ /* 0x000fda0003fc4070 */
[----:B------:R-:W-:-:S05]  /*a200*/  @!P6 IMAD.IADD R10, R10, 0x1, -R28 ;  /* 0x000000010a0ae824 */ /* 0x000fca00078e0a1c */
[----:B------:R-:W-:Y:S01]  /*a210*/  ISETP.GT.U32.AND P6, PT, R28, R10, PT ;  /* 0x0000000a1c00720c */ /* 0x000fe20003fc4070 */
[----:B--2---:R0:W-:Y:S04]  /*a220*/  STL [R1+0x3fdc], R24 ;  /* 0x003fdc1801007387 */ /* 0x0041e80000100800 */
[----:B0-----:R-:W2:Y:S08]  /*a230*/  LDL.LU R24, [R1+0x928] ;  /* 0x0009280001187983 */ /* 0x001eb00000300800 */
[----:B------:R-:W-:Y:S01]  /*a240*/  @!P6 IMAD.IADD R10, R10, 0x1, -R28 ;  /* 0x000000010a0ae824 */ /* 0x000fe200078e0a1c */
[----:B------:R-:W-:-:S02]  /*a250*/  ISETP.GT.U32.AND P6, PT, R28, R0, PT ;  /* 0x000000001c00720c */ /* 0x000fc40003fc4070 */
[----:B----4-:R-:W-:Y:S02]  /*a260*/  IABS R11, R11 ;  /* 0x0000000b000b7213 */ /* 0x010fe40000000000 */
[----:B------:R-:W-:-:S09]  /*a270*/  ISETP.GT.U32.AND P4, PT, R28, R4, PT ;  /* 0x000000041c00720c */ /* 0x000fd20003f84070 */
[----:B------:R-:W-:-:S05]  /*a280*/  @!P6 IMAD.IADD R0, R0, 0x1, -R28 ;  /* 0x000000010000e824 */ /* 0x000fca00078e0a1c */
[C---:B------:R-:W-:Y:S01]  /*a290*/  ISETP.GT.U32.AND P6, PT, R28.reuse, R0, PT ;  /* 0x000000001c00720c */ /* 0x040fe20003fc4070 */
[----:B------:R-:W-:Y:S01]  /*a2a0*/  @!P1 IMAD.MOV R10, RZ, RZ, -R10 ;  /* 0x000000ffff0a9224 */ /* 0x000fe200078e0a0a */
[----:B------:R-:W-:Y:S01]  /*a2b0*/  IABS R8, R12 ;  /* 0x0000000c00087213 */ /* 0x000fe20000000000 */
[----:B------:R-:W-:Y:S01]  /*a2c0*/  IMAD.HI.U32 R12, R21, R11, RZ ;  /* 0x0000000b150c7227 */ /* 0x000fe200078e00ff */
[----:B------:R-:W-:Y:S02]  /*a2d0*/  ISETP.GT.U32.AND P1, PT, R28, R2, PT ;  /* 0x000000021c00720c */ /* 0x000fe40003f24070 */
[----:B---3--:R-:W-:Y:S01]  /*a2e0*/  IABS R5, R6 ;  /* 0x0000000600057213 */ /* 0x008fe20000000000 */
[----:B------:R-:W-:Y:S01]  /*a2f0*/  IMAD.MOV R12, RZ, RZ, -R12 ;  /* 0x000000ffff0c7224 */ /* 0x000fe200078e0a0c */
[----:B------:R0:W-:Y:S01]  /*a300*/  STL [R1+0x24c], R10 ;  /* 0x00024c0a01007387 */ /* 0x0001e20000100800 */
[----:B------:R-:W-:Y:S02]  /*a310*/  @!P4 IMAD.IADD R4, R4, 0x1, -R28 ;  /* 0x000000010404c824 */ /* 0x000fe400078e0a1c */
[----:B------:R-:W-:-:S02]  /*a320*/  IMAD R11, R28, R12, R11 ;  /* 0x0000000c1c0b7224 */ /* 0x000fc400078e020b */
[----:B------:R-:W-:Y:S02]  /*a330*/  @!P6 IMAD.IADD R0, R0, 0x1, -R28 ;  /* 0x000000010000e824 */ /* 0x000fe400078e0a1c */
[----:B------:R-:W-:Y:S02]  /*a340*/  IMAD.MOV.U32 R12, RZ, RZ, R13 ;  /* 0x000000ffff0c7224 */ /* 0x000fe400078e000d */
[----:B0-----:R-:W-:-:S04]  /*a350*/  IMAD.HI.U32 R10, R21, R5, RZ ;  /* 0x00000005150a7227 */ /* 0x001fc800078e00ff */
[----:B------:R-:W-:Y:S02]  /*a360*/  IMAD.MOV.U32 R13, RZ, RZ, R0 ;  /* 0x000000ffff0d7224 */ /* 0x000fe400078e0000 */
[----:B------:R-:W-:Y:S01]  /*a370*/  IMAD.MOV R10, RZ, RZ, -R10 ;  /* 0x000000ffff0a7224 */ /* 0x000fe200078e0a0a */
[----:B------:R-:W-:Y:S01]  /*a380*/  @!P1 IADD3 R2, PT, PT, R2, -R28, RZ ;  /* 0x8000001c02029210 */ /* 0x000fe20007ffe0ff */
[----:B------:R-:W-:Y:S02]  /*a390*/  @!P2 IMAD.MOV R4, RZ, RZ, -R4 ;  /* 0x000000ffff04a224 */ /* 0x000fe400078e0a04 */
[----:B------:R-:W-:Y:S02]  /*a3a0*/  @!P5 IMAD.MOV R13, RZ, RZ, -R13 ;  /* 0x000000ffff0dd224 */ /* 0x000fe400078e0a0d */
[----:B------:R-:W-:Y:S01]  /*a3b0*/  IMAD R5, R28, R10, R5 ;  /* 0x0000000a1c057224 */ /* 0x000fe200078e0205 */
[----:B--2---:R-:W-:Y:S02]  /*a3c0*/  ISETP.GE.AND P1, PT, R24, RZ, PT ;  /* 0x000000ff1800720c */ /* 0x004fe40003f26270 */
[----:B------:R-:W2:Y:S04]  /*a3d0*/  LDL.LU R24, [R1+0x3fdc] ;  /* 0x003fdc0001187983 */ /* 0x000ea80000300800 */
[----:B------:R-:W3:Y:S04]  /*a3e0*/  LDL R10, [R1+0x93c] ;  /* 0x00093c00010a7983 */ /* 0x000ee80000100800 */
[----:B------:R-:W4:Y:S04]  /*a3f0*/  LDL R0, [R1+0x940] ;  /* 0x0009400001007983 */ /* 0x000f280000100800 */
[----:B------:R-:W-:Y:S04]  /*a400*/  STL [R1+0x238], R4 ;  /* 0x0002380401007387 */ /* 0x000fe80000100800 */
[----:B------:R0:W-:Y:S02]  /*a410*/  STL [R1+0x240], R13 ;  /* 0x0002400d01007387 */ /* 0x0001e40000100800 */
[----:B0-----:R-:W-:-:S05]  /*a420*/  IMAD.MOV.U32 R13, RZ, RZ, R29 ;  /* 0x000000ffff0d7224 */ /* 0x001fca00078e001d */
[----:B------:R-:W-:Y:S04]  /*a430*/  STL [R1+0x3fd4], R13 ;  /* 0x003fd40d01007387 */ /* 0x000fe80000100800 */
[----:B------:R-:W2:Y:S01]  /*a440*/  LDL.LU R29, [R1+0x944] ;  /* 0x00094400011d7983 */ /* 0x000ea20000300800 */
[----:B------:R-:W-:Y:S02]  /*a450*/  ISETP.GT.U32.AND P4, PT, R28, R9, PT ;  /* 0x000000091c00720c */ /* 0x000fe40003f84070 */
[----:B------:R-:W-:-:S05]  /*a460*/  IABS R7, R7 ;  /* 0x0000000700077213 */ /* 0x000fca0000000000 */
[----:B------:R-:W-:-:S06]  /*a470*/  IMAD.HI.U32 R6, R21, R7, RZ ;  /* 0x0000000715067227 */ /* 0x000fcc00078e00ff */
[----:B------:R-:W-:Y:S01]  /*a480*/  @!P4 IMAD.IADD R9, R9, 0x1, -R28 ;  /* 0x000000010909c824 */ /* 0x000fe200078e0a1c */
[C---:B------:R-:W-:Y:S01]  /*a490*/  ISETP.GT.U32.AND P4, PT, R28.reuse, R2, PT ;  /* 0x000000021c00720c */ /* 0x040fe20003f84070 */
[----:B------:R-:W-:Y:S01]  /*a4a0*/  IMAD.MOV R6, RZ, RZ, -R6 ;  /* 0x000000ffff067224 */ /* 0x000fe200078e0a06 */
[----:B--2---:R0:W-:Y:S04]  /*a4b0*/  STL [R1+0x3fd8], R29 ;  /* 0x003fd81d01007387 */ /* 0x0041e80000100800 */
[----:B0-----:R-:W2:Y:S01]  /*a4c0*/  LDL.LU R29, [R1+0x930] ;  /* 0x00093000011d7983 */ /* 0x001ea20000300800 */
[----:B------:R-:W-:Y:S02]  /*a4d0*/  IMAD R7, R28, R6, R7 ;  /* 0x000000061c077224 */ /* 0x000fe400078e0207 */
[----:B------:R-:W-:-:S04]  /*a4e0*/  IMAD.HI.U32 R6, R21, R8, RZ ;  /* 0x0000000815067227 */ /* 0x000fc800078e00ff */
[----:B------:R-:W-:Y:S01]  /*a4f0*/  @!P4 IMAD.IADD R2, R2, 0x1, -R28 ;  /* 0x000000010202c824 */ /* 0x000fe200078e0a1c */
[----:B------:R-:W-:Y:S01]  /*a500*/  ISETP.GT.U32.AND P4, PT, R28, R5, PT ;  /* 0x000000051c00720c */ /* 0x000fe20003f84070 */
[----:B------:R-:W-:Y:S01]  /*a510*/  IMAD.MOV R6, RZ, RZ, -R6 ;  /* 0x000000ffff067224 */ /* 0x000fe200078e0a06 */
[----:B---3--:R-:W-:-:S03]  /*a520*/  IABS R10, R10 ;  /* 0x0000000a000a7213 */ /* 0x008fc60000000000 */
[----:B------:R-:W-:Y:S01]  /*a530*/  IMAD R8, R28, R6, R8 ;  /* 0x000000061c087224 */ /* 0x000fe200078e0208 */
[----:B------:R-:W-:Y:S01]  /*a540*/  IABS R6, R12 ;  /* 0x0000000c00067213 */ /* 0x000fe20000000000 */
[----:B------:R-:W-:Y:S02]  /*a550*/  IMAD.MOV.U32 R13, RZ, RZ, R12 ;  /* 0x000000ffff0d7224 */ /* 0x000fe400078e000c */
[----:B------:R-:W-:-:S04]  /*a560*/  IMAD.HI.U32 R12, R21, R10, RZ ;  /* 0x0000000a150c7227 */ /* 0x000fc800078e00ff */
[----:B------:R-:W-:-:S04]  /*a570*/  IMAD.HI.U32 R4, R21, R6, RZ ;  /* 0x0000000615047227 */ /* 0x000fc800078e00ff */
[----:B------:R-:W-:Y:S02]  /*a580*/  @!P4 IMAD.IADD R5, R5, 0x1, -R28 ;  /* 0x000000010505c824 */ /* 0x000fe400078e0a1c */
[----:B------:R-:W-:Y:S02]  /*a590*/  IMAD.MOV R4, RZ, RZ, -R4 ;  /* 0x000000ffff047224 */ /* 0x000fe400078e0a04 */
[----:B------:R-:W-:Y:S02]  /*a5a0*/  IMAD.MOV R12, RZ, RZ, -R12 ;  /* 0x000000ffff0c7224 */ /* 0x000fe400078e0a0c */
[----:B------:R-:W-:Y:S02]  /*a5b0*/  IMAD R6, R28, R4, R6 ;  /* 0x000000041c067224 */ /* 0x000fe400078e0206 */
[----:B------:R-:W3:Y:S01]  /*a5c0*/  LDL.LU R4, [R1+0x92c] ;  /* 0x00092c0001047983 */ /* 0x000ee20000300800 */
[----:B--2---:R-:W-:Y:S01]  /*a5d0*/  ISETP.GE.AND P4, PT, R29, RZ, PT ;  /* 0x000000ff1d00720c */ /* 0x004fe20003f86270 */
[----:B------:R-:W-:-:S02]  /*a5e0*/  IMAD.MOV.U32 R29, RZ, RZ, R2 ;  /* 0x000000ffff1d7224 */ /* 0x000fc400078e0002 */
[----:B------:R-:W-:Y:S02]  /*a5f0*/  IMAD R2, R28, R12, R10 ;  /* 0x0000000c1c027224 */ /* 0x000fe400078e020a */
[----:B------:R-:W2:Y:S01]  /*a600*/  LDL.LU R12, [R1+0x934] ;  /* 0x00093400010c7983 */ /* 0x000ea20000300800 */
[----:B------:R-:W-:-:S05]  /*a610*/  @!P3 IADD3 R29, PT, PT, -R29, RZ, RZ ;  /* 0x000000ff1d1db210 */ /* 0x000fca0007ffe1ff */
[----:B------:R0:W-:Y:S04]  /*a620*/  STL [R1+0x23c], R29 ;  /* 0x00023c1d01007387 */ /* 0x0001e80000100800 */
[----:B0-----:R-:W2:Y:S01]  /*a630*/  LDL.LU R29, [R1+0x3fd8] ;  /* 0x003fd800011d7983 */ /* 0x001ea20000300800 */
[----:B------:R-:W-:-:S13]  /*a640*/  ISETP.GT.U32.AND P6, PT, R28, R7, PT ;  /* 0x000000071c00720c */ /* 0x000fda0003fc4070 */
[----:B------:R-:W-:Y:S01]  /*a650*/  @!P6 IMAD.IADD R7, R7, 0x1, -R28 ;  /* 0x000000010707e824 */ /* 0x000fe200078e0a1c */
[----:B------:R-:W-:-:S04]  /*a660*/  ISETP.GT.U32.AND P6, PT, R28, R9, PT ;  /* 0x000000091c00720c */ /* 0x000fc80003fc4070 */
[----:B------:R-:W-:Y:S01]  /*a670*/  ISETP.GT.U32.AND P2, PT, R28, R7, PT ;  /* 0x000000071c00720c */ /* 0x000fe20003f44070 */
[----:B------:R-:W-:-:S08]  /*a680*/  IMAD.MOV.U32 R10, RZ, RZ, R13 ;  /* 0x000000ffff0a7224 */ /* 0x000fd000078e000d */
[----:B------:R-:W-:-:S04]  /*a690*/  @!P6 IMAD.IADD R9, R9, 0x1, -R28 ;  /* 0x000000010909e824 */ /* 0x000fc800078e0a1c */
[----:B------:R-:W-:Y:S02]  /*a6a0*/  @!P2 IMAD.IADD R7, R7, 0x1, -R28 ;  /* 0x000000010707a824 */ /* 0x000fe400078e0a1c */
[----:B------:R-:W-:Y:S02]  /*a6b0*/  @!P0 IMAD.MOV R9, RZ, RZ, -R9 ;  /* 0x000000ffff098224 */ /* 0x000fe400078e0a09 */
[----:B------:R-:W-:-:S04]  /*a6c0*/  IMAD.MOV.U32 R13, RZ, RZ, R7 ;  /* 0x000000ffff0d7224 */ /* 0x000fc800078e0007 */
[----:B------:R-:W-:Y:S01]  /*a6d0*/  @!P1 IMAD.MOV R13, RZ, RZ, -R13 ;  /* 0x000000ffff0d9224 */ /* 0x000fe200078e0a0d */
[----:B------:R0:W-:Y:S04]  /*a6e0*/  STL [R1+0x230], R9 ;  /* 0x0002300901007387 */ /* 0x0001e80000100800 */
[----:B0-----:R-:W3:Y:S04]  /*a6f0*/  LDL.LU R9, [R1+0x93c] ;  /* 0x00093c0001097983 */ /* 0x001ee80000300800 */
[----:B--2---:R-:W-:Y:S01]  /*a700*/  STL [R1+0x3fd0], R29 ;  /* 0x003fd01d01007387 */ /* 0x004fe20000100800 */
[----:B------:R-:W-:-:S03]  /*a710*/  IABS R7, R29 ;  /* 0x0000001d00077213 */ /* 0x000fc60000000000 */
[----:B------:R0:W-:Y:S04]  /*a720*/  STL [R1+0x234], R13 ;  /* 0x0002340d01007387 */ /* 0x0001e80000100800 */
[----:B0-----:R-:W2:Y:S04]  /*a730*/  LDL.LU R13, [R1+0x3fd4] ;  /* 0x003fd400010d7983 */ /* 0x001ea80000300800 */
[----:B------:R-:W2:Y:S01]  /*a740*/  LDL.LU R29, [R1+0x940] ;  /* 0x00094000011d7983 */ /* 0x000ea20000300800 */
[----:B------:R-:W-:-:S13]  /*a750*/  ISETP.GT.U32.AND P5, PT, R28, R11, PT ;  /* 0x0000000b1c00720c */ /* 0x000fda0003fa4070 */
[----:B------:R-:W-:-:S05]  /*a760*/  @!P5 IMAD.IADD R11, R11, 0x1, -R28 ;  /* 0x000000010b0bd824 */ /* 0x000fca00078e0a1c */
[----:B------:R-:W-:-:S13]  /*a770*/  ISETP.GT.U32.AND P3, PT, R28, R11, PT ;  /* 0x0000000b1c00720c */ /* 0x000fda0003f64070 */
[----:B------:R-:W-:Y:S01]  /*a780*/  @!P3 IMAD.IADD R11, R11, 0x1, -R28 ;  /* 0x000000010b0bb824 */ /* 0x000fe200078e0a1c */
[----:B------:R-:W-:-:S13]  /*a790*/  ISETP.GT.U32.AND P3, PT, R28, R2, PT ;  /* 0x000000021c00720c */ /* 0x000fda0003f64070 */
[----:B------:R-:W-:Y:S01]  /*a7a0*/  @!P3 IMAD.IADD R2, R2, 0x1, -R28 ;  /* 0x000000010202b824 */ /* 0x000fe200078e0a1c */
[C---:B------:R-:W-:Y:S02]  /*a7b0*/  ISETP.GT.U32.AND P6, PT, R28.reuse, R8, PT ;  /* 0x000000081c00720c */ /* 0x040fe40003fc4070 */
[----:B----4-:R-:W-:Y:S02]  /*a7c0*/  IABS R0, R0 ;  /* 0x0000000000007213 */ /* 0x010fe40000000000 */
[----:B------:R-:W-:Y:S02]  /*a7d0*/  ISETP.GT.U32.AND P5, PT, R28, R6, PT ;  /* 0x000000061c00720c */ /* 0x000fe40003fa4070 */
[----:B---3--:R-:W-:Y:S01]  /*a7e0*/  ISETP.GE.AND P2, PT, R4, RZ, PT ;  /* 0x000000ff0400720c */ /* 0x008fe20003f46270 */
[----:B------:R-:W-:-:S04]  /*a7f0*/  IMAD.HI.U32 R4, R21, R0, RZ ;  /* 0x0000000015047227 */ /* 0x000fc800078e00ff */
[----:B------:R-:W-:Y:S02]  /*a800*/  IMAD.MOV R4, RZ, RZ, -R4 ;  /* 0x000000ffff047224 */ /* 0x000fe400078e0a04 */
[----:B------:R-:W-:Y:S01]  /*a810*/  @!P6 IMAD.IADD R8, R8, 0x1, -R28 ;  /* 0x000000010808e824 */ /* 0x000fe200078e0a1c */
[----:B--2---:R-:W-:Y:S02]  /*a820*/  ISETP.GE.AND P3, PT, R29, RZ, PT ;  /* 0x000000ff1d00720c */ /* 0x004fe40003f66270 */
[----:B------:R-:W2:Y:S01]  /*a830*/  LDL.LU R29, [R1+0x3fd0] ;  /* 0x003fd000011d7983 */ /* 0x000ea20000300800 */
[C---:B------:R-:W-:Y:S01]  /*a840*/  ISETP.GT.U32.AND P6, PT, R28.reuse, R5, PT ;  /* 0x000000051c00720c */ /* 0x040fe20003fc4070 */
[----:B------:R-:W-:Y:S02]  /*a850*/  IMAD R0, R28, R4, R0 ;  /* 0x000000041c007224 */ /* 0x000fe400078e0200 */
[----:B------:R-:W-:Y:S01]  /*a860*/  IMAD.MOV.U32 R4, RZ, RZ, R7 ;  /* 0x000000ffff047224 */ /* 0x000fe200078e0007 */
[----:B------:R-:W-:Y:S01]  /*a870*/  ISETP.GE.AND P1, PT, R12, RZ, PT ;  /* 0x000000ff0c00720c */ /* 0x000fe20003f26270 */
[----:B------:R-:W-:-:S02]  /*a880*/  @!P5 IMAD.IADD R6, R6, 0x1, -R28 ;  /* 0x000000010606d824 */ /* 0x000fc400078e0a1c */
[----:B------:R-:W-:Y:S01]  /*a890*/  IMAD.HI.U32 R12, R21, R4, RZ ;  /* 0x00000004150c7227 */ /* 0x000fe200078e00ff */
[C---:B------:R-:W-:Y:S02]  /*a8a0*/  ISETP.GT.U32.AND P5, PT, R28.reuse, R8, PT ;  /* 0x000000081c00720c */ /* 0x040fe40003fa4070 */
[C---:B------:R-:W-:Y:S01]  /*a8b0*/  ISETP.GT.U32.AND P0, PT, R28.reuse, R6, PT ;  /* 0x000000061c00720c */ /* 0x040fe20003f04070 */
[----:B------:R-:W-:Y:S02]  /*a8c0*/  IMAD.MOV R12, RZ, RZ, -R12 ;  /* 0x000000ffff0c7224 */ /* 0x000fe400078e0a0c */
[----:B------:R-:W-:Y:S02]  /*a8d0*/  @!P6 IMAD.IADD R5, R5, 0x1, -R28 ;  /* 0x000000010505e824 */ /* 0x000fe400078e0a1c */
[----:B------:R-:W-:Y:S02]  /*a8e0*/  @!P2 IMAD.MOV R11, RZ, RZ, -R11 ;  /* 0x000000ffff0ba224 */ /* 0x000fe400078e0a0b */
[----:B------:R-:W-:-:S02]  /*a8f0*/  IMAD R4, R28, R12, R4 ;  /* 0x0000000c1c047224 */ /* 0x000fc400078e0204 */
[----:B------:R-:W-:Y:S01]  /*a900*/  IMAD.MOV.U32 R12, RZ, RZ, R5 ;  /* 0x000000ffff0c7224 */ /* 0x000fe200078e0005 */
[----:B------:R-:W-:Y:S01]  /*a910*/  ISETP.GE.AND P6, PT, R10, RZ, PT ;  /* 0x000000ff0a00720c */ /* 0x000fe20003fc6270 */
[----:B------:R0:W-:Y:S01]  /*a920*/  STL [R1+0x1e4], R11 ;  /* 0x0001e40b01007387 */ /* 0x0001e20000100800 */
[----:B------:R-:W-:Y:S01]  /*a930*/  IABS R10, R13 ;  /* 0x0000000d000a7213 */ /* 0x000fe20000000000 */
[----:B------:R-:W-:Y:S02]  /*a940*/  @!P4 IMAD.MOV R12, RZ, RZ, -R12 ;  /* 0x000000ffff0cc224 */ /* 0x000fe400078e0a0c */
[--C-:B------:R-:W-:Y:S01]  /*a950*/  @!P5 IMAD.IADD R8, R8, 0x1, -R28.reuse ;  /* 0x000000010808d824 */ /* 0x100fe200078e0a1c */
[----:B------:R-:W-:Y:S01]  /*a960*/  ISETP.GT.U32.AND P5, PT, R28, R0, PT ;  /* 0x000000001c00720c */ /* 0x000fe20003fa4070 */
[----:B------:R-:W-:Y:S02]  /*a970*/  @!P0 IMAD.IADD R6, R6, 0x1, -R28 ;  /* 0x0000000106068824 */ /* 0x000fe400078e0a1c */
[----:B0-----:R-:W-:-:S02]  /*a980*/  IMAD.MOV.U32 R11, RZ, RZ, R13 ;  /* 0x000000ffff0b7224 */ /* 0x001fc400078e000d */
[----:B------:R-:W3:Y:S01]  /*a990*/  LDL.LU R13, [R1+0x950] ;  /* 0x00095000010d7983 */ /* 0x000ee20000300800 */
[----:B------:R-:W-:-:S03]  /*a9a0*/  IABS R7, R3 ;  /* 0x0000000300077213 */ /* 0x000fc60000000000 */
[----:B------:R0:W-:Y:S01]  /*a9b0*/  STL [R1+0x21c], R12 ;  /* 0x00021c0c01007387 */ /* 0x0001e20000100800 */
[----:B------:R-:W-:Y:S01]  /*a9c0*/  @!P1 IMAD.MOV R8, RZ, RZ, -R8 ;  /* 0x000000ffff089224 */ /* 0x000fe200078e0a08 */
[----:B0-----:R-:W-:Y:S01]  /*a9d0*/  MOV R12, R3 ;  /* 0x00000003000c7202 */ /* 0x001fe20000000f00 */
[----:B------:R-:W-:-:S04]  /*a9e0*/  IMAD.MOV.U32 R3, RZ, RZ, R6 ;  /* 0x000000ffff037224 */ /* 0x000fc800078e0006 */
[----:B------:R-:W-:Y:S01]  /*a9f0*/  @!P6 IMAD.MOV R3, RZ, RZ, -R3 ;  /* 0x000000ffff03e224 */ /* 0x000fe200078e0a03 */
[----:B------:R-:W-:Y:S01]  /*aa00*/  STL [R1+0x220], R8 ;  /* 0x0002200801007387 */ /* 0x000fe20000100800 */
[----:B------:R-:W-:-:S03]  /*aa10*/  @!P5 IMAD.IADD R0, R0, 0x1, -R28 ;  /* 0x000000010000d824 */ /* 0x000fc600078e0a1c */
[----:B------:R0:W-:Y:S01]  /*aa20*/  STL [R1+0x224], R3 ;  /* 0x0002240301007387 */ /* 0x0001e20000100800 */
[C---:B------:R-:W-:Y:S02]  /*aa30*/  ISETP.GT.U32.AND P2, PT, R28.reuse, R2, PT ;  /* 0x000000021c00720c */ /* 0x040fe40003f44070 */
[----:B------:R-:W-:Y:S01]  /*aa40*/  ISETP.GT.U32.AND P4, PT, R28, R0, PT ;  /* 0x000000001c00720c */ /* 0x000fe20003f84070 */
[----:B0-----:R-:W4:Y:S01]  /*aa50*/  LDL.LU R3, [R1+0x954] ;  /* 0x0009540001037983 */ /* 0x001f220000300800 */
[----:B------:R-:W-:-:S09]  /*aa60*/  ISETP.GE.AND P0, PT, R9, RZ, PT ;  /* 0x000000ff0900720c */ /* 0x000fd20003f06270 */
[--C-:B------:R-:W-:Y:S02]  /*aa70*/  @!P2 IMAD.IADD R2, R2, 0x1, -R28.reuse ;  /* 0x000000010202a824 */ /* 0x100fe400078e0a1c */
[----:B------:R-:W-:-:S04]  /*aa80*/  @!P4 IMAD.IADD R0, R0, 0x1, -R28 ;  /* 0x000000010000c824 */ /* 0x000fc800078e0a1c */
[----:B------:R-:W-:Y:S02]  /*aa90*/  @!P3 IMAD.MOV R0, RZ, RZ, -R0 ;  /* 0x000000ffff00b224 */ /* 0x000fe400078e0a00 */
[----:B------:R-:W-:Y:S01]  /*aaa0*/  @!P0 IMAD.MOV R2, RZ, RZ, -R2 ;  /* 0x000000ffff028224 */ /* 0x000fe200078e0a02 */
[----:B--2---:R-:W-:Y:S02]  /*aab0*/  ISETP.GE.AND P1, PT, R29, RZ, PT ;  /* 0x000000ff1d00720c */ /* 0x004fe40003f26270 */
[----:B------:R-:W2:Y:S04]  /*aac0*/  LDL.LU R29, [R1+0x95c] ;  /* 0x00095c00011d7983 */ /* 0x000ea80000300800 */
[----:B------:R-:W-:Y:S04]  /*aad0*/  STL [R1+0x228], R2 ;  /* 0x0002280201007387 */ /* 0x000fe80000100800 */
[----:B------:R0:W-:Y:S04]  /*aae0*/  STL [R1+0x3fcc], R16 ;  /* 0x003fcc1001007387 */ /* 0x0001e80000100800 */
[----:B------:R1:W-:Y:S04]  /*aaf0*/  STL [R1+0x22c], R0 ;  /* 0x00022c0001007387 */ /* 0x0003e80000100800 */
[----:B0-----:R-:W1:Y:S01]  /*ab00*/  LDL.LU R16, [R1+0x958] ;  /* 0x0009580001107983 */ /* 0x001e620000300800 */
[----:B------:R-:W-:-:S04]  /*ab10*/  IMAD.HI.U32 R9, R21, R10, RZ ;  /* 0x0000000a15097227 */ /* 0x000fc800078e00ff */
[----:B------:R-:W-:-:S04]  /*ab20*/  IMAD.MOV R9, RZ, RZ, -R9 ;  /* 0x000000ffff097224 */ /* 0x000fc800078e0a09 */
[----:B------:R-:W-:-:S05]  /*ab30*/  IMAD R10, R28, R9, R10 ;  /* 0x000000091c0a7224 */ /* 0x000fca00078e020a */
[C---:B------:R-:W-:Y:S02]  /*ab40*/  ISETP.GT.U32.AND P6, PT, R28.reuse, R10, PT ;  /* 0x0000000a1c00720c */ /* 0x040fe40003fc4070 */
[----:B------:R-:W-:Y:S01]  /*ab50*/  ISETP.GT.U32.AND P5, PT, R28, R4, PT ;  /* 0x000000041c00720c */ /* 0x000fe20003fa4070 */
[----:B------:R-:W-:Y:S01]  /*ab60*/  IMAD.HI.U32 R5, R21, R7, RZ ;  /* 0x0000000715057227 */ /* 0x000fe200078e00ff */
[----:B---3--:R-:W-:-:S03]  /*ab70*/  IABS R6, R13 ;  /* 0x0000000d00067213 */ /* 0x008fc60000000000 */
[----:B------:R-:W-:-:S06]  /*ab80*/  IMAD.MOV R5, RZ, RZ, -R5 ;  /* 0x000000ffff057224 */ /* 0x000fcc00078e0a05 */
[----:B------:R-:W-:Y:S02]  /*ab90*/  @!P6 IMAD.IADD R10, R10, 0x1, -R28 ;  /* 0x000000010a0ae824 */ /* 0x000fe400078e0a1c */
[----:B------:R-:W-:-:S03]  /*aba0*/  IMAD.HI.U32 R2, R21, R6, RZ ;  /* 0x0000000615027227 */ /* 0x000fc600078e00ff */
[C---:B------:R-:W-:Y:S01]  /*abb0*/  ISETP.GT.U32.AND P3, PT, R28.reuse, R10, PT ;  /* 0x0000000a1c00720c */ /* 0x040fe20003f64070 */
[----:B------:R-:W-:Y:S02]  /*abc0*/  IMAD R7, R28, R5, R7 ;  /* 0x000000051c077224 */ /* 0x000fe400078e0207 */
[----:B------:R-:W-:Y:S02]  /*abd0*/  @!P5 IMAD.IADD R4, R4, 0x1, -R28 ;  /* 0x000000010404d824 */ /* 0x000fe400078e0a1c */
[----:B------:R-:W-:Y:S01]  /*abe0*/  IMAD.MOV R2, RZ, RZ, -R2 ;  /* 0x000000ffff027224 */ /* 0x000fe200078e0a02 */
[C---:B------:R-:W-:Y:S02]  /*abf0*/  ISETP.GT.U32.AND P4, PT, R28.reuse, R7, PT ;  /* 0x000000071c00720c */ /* 0x040fe40003f84070 */
[C---:B------:R-:W-:Y:S01]  /*ac00*/  ISETP.GT.U32.AND P0, PT, R28.reuse, R4, PT ;  /* 0x000000041c00720c */ /* 0x040fe20003f04070 */
[----:B------:R-:W-:Y:S01]  /*ac10*/  IMAD R6, R28, R2, R6 ;  /* 0x000000021c067224 */ /* 0x000fe200078e0206 */
[----:B------:R-:W-:-:S03]  /*ac20*/  ISETP.GE.AND P2, PT, R11, RZ, PT ;  /* 0x000000ff0b00720c */ /* 0x000fc60003f46270 */
[----:B------:R-:W-:Y:S01]  /*ac30*/  @!P3 IMAD.IADD R10, R10, 0x1, -R28 ;  /* 0x000000010a0ab824 */ /* 0x000fe200078e0a1c */
[----:B------:R-:W-:Y:S02]  /*ac40*/  ISETP.GT.U32.AND P3, PT, R28, R6, PT ;  /* 0x000000061c00720c */ /* 0x000fe40003f64070 */
[----:B----4-:R-:W-:-:S05]  /*ac50*/  IABS R5, R3 ;  /* 0x0000000300057213 */ /* 0x010fca0000000000 */
[----:B------:R-:W-:-:S04]  /*ac60*/  IMAD.HI.U32 R11, R21, R5, RZ ;  /* 0x00000005150b7227 */ /* 0x000fc800078e00ff */
[--C-:B------:R-:W-:Y:S02]  /*ac70*/  @!P4 IMAD.IADD R7, R7, 0x1, -R28.reuse ;  /* 0x000000010707c824 */ /* 0x100fe400078e0a1c */
[----:B------:R-:W-:Y:S02]  /*ac80*/  IMAD.MOV R11, RZ, RZ, -R11 ;  /* 0x000000ffff0b7224 */ /* 0x000fe400078e0a0b */
[----:B------:R-:W-:Y:S01]  /*ac90*/  @!P0 IMAD.IADD R4, R4, 0x1, -R28 ;  /* 0x0000000104048824 */ /* 0x000fe200078e0a1c */
[C---:B------:R-:W-:Y:S01]  /*aca0*/  ISETP.GT.U32.AND P4, PT, R28.reuse, R7, PT ;  /* 0x000000071c00720c */ /* 0x040fe20003f84070 */
[----:B------:R-:W-:Y:S01]  /*acb0*/  IMAD R5, R28, R11, R5 ;  /* 0x0000000b1c057224 */ /* 0x000fe200078e0205 */
[----:B------:R-:W-:Y:S01]  /*acc0*/  @!P3 IADD3 R6, PT, PT, R6, -R28, RZ ;  /* 0x8000001c0606b210 */ /* 0x000fe20007ffe0ff */
[----:B------:R-:W-:Y:S01]  /*acd0*/  IMAD.MOV.U32 R11, RZ, RZ, R4 ;  /* 0x000000ffff0b7224 */ /* 0x000fe200078e0004 */
[----:B------:R-:W-:Y:S02]  /*ace0*/  ISETP.GE.AND P5, PT, R12, RZ, PT ;  /* 0x000000ff0c00720c */ /* 0x000fe40003fa6270 */
[----:B------:R-:W3:Y:S01]  /*acf0*/  LDL.LU R12, [R1+0x964] ;  /* 0x00096400010c7983 */ /* 0x000ee20000300800 */
[----:B------:R-:W-:Y:S01]  /*ad00*/  @!P1 IMAD.MOV R11, RZ, RZ, -R11 ;  /* 0x000000ffff0b9224 */ /* 0x000fe200078e0a0b */
[----:B------:R-:W-:-:S02]  /*ad10*/  ISETP.GT.U32.AND P1, PT, R28, R6, PT ;  /* 0x000000061c00720c */ /* 0x000fc40003f24070 */
[----:B------:R-:W-:Y:S02]  /*ad20*/  ISETP.GE.AND P6, PT, R13, RZ, PT ;  /* 0x000000ff0d00720c */ /* 0x000fe40003fc6270 */
[----:B------:R-:W-:Y:S01]  /*ad30*/  ISETP.GE.AND P0, PT, R3, RZ, PT ;  /* 0x000000ff0300720c */ /* 0x000fe20003f06270 */
[----:B------:R-:W4:Y:S01]  /*ad40*/  LDL.LU R13, [R1+0x968] ;  /* 0x00096800010d7983 */ /* 0x000f220000300800 */
[----:B------:R-:W-:-:S03]  /*ad50*/  @!P4 IMAD.IADD R7, R7, 0x1, -R28 ;  /* 0x000000010707c824 */ /* 0x000fc600078e0a1c */
[----:B------:R-:W3:Y:S01]  /*ad60*/  LDL.LU R3, [R1+0x96c] ;  /* 0x00096c0001037983 */ /* 0x000ee20000300800 */
[----:B------:R-:W-:-:S03]  /*ad70*/  @!P2 IMAD.MOV R10, RZ, RZ, -R10 ;  /* 0x000000ffff0aa224 */ /* 0x000fc600078e0a0a */
[----:B------:R-:W-:Y:S02]  /*ad80*/  @!P1 IMAD.IADD R6, R6, 0x1, -R28 ;  /* 0x0000000106069824 */ /* 0x000fe400078e0a1c */
[----:B------:R-:W-:Y:S01]  /*ad90*/  @!P5 IMAD.MOV R7, RZ, RZ, -R7 ;  /* 0x000000ffff07d224 */ /* 0x000fe200078e0a07 */
[----:B------:R-:W-:Y:S02]  /*ada0*/  IABS R2, R24 ;  /* 0x0000001800027213 */ /* 0x000fe40000000000 */
[----:B--2---:R-:W-:Y:S02]  /*adb0*/  IABS R9, R29 ;  /* 0x0000001d00097213 */ /* 0x004fe40000000000 */
[----:B------:R-:W-:Y:S02]  /*adc0*/  ISETP.GE.AND P2, PT, R29, RZ, PT ;  /* 0x000000ff1d00720c */ /* 0x000fe40003f46270 */
[----:B-1----:R-:W-:Y:S02]  /*add0*/  IABS R0, R16 ;  /* 0x0000001000007213 */ /* 0x002fe40000000000 */
[----:B------:R-:W-:-:S02]  /*ade0*/  ISETP.GE.AND P4, PT, R16, RZ, PT ;  /* 0x000000ff1000720c */ /* 0x000fc40003f86270 */
[----:B------:R-:W2:Y:S04]  /*adf0*/  LDL.LU R16, [R1+0x3fcc] ;  /* 0x003fcc0001107983 */ /* 0x000ea80000300800 */
[----:B------:R0:W-:Y:S04]  /*ae00*/  STL [R1+0x1f8], R11 ;  /* 0x0001f80b01007387 */ /* 0x0001e80000100800 */
[----:B------:R-:W-:Y:S01]  /*ae10*/  STL [R1+0x210], R10 ;  /* 0x0002100a01007387 */ /* 0x000fe20000100800 */
[----:B0-----:R-:W-:-:S05]  /*ae20*/  IMAD.MOV.U32 R11, RZ, RZ, R24 ;  /* 0x000000ffff0b7224 */ /* 0x001fca00078e0018 */
[----:B------:R0:W-:Y:S04]  /*ae30*/  STL [R1+0x3fc8], R11 ;  /* 0x003fc80b01007387 */ /* 0x0001e80000100800 */
[----:B------:R-:W-:Y:S04]  /*ae40*/  STL [R1+0x218], R7 ;  /* 0x0002180701007387 */ /* 0x000fe80000100800 */
[----:B------:R-:W2:Y:S01]  /*ae50*/  LDL.LU R29, [R1+0x970] ;  /* 0x00097000011d7983 */ /* 0x000ea20000300800 */
[----:B0-----:R-:W-:-:S03]  /*ae60*/  IMAD.MOV.U32 R11, RZ, RZ, R6 ;  /* 0x000000ffff0b7224 */ /* 0x001fc600078e0006 */
[----:B------:R-:W2:Y:S01]  /*ae70*/  LDL.LU R24, [R1+0x974] ;  /* 0x0009740001187983 */ /* 0x000ea20000300800 */
[----:B------:R-:W-:-:S05]  /*ae80*/  @!P6 IMAD.MOV R11, RZ, RZ, -R11 ;  /* 0x000000ffff0be224 */ /* 0x000fca00078e0a0b */
[----:B------:R0:W-:Y:S04]  /*ae90*/  STL [R1+0x214], R11 ;  /* 0x0002140b01007387 */ /* 0x0001e80000100800 */
[----:B0-----:R-:W2:Y:S01]  /*aea0*/  LDL.LU R11, [R1+0x3fc8] ;  /* 0x003fc800010b7983 */ /* 0x001ea20000300800 */
[----:B------:R-:W-:Y:S01]  /*aeb0*/  IMAD.HI.U32 R8, R21, R0, RZ ;  /* 0x0000000015087227 */ /* 0x000fe200078e00ff */
[----:B------:R-:W-:-:S03]  /*aec0*/  ISETP.GT.U32.AND P3, PT, R28, R5, PT ;  /* 0x000000051c00720c */ /* 0x000fc60003f64070 */
[----:B------:R-:W-:Y:S02]  /*aed0*/  IMAD.MOV R8, RZ, RZ, -R8 ;  /* 0x000000ffff087224 */ /* 0x000fe400078e0a08 */
[----:B------:R-:W-:-:S04]  /*aee0*/  IMAD.HI.U32 R4, R21, R2, RZ ;  /* 0x0000000215047227 */ /* 0x000fc800078e00ff */
[----:B------:R-:W-:Y:S02]  /*aef0*/  IMAD R0, R28, R8, R0 ;  /* 0x000000081c007224 */ /* 0x000fe400078e0200 */
[----:B------:R-:W-:-:S03]  /*af00*/  IMAD.HI.U32 R8, R21, R9, RZ ;  /* 0x0000000915087227 */ /* 0x000fc600078e00ff */
[C---:B------:R-:W-:Y:S01]  /*af10*/  ISETP.GT.U32.AND P5, PT, R28.reuse, R0, PT ;  /* 0x000000001c00720c */ /* 0x040fe20003fa4070 */
[----:B------:R-:W-:Y:S02]  /*af20*/  IMAD.MOV R8, RZ, RZ, -R8 ;  /* 0x000000ffff087224 */ /* 0x000fe400078e0a08 */
[----:B------:R-:W-:Y:S02]  /*af30*/  IMAD.MOV R4, RZ, RZ, -R4 ;  /* 0x000000ffff047224 */ /* 0x000fe400078e0a04 */
[----:B------:R-:W-:Y:S02]  /*af40*/  @!P3 IMAD.IADD R5, R5, 0x1, -R28 ;  /* 0x000000010505b824 */ /* 0x000fe400078e0a1c */
[C---:B------:R-:W-:Y:S02]  /*af50*/  IMAD R9, R28.reuse, R8, R9 ;  /* 0x000000081c097224 */ /* 0x040fe400078e0209 */
[C---:B------:R-:W-:Y:S01]  /*af60*/  IMAD R2, R28.reuse, R4, R2 ;  /* 0x000000041c027224 */ /* 0x040fe200078e0202 */
[----:B------:R-:W-:-:S02]  /*af70*/  ISETP.GT.U32.AND P3, PT, R28, R5, PT ;  /* 0x000000051c00720c */ /* 0x000fc40003f64070 */
[----:B---3--:R-:W-:Y:S02]  /*af80*/  IABS R7, R12 ;  /* 0x0000000c00077213 */ /* 0x008fe40000000000 */
[C---:B------:R-:W-:Y:S02]  /*af90*/  ISETP.GT.U32.AND P1, PT, R28.reuse, R9, PT ;  /* 0x000000091c00720c */ /* 0x040fe40003f24070 */
[----:B------:R-:W-:Y:S01]  /*afa0*/  ISETP.GT.U32.AND P6, PT, R28, R2, PT ;  /* 0x000000021c00720c */ /* 0x000fe20003fc4070 */
[----:B------:R-:W-:Y:S02]  /*afb0*/  @!P5 IMAD.IADD R0, R0, 0x1, -R28 ;  /* 0x000000010000d824 */ /* 0x000fe400078e0a1c */
[----:B------:R-:W-:-:S03]  /*afc0*/  IMAD.HI.U32 R10, R21, R7, RZ ;  /* 0x00000007150a7227 */ /* 0x000fc600078e00ff */
[C---:B------:R-:W-:Y:S01]  /*afd0*/  ISETP.GT.U32.AND P5, PT, R28.reuse, R0, PT ;  /* 0x000000001c00720c */ /* 0x040fe20003fa4070 */
[----:B------:R-:W-:Y:S02]  /*afe0*/  IMAD.MOV R10, RZ, RZ, -R10 ;  /* 0x000000ffff0a7224 */ /* 0x000fe400078e0a0a */
[--C-:B------:R-:W-:Y:S02]  /*aff0*/  @!P3 IMAD.IADD R5, R5, 0x1, -R28.reuse ;  /* 0x000000010505b824 */ /* 0x100fe400078e0a1c */
[--C-:B------:R-:W-:Y:S02]  /*b000*/  @!P1 IMAD.IADD R9, R9, 0x1, -R28.reuse ;  /* 0x0000000109099824 */ /* 0x100fe400078e0a1c */
[----:B------:R-:W-:Y:S02]  /*b010*/  IMAD R7, R28, R10, R7 ;  /* 0x0000000a1c077224 */ /* 0x000fe400078e0207 */
[----:B------:R-:W-:Y:S02]  /*b020*/  @!P6 IMAD.IADD R2, R2, 0x1, -R28 ;  /* 0x000000010202e824 */ /* 0x000fe400078e0a1c */
[----:B------:R-:W-:Y:S01]  /*b030*/  IMAD.MOV.U32 R10, RZ, RZ, R5 ;  /* 0x000000ffff0a7224 */ /* 0x000fe200078e0005 */
[----:B------:R-:W-:-:S02]  /*b040*/  ISETP.GT.U32.AND P1, PT, R28, R9, PT ;  /* 0x000000091c00720c */ /* 0x000fc40003f24070 */
[----:B------:R-:W-:Y:S02]  /*b050*/  ISETP.GT.U32.AND P6, PT, R28, R2, PT ;  /* 0x000000021c00720c */ /* 0x000fe40003fc4070 */
[----:B------:R-:W-:Y:S01]  /*b060*/  @!P0 IADD3 R10, PT, PT, -R10, RZ, RZ ;  /* 0x000000ff0a0a8210 */ /* 0x000fe20007ffe1ff */
[----:B------:R-:W-:Y:S01]  /*b070*/  @!P5 IMAD.IADD R0, R0, 0x1, -R28 ;  /* 0x000000010000d824 */ /* 0x000fe200078e0a1c */
[----:B------:R-:W-:-:S03]  /*b080*/  ISETP.GT.U32.AND P3, PT, R28, R7, PT ;  /* 0x000000071c00720c */ /* 0x000fc60003f64070 */
[----:B------:R0:W-:Y:S01]  /*b090*/  STL [R1+0x1fc], R10 ;  /* 0x0001fc0a01007387 */ /* 0x0001e20000100800 */
[----:B----4-:R-:W-:-:S03]  /*b0a0*/  IABS R4, R13 ;  /* 0x0000000d00047213 */ /* 0x010fc60000000000 */
[----:B------:R-:W-:Y:S02]  /*b0b0*/  @!P1 IMAD.IADD R9, R9, 0x1, -R28 ;  /* 0x0000000109099824 */ /* 0x000fe400078e0a1c */
[----:B0-----:R-:W-:Y:S02]  /*b0c0*/  IMAD.MOV.U32 R10, RZ, RZ, R0 ;  /* 0x000000ffff0a7224 */ /* 0x001fe400078e0000 */
[----:B------:R-:W-:Y:S02]  /*b0d0*/  @!P6 IMAD.IADD R2, R2, 0x1, -R28 ;  /* 0x000000010202e824 */ /* 0x000fe400078e0a1c */
[----:B------:R-:W-:Y:S02]  /*b0e0*/  @!P4 IMAD.MOV R10, RZ, RZ, -R10 ;  /* 0x000000ffff0ac224 */ /* 0x000fe400078e0a0a */
[----:B------:R-:W-:-:S03]  /*b0f0*/  @!P2 IMAD.MOV R9, RZ, RZ, -R9 ;  /* 0x000000ffff09a224 */ /* 0x000fc600078e0a09 */
[----:B------:R0:W-:Y:S01]  /*b100*/  STL [R1+0x20c], R10 ;  /* 0x00020c0a01007387 */ /* 0x0001e20000100800 */
[----:B------:R-:W-:Y:S01]  /*b110*/  @!P3 IMAD.IADD R7, R7, 0x1, -R28 ;  /* 0x000000010707b824 */ /* 0x000fe200078e0a1c */
[----:B------:R-:W-:Y:S01]  /*b120*/  ISETP.GE.AND P3, PT, R13, RZ, PT ;  /* 0x000000ff0d00720c */ /* 0x000fe20003f66270 */
[----:B------:R-:W-:Y:S01]  /*b130*/  IMAD.HI.U32 R6, R21, R4, RZ ;  /* 0x0000000415067227 */ /* 0x000fe200078e00ff */
[----:B------:R-:W-:Y:S01]  /*b140*/  IABS R8, R3 ;  /* 0x0000000300087213 */ /* 0x000fe20000000000 */
[----:B------:R-:W3:Y:S01]  /*b150*/  LDL.LU R13, [R1+0x978] ;  /* 0x00097800010d7983 */ /* 0x000ee20000300800 */
[----:B------:R-:W-:Y:S01]  /*b160*/  ISETP.GE.AND P2, PT, R3, RZ, PT ;  /* 0x000000ff0300720c */ /* 0x000fe20003f46270 */
[----:B0-----:R-:W-:Y:S02]  /*b170*/  IMAD.MOV.U32 R10, RZ, RZ, R2 ;  /* 0x000000ffff0a7224 */ /* 0x001fe400078e0002 */
[----:B------:R-:W4:Y:S01]  /*b180*/  LDL.LU R3, [R1+0x984] ;  /* 0x0009840001037983 */ /* 0x000f220000300800 */
[----:B------:R-:W-:Y:S01]  /*b190*/  IMAD.MOV R6, RZ, RZ, -R6 ;  /* 0x000000ffff067224 */ /* 0x000fe200078e0a06 */
[----:B------:R-:W-:-:S02]  /*b1a0*/  ISETP.GT.U32.AND P4, PT, R28, R7, PT ;  /* 0x000000071c00720c */ /* 0x000fc40003f84070 */
[----:B------:R0:W-:Y:S01]  /*b1b0*/  STL [R1+0x200], R9 ;  /* 0x0002000901007387 */ /* 0x0001e20000100800 */
[----:B------:R-:W-:Y:S01]  /*b1c0*/  ISETP.GE.AND P1, PT, R12, RZ, PT ;  /* 0x000000ff0c00720c */ /* 0x000fe20003f26270 */
[----:B------:R-:W-:Y:S02]  /*b1d0*/  IMAD R4, R28, R6, R4 ;  /* 0x000000061c047224 */ /* 0x000fe400078e0204 */
[----:B------:R-:W-:-:S04]  /*b1e0*/  IMAD.HI.U32 R6, R21, R8, RZ ;  /* 0x0000000815067227 */ /* 0x000fc800078e00ff */
[----:B------:R-:W-:-:S03]  /*b1f0*/  IMAD.MOV R6, RZ, RZ, -R6 ;  /* 0x000000ffff067224 */ /* 0x000fc600078e0a06 */
[----:B------:R-:W-:Y:S02]  /*b200*/  @!P4 IMAD.IADD R7, R7, 0x1, -R28 ;  /* 0x000000010707c824 */ /* 0x000fe400078e0a1c */
[----:B------:R-:W-:Y:S01]  /*b210*/  IMAD R8, R28, R6, R8 ;  /* 0x000000061c087224 */ /* 0x000fe200078e0208 */
[----:B--2---:R-:W-:Y:S02]  /*b220*/  IABS R5, R29 ;  /* 0x0000001d00057213 */ /* 0x004fe40000000000 */
[----:B------:R-:W-:-:S13]  /*b230*/  ISETP.GE.AND P0, PT, R11, RZ, PT ;  /* 0x000000ff0b00720c */ /* 0x000fda0003f06270 */
[----:B------:R-:W-:Y:S01]  /*b240*/  @!P0 IMAD.MOV R10, RZ, RZ, -R10 ;  /* 0x000000ffff0a8224 */ /* 0x000fe200078e0a0a */
[----:B------:R-:W-:Y:S02]  /*b250*/  ISETP.GE.AND P0, PT, R29, RZ, PT ;  /* 0x000000ff1d00720c */ /* 0x000fe40003f06270 */
[----:B------:R-:W2:Y:S04]  /*b260*/  LDL.LU R29, [R1+0x97c] ;  /* 0x00097c00011d7983 */ /* 0x000ea80000300800 */
[----:B------:R-:W-:Y:S04]  /*b270*/  STL [R1+0x208], R10 ;  /* 0x0002080a01007387 */ /* 0x000fe80000100800 */
[----:B------:R-:W4:Y:S01]  /*b280*/  LDL R12, [R1+0x980] ;  /* 0x00098000010c7983 */ /* 0x000f220000100800 */
[----:B------:R-:W-:-:S02]  /*b290*/  IABS R6, R24 ;  /* 0x0000001800067213 */ /* 0x000fc40000000000 */
[----:B------:R-:W-:Y:S01]  /*b2a0*/  ISETP.GE.AND P4, PT, R24, RZ, PT ;  /* 0x000000ff1800720c */ /* 0x000fe20003f86270 */
[----:B------:R-:W-:Y:S02]  /*b2b0*/  IMAD.MOV.U32 R24, RZ, RZ, R25 ;  /* 0x000000ffff187224 */ /* 0x000fe400078e0019 */
[----:B------:R-:W-:Y:S02]  /*b2c0*/  IMAD.MOV.U32 R25, RZ, RZ, R17 ;  /* 0x000000ffff197224 */ /* 0x000fe400078e0011 */
[----:B------:R-:W-:Y:S02]  /*b2d0*/  IMAD.MOV.U32 R17, RZ, RZ, R18 ;  /* 0x000000ffff117224 */ /* 0x000fe400078e0012 */
[----:B------:R-:W-:Y:S02]  /*b2e0*/  IMAD.MOV.U32 R18, RZ, RZ, R14 ;  /* 0x000000ffff127224 */ /* 0x000fe400078e000e */
[----:B------:R-:W4:Y:S01]  /*b2f0*/  LDL R14, [R1+0x988] ;  /* 0x00098800010e7983 */ /* 0x000f220000100800 */
[----:B------:R-:W-:-:S02]  /*b300*/  ISETP.GT.U32.AND P5, PT, R28, R4, PT ;  /* 0x000000041c00720c */ /* 0x000fc40003fa4070 */
[----:B------:R-:W-:-:S11]  /*b310*/  ISETP.GT.U32.AND P6, PT, R28, R8, PT ;  /* 0x000000081c00720c */ /* 0x000fd60003fc4070 */
[----:B------:R-:W-:-:S05]  /*b320*/  @!P5 IMAD.IADD R4, R4, 0x1, -R28 ;  /* 0x000000010404d824 */ /* 0x000fca00078e0a1c */
[----:B------:R-:W-:Y:S01]  /*b330*/  ISETP.GT.U32.AND P5, PT, R28, R4, PT ;  /* 0x000000041c00720c */ /* 0x000fe20003fa4070 */
[----:B------:R-:W-:Y:S02]  /*b340*/  @!P6 IMAD.IADD R8, R8, 0x1, -R28 ;  /* 0x000000010808e824 */ /* 0x000fe400078e0a1c */
[----:B------:R-:W-:-:S03]  /*b350*/  IMAD.HI.U32 R2, R21, R6, RZ ;  /* 0x0000000615027227 */ /* 0x000fc600078e00ff */
[----:B------:R-:W-:Y:S01]  /*b360*/  ISETP.GT.U32.AND P6, PT, R28, R8, PT ;  /* 0x000000081c00720c */ /* 0x000fe20003fc4070 */
[----:B------:R-:W-:Y:S01]  /*b370*/  IMAD.HI.U32 R0, R21, R5, RZ ;  /* 0x0000000515007227 */ /* 0x000fe200078e00ff */
[----:B------:R-:W-:-:S05]  /*b380*/  IADD3 R2, PT, PT, -R2, RZ, RZ ;  /* 0x000000ff02027210 */ /* 0x000fca0007ffe1ff */
[----:B------:R-:W-:Y:S02]  /*b390*/  @!P5 IMAD.IADD R4, R4, 0x1, -R28 ;  /* 0x000000010404d824 */ /* 0x000fe400078e0a1c */
[----:B------:R-:W-:Y:S02]  /*b3a0*/  IMAD.MOV R0, RZ, RZ, -R0 ;  /* 0x000000ffff007224 */ /* 0x000fe400078e0a00 */
[----:B0-----:R-:W-:Y:S02]  /*b3b0*/  IMAD.MOV.U32 R9, RZ, RZ, R4 ;  /* 0x000000ffff097224 */ /* 0x001fe400078e0004 */
[C---:B------:R-:W-:Y:S02]  /*b3c0*/  IMAD R6, R28.reuse, R2, R6 ;  /* 0x000000021c067224 */ /* 0x040fe400078e0206 */
[----:B------:R-:W-:Y:S02]  /*b3d0*/  @!P1 IMAD.MOV R7, RZ, RZ, -R7 ;  /* 0x000000ffff079224 */ /* 0x000fe400078e0a07 */
[----:B------:R-:W-:-:S02]  /*b3e0*/  IMAD R5, R28, R0, R5 ;  /* 0x000000001c057224 */ /* 0x000fc400078e0205 */
[----:B------:R-:W-:Y:S02]  /*b3f0*/  @!P3 IMAD.MOV R9, RZ, RZ, -R9 ;  /* 0x000000ffff09b224 */ /* 0x000fe400078e0a09 */
[----:B------:R-:W-:Y:S01]  /*b400*/  @!P6 IMAD.IADD R8, R8, 0x1, -R28 ;  /* 0x000000010808e824 */ /* 0x000fe200078e0a1c */
[C---:B------:R-:W-:Y:S01]  /*b410*/  ISETP.GT.U32.AND P6, PT, R28.reuse, R6, PT ;  /* 0x000000061c00720c */ /* 0x040fe20003fc4070 */
[----:B------:R-:W-:Y:S01]  /*b420*/  STL [R1+0x204], R7 ;  /* 0x0002040701007387 */ /* 0x000fe20000100800 */
[----:B---3--:R-:W-:Y:S02]  /*b430*/  IABS R0, R13 ;  /* 0x0000000d00007213 */ /* 0x008fe40000000000 */
[----:B------:R-:W-:Y:S01]  /*b440*/  ISETP.GE.AND P1, PT, R13, RZ, PT ;  /* 0x000000ff0d00720c */ /* 0x000fe20003f26270 */
[----:B------:R4:W-:Y:S01]  /*b450*/  STL [R1+0x3dc], R9 ;  /* 0x0003dc0901007387 */ /* 0x0009e20000100800 */
[----:B------:R-:W-:-:S07]  /*b460*/  ISETP.GT.U32.AND P5, PT, R28, R5, PT ;  /* 0x000000051c00720c */ /* 0x000fce0003fa4070 */
[----:B------:R-:W-:-:S06]  /*b470*/  @!P6 IMAD.IADD R6, R6, 0x1, -R28 ;  /* 0x000000010606e824 */ /* 0x000fcc00078e0a1c */
[----:B------:R-:W-:Y:S01]  /*b480*/  @!P5 IMAD.IADD R5, R5, 0x1, -R28 ;  /* 0x000000010505d824 */ /* 0x000fe200078e0a1c */
[----:B------:R-:W-:-:S04]  /*b490*/  ISETP.GT.U32.AND P6, PT, R28, R6, PT ;  /* 0x000000061c00720c */ /* 0x000fc80003fc4070 */
[----:B------:R-:W-:Y:S01]  /*b4a0*/  ISETP.GT.U32.AND P5, PT, R28, R5, PT ;  /* 0x000000051c00720c */ /* 0x000fe20003fa4070 */
[----:B------:R-:W-:-:S08]  /*b4b0*/  @!P2 IMAD.MOV R8, RZ, RZ, -R8 ;  /* 0x000000ffff08a224 */ /* 0x000fd000078e0a08 */
[----:B------:R-:W-:-:S04]  /*b4c0*/  @!P6 IMAD.IADD R6, R6, 0x1, -R28 ;  /* 0x000000010606e824 */ /* 0x000fc800078e0a1c */
[----:B------:R-:W-:-:S04]  /*b4d0*/  @!P5 IMAD.IADD R5, R5, 0x1, -R28 ;  /* 0x000000010505d824 */ /* 0x000fc800078e0a1c */
[----:B------:R-:W-:Y:S01]  /*b4e0*/  @!P0 IMAD.MOV R5, RZ, RZ, -R5 ;  /* 0x000000ffff058224 */ /* 0x000fe200078e0a05 */
[----:B--2---:R-:W-:Y:S02]  /*b4f0*/  IABS R13, R29 ;  /* 0x0000001d000d7213 */ /* 0x004fe40000000000 */
[----:B------:R-:W-:Y:S02]  /*b500*/  ISETP.GE.AND P3, PT, R29, RZ, PT ;  /* 0x000000ff1d00720c */ /* 0x000fe40003f66270 */
[----:B------:R-:W2:Y:S01]  /*b510*/  LDL.LU R29, [R1+0x990] ;  /* 0x00099000011d7983 */ /* 0x000ea20000300800 */
[----:B----4-:R-:W-:Y:S01]  /*b520*/  IABS R9, R12 ;  /* 0x0000000c00097213 */ /* 0x010fe20000000000 */
[----:B------:R-:W-:Y:S02]  /*b530*/  IMAD.HI.U32 R12, R21, R13, RZ ;  /* 0x0000000d150c7227 */ /* 0x000fe400078e00ff */
[----:B------:R-:W3:Y:S02]  /*b540*/  LDL R10, [R1+0x98c] ;  /* 0x00098c00010a7983 */ /* 0x000ee40000100800 */
[----:B------:R-:W-:-:S04]  /*b550*/  IMAD.MOV R12, RZ, RZ, -R12 ;  /* 0x000000ffff0c7224 */ /* 0x000fc800078e0a0c */
[----:B------:R-:W-:Y:S02]  /*b560*/  IMAD R12, R28, R12, R13 ;  /* 0x0000000c1c0c7224 */ /* 0x000fe400078e020d */
[----:B------:R-:W4:Y:S01]  /*b570*/  LDL.LU R13, [R1+0x980] ;  /* 0x00098000010d7983 */ /* 0x000f220000300800 */
[----:B------:R-:W-:Y:S01]  /*b580*/  IABS R4, R14 ;  /* 0x0000000e00047213 */ /* 0x000fe20000000000 */
[----:B------:R-:W-:-:S04]  /*b590*/  IMAD.HI.U32 R14, R21, R9, RZ ;  /* 0x00000009150e7227 */ /* 0x000fc800078e00ff */
[----:B------:R-:W-:-:S04]  /*b5a0*/  IMAD.HI.U32 R11, R21, R4, RZ ;  /* 0x00000004150b7227 */ /* 0x000fc800078e00ff */
[----:B------:R-:W-:Y:S02]  /*b5b0*/  IMAD.MOV R11, RZ, RZ, -R11 ;  /* 0x000000ffff0b7224 */ /* 0x000fe400078e0a0b */
[----:B------:R-:W-:Y:S02]  /*b5c0*/  IMAD.MOV R14, RZ, RZ, -R14 ;  /* 0x000000ffff0e7224 */ /* 0x000fe400078e0a0e */
[C---:B------:R-:W-:Y:S02]  /*b5d0*/  IMAD R4, R28.reuse, R11, R4 ;  /* 0x0000000b1c047224 */ /* 0x040fe400078e0204 */
[----:B------:R-:W-:Y:S02]  /*b5e0*/  IMAD.MOV.U32 R11, RZ, RZ, R6 ;  /* 0x000000ffff0b7224 */ /* 0x000fe400078e0006 */
[----:B------:R-:W-:Y:S02]  /*b5f0*/  IMAD R9, R28, R14, R9 ;  /* 0x0000000e1c097224 */ /* 0x000fe400078e0209 */
[----:B------:R-:W4:Y:S01]  /*b600*/  LDL.LU R14, [R1+0x998] ;  /* 0x00099800010e7983 */ /* 0x000f220000300800 */
[----:B------:R-:W-:-:S03]  /*b610*/  @!P4 IMAD.MOV R11, RZ, RZ, -R11 ;  /* 0x000000ffff0bc224 */ /* 0x000fc600078e0a0b */
[----:B------:R-:W-:Y:S04]  /*b620*/  STL [R1+0x1f4], R8 ;  /* 0x0001f40801007387 */ /* 0x000fe80000100800 */
[----:B------:R-:W-:Y:S04]  /*b630*/  STL [R1+0x1f0], R5 ;  /* 0x0001f00501007387 */ /* 0x000fe80000100800 */
[----:B------:R0:W-:Y:S04]  /*b640*/  STL [R1+0x1ec], R11 ;  /* 0x0001ec0b01007387 */ /* 0x0001e80000100800 */
[----:B0-----:R-:W4:Y:S01]  /*b650*/  LDL.LU R11, [R1+0x988] ;  /* 0x00098800010b7983 */ /* 0x001f220000300800 */
[----:B------:R-:W-:-:S04]  /*b660*/  IMAD.HI.U32 R7, R21, R0, RZ ;  /* 0x0000000015077227 */ /* 0x000fc800078e00ff */
[----:B------:R-:W-:-:S04]  /*b670*/  IMAD.MOV R7, RZ, RZ, -R7 ;  /* 0x000000ffff077224 */ /* 0x000fc800078e0a07 */
[----:B------:R-:W-:-:S05]  /*b680*/  IMAD R0, R28, R7, R0 ;  /* 0x000000071c007224 */ /* 0x000fca00078e0200 */
[----:B------:R-:W-:Y:S02]  /*b690*/  ISETP.GT.U32.AND P5, PT, R28, R0, PT ;  /* 0x000000001c00720c */ /* 0x000fe40003fa4070 */
[----:B------:R-:W-:-:S11]  /*b6a0*/  IABS R2, R3 ;  /* 0x0000000300027213 */ /* 0x000fd60000000000 */
[----:B------:R-:W-:-:S05]  /*b6b0*/  @!P5 IMAD.IADD R0, R0, 0x1, -R28 ;  /* 0x000000010000d824 */ /* 0x000fca00078e0a1c */
[C---:B------:R-:W-:Y:S02]  /*b6c0*/  ISETP.GT.U32.AND P5, PT, R28.reuse, R0, PT ;  /* 0x000000001c00720c */ /* 0x040fe40003fa4070 */
[C---:B------:R-:W-:Y:S01]  /*b6d0*/  ISETP.GT.U32.AND P6, PT, R28.reuse, R12, PT ;  /* 0x0000000c1c00720c */ /* 0x040fe20003fc4070 */
[----:B------:R-:W-:Y:S01]  /*b6e0*/  IMAD.HI.U32 R7, R21, R2, RZ ;  /* 0x0000000215077227 */ /* 0x000fe200078e00ff */
[----:B------:R-:W-:-:S03]  /*b6f0*/  ISETP.GT.U32.AND P2, PT, R28, R9, PT ;  /* 0x000000091c00720c */ /* 0x000fc60003f44070 */
[----:B------:R-:W-:-:S06]  /*b700*/  IMAD.MOV R7, RZ, RZ, -R7 ;  /* 0x000000ffff077224 */ /* 0x000fcc00078e0a07 */
[----:B------:R-:W-:Y:S02]  /*b710*/  @!P5 IMAD.IADD R0, R0, 0x1, -R28 ;  /* 0x000000010000d824 */ /* 0x000fe400078e0a1c */
[----:B------:R-:W-:Y:S02]  /*b720*/  IMAD R7, R28, R7, R2 ;  /* 0x000000071c077224 */ /* 0x000fe400078e0202 */
[----:B------:R-:W-:Y:S02]  /*b730*/  @!P1 IMAD.MOV R0, RZ, RZ, -R0 ;  /* 0x000000ffff009224 */ /* 0x000fe400078e0a00 */
[--C-:B------:R-:W-:Y:S01]  /*b740*/  @!P6 IMAD.IADD R12, R12, 0x1, -R28.reuse ;  /* 0x000000010c0ce824 */ /* 0x100fe200078e0a1c */
[----:B------:R-:W-:Y:S02]  /*b750*/  ISETP.GE.AND P6, PT, R3, RZ, PT ;  /* 0x000000ff0300720c */ /* 0x000fe40003fc6270 */
[----:B------:R-:W4:Y:S01]  /*b760*/  LDL.LU R3, [R1+0x99c] ;  /* 0x00099c0001037983 */ /* 0x000f220000300800 */
[C---:B------:R-:W-:Y:S01]  /*b770*/  ISETP.GT.U32.AND P0, PT, R28.reuse, R7, PT ;  /* 0x000000071c00720c */ /* 0x040fe20003f04070 */
[----:B------:R-:W-:Y:S01]  /*b780*/  @!P2 IMAD.IADD R9, R9, 0x1, -R28 ;  /* 0x000000010909a824 */ /* 0x000fe200078e0a1c */
[----:B------:R-:W-:-:S11]  /*b790*/  ISETP.GT.U32.AND P2, PT, R28, R12, PT ;  /* 0x0000000c1c00720c */ /* 0x000fd60003f44070 */
[--C-:B------:R-:W-:Y:S01]  /*b7a0*/  @!P0 IMAD.IADD R7, R7, 0x1, -R28.reuse ;  /* 0x0000000107078824 */ /* 0x100fe200078e0a1c */
[----:B------:R-:W-:Y:S01]  /*b7b0*/  ISETP.GT.U32.AND P0, PT, R28, R9, PT ;  /* 0x000000091c00720c */ /* 0x000fe20003f04070 */
[----:B------:R-:W-:-:S12]  /*b7c0*/  @!P2 IMAD.IADD R12, R12, 0x1, -R28 ;  /* 0x000000010c0ca824 */ /* 0x000fd800078e0a1c */
[----:B------:R-:W-:Y:S02]  /*b7d0*/  @!P0 IMAD.IADD R9, R9, 0x1, -R28 ;  /* 0x0000000109098824 */ /* 0x000fe400078e0a1c */
[----:B------:R-:W-:Y:S01]  /*b7e0*/  @!P3 IMAD.MOV R12, RZ, RZ, -R12 ;  /* 0x000000ffff0cb224 */ /* 0x000fe200078e0a0c */
[----:B--2---:R-:W-:-:S05]  /*b7f0*/  IABS R5, R29 ;  /* 0x0000001d00057213 */ /* 0x004fca0000000000 */
[----:B------:R-:W-:Y:S01]  /*b800*/  IMAD.HI.U32 R6, R21, R5, RZ ;  /* 0x0000000515067227 */ /* 0x000fe200078e00ff */
[----:B---3--:R-:W-:-:S03]  /*b810*/  IABS R10, R10 ;  /* 0x0000000a000a7213 */ /* 0x008fc60000000000 */
[----:B------:R-:W-:Y:S02]  /*b820*/  IMAD.MOV R6, RZ, RZ, -R6 ;  /* 0x000000ffff067224 */ /* 0x000fe400078e0a06 */
[----:B------:R-:W-:Y:S01]  /*b830*/  IMAD.HI.U32 R2, R21, R10, RZ ;  /* 0x0000000a15027227 */ /* 0x000fe200078e00ff */
[----:B----4-:R-:W-:-:S03]  /*b840*/  ISETP.GE.AND P4, PT, R13, RZ, PT ;  /* 0x000000ff0d00720c */ /* 0x010fc60003f86270 */
[----:B------:R-:W-:Y:S01]  /*b850*/  IMAD R5, R28, R6, R5 ;  /* 0x000000061c057224 */ /* 0x000fe200078e0205 */
[----:B------:R-:W2:Y:S04]  /*b860*/  LDL.LU R13, [R1+0x9a0] ;  /* 0x0009a000010d7983 */ /* 0x000ea80000300800 */
[----:B------:R0:W-:Y:S04]  /*b870*/  STL [R1+0x1e8], R0 ;  /* 0x0001e80001007387 */ /* 0x0001e80000100800 */
[----:B------:R-:W3:Y:S01]  /*b880*/  LDL.LU R6, [R1+0x98c] ;  /* 0x00098c0001067983 */ /* 0x000ee20000300800 */
[----:B------:R-:W-:-:S05]  /*b890*/  IADD3 R2, PT, PT, -R2, RZ, RZ ;  /* 0x000000ff02027210 */ /* 0x000fca0007ffe1ff */
[----:B------:R-:W-:Y:S01]  /*b8a0*/  IMAD R10, R28, R2, R10 ;  /* 0x000000021c0a7224 */ /* 0x000fe200078e020a */
[----:B------:R-:W-:-:S04]  /*b8b0*/  IABS R2, R24 ;  /* 0x0000001800027213 */ /* 0x000fc80000000000 */
[----:B------:R-:W-:Y:S02]  /*b8c0*/  ISETP.GT.U32.AND P2, PT, R28, R10, PT ;  /* 0x0000000a1c00720c */ /* 0x000fe40003f44070 */
[----:B------:R-:W-:Y:S01]  /*b8d0*/  IABS R8, R14 ;  /* 0x0000000e00087213 */ /* 0x000fe20000000000 */
[----:B0-----:R-:W-:-:S04]  /*b8e0*/  IMAD.MOV.U32 R0, RZ, RZ, R2 ;  /* 0x000000ffff007224 */ /* 0x001fc800078e0002 */
[----:B------:R-:W-:-:S06]  /*b8f0*/  IMAD.MOV.U32 R2, RZ, RZ, R8 ;  /* 0x000000ffff027224 */ /* 0x000fcc00078e0008 */
[----:B------:R-:W-:Y:S01]  /*b900*/  @!P2 IMAD.IADD R10, R10, 0x1, -R28 ;  /* 0x000000010a0aa824 */ /* 0x000fe200078e0a1c */
[----:B------:R-:W-:Y:S02]  /*b910*/  ISETP.GE.AND P2, PT, R29, RZ, PT ;  /* 0x000000ff1d00720c */ /* 0x000fe40003f46270 */
[----:B------:R-:W-:Y:S02]  /*b920*/  MOV R29, R9 ;  /* 0x00000009001d7202 */ /* 0x000fe40000000f00 */
[----:B------:R-:W-:Y:S01]  /*b930*/  ISETP.GE.AND P0, PT, R11, RZ, PT ;  /* 0x000000ff0b00720c */ /* 0x000fe20003f06270 */
[----:B------:R-:W-:-:S04]  /*b940*/  IMAD.HI.U32 R11, R21, R2, RZ ;  /* 0x00000002150b7227 */ /* 0x000fc800078e00ff */
[----:B------:R-:W-:Y:S02]  /*b950*/  IMAD.MOV R11, RZ, RZ, -R11 ;  /* 0x000000ffff0b7224 */ /* 0x000fe400078e0a0b */
[----:B------:R-:W-:Y:S02]  /*b960*/  @!P4 IMAD.MOV R29, RZ, RZ, -R29 ;  /* 0x000000ffff1dc224 */ /* 0x000fe400078e0a1d */
[----:B------:R-:W-:Y:S02]  /*b970*/  IMAD R2, R28, R11, R2 ;  /* 0x0000000b1c027224 */ /* 0x000fe400078e0202 */
[----:B------:R-:W-:Y:S02]  /*b980*/  IMAD.MOV.U32 R11, RZ, RZ, R24 ;  /* 0x000000ffff0b7224 */ /* 0x000fe400078e0018 */
[----:B------:R-:W-:Y:S01]  /*b990*/  IMAD.MOV.U32 R24, RZ, RZ, R25 ;  /* 0x000000ffff187224 */ /* 0x000fe200078e0019 */
[----:B------:R-:W-:Y:S01]  /*b9a0*/  STL [R1+0x1e0], R12 ;  /* 0x0001e00c01007387 */ /* 0x000fe20000100800 */
[----:B------:R-:W-:-:S02]  /*b9b0*/  IMAD.MOV.U32 R25, RZ, RZ, R26 ;  /* 0x000000ffff197224 */ /* 0x000fc400078e001a */
[----:B------:R-:W-:Y:S02]  /*b9c0*/  IMAD.MOV.U32 R26, RZ, RZ, R15 ;  /* 0x000000ffff1a7224 */ /* 0x000fe400078e000f */
[----:B------:R-:W4:Y:S04]  /*b9d0*/  LDL.LU R15, [R1+0x9a8] ;  /* 0x0009a800010f7983 */ /* 0x000f280000300800 */
[----:B------:R0:W-:Y:S04]  /*b9e0*/  STL [R1+0x1dc], R29 ;  /* 0x0001dc1d01007387 */ /* 0x0001e80000100800 */
[----:B0-----:R-:W4:Y:S01]  /*b9f0*/  LDL.LU R29, [R1+0x9a4] ;  /* 0x0009a400011d7983 */ /* 0x001f220000300800 */
[----:B------:R-:W-:-:S13]  /*ba00*/  ISETP.GT.U32.AND P5, PT, R28, R4, PT ;  /* 0x000000041c00720c */ /* 0x000fda0003fa4070 */
[----:B------:R-:W-:Y:S01]  /*ba10*/  @!P5 IMAD.IADD R4, R4, 0x1, -R28 ;  /* 0x000000010404d824 */ /* 0x000fe200078e0a1c */
[----:B------:R-:W-:Y:S01]  /*ba20*/  ISETP.GT.U32.AND P5, PT, R28, R7, PT ;  /* 0x000000071c00720c */ /* 0x000fe20003fa4070 */
[----:B------:R-:W-:-:S03]  /*ba30*/  IMAD.HI.U32 R8, R21, R0, RZ ;  /* 0x0000000015087227 */ /* 0x000fc600078e00ff */
[----:B------:R-:W-:Y:S01]  /*ba40*/  ISETP.GT.U32.AND P1, PT, R28, R4, PT ;  /* 0x000000041c00720c */ /* 0x000fe20003f24070 */
[----:B------:R-:W-:-:S08]  /*ba50*/  IMAD.MOV R8, RZ, RZ, -R8 ;  /* 0x000000ffff087224 */ /* 0x000fd000078e0a08 */
[----:B------:R-:W-:Y:S01]  /*ba60*/  @!P5 IMAD.IADD R7, R7, 0x1, -R28 ;  /* 0x000000010707d824 */ /* 0x000fe200078e0a1c */
[C---:B------:R-:W-:Y:S01]  /*ba70*/  ISETP.GT.U32.AND P5, PT, R28.reuse, R5, PT ;  /* 0x000000051c00720c */ /* 0x040fe20003fa4070 */
[C---:B------:R-:W-:Y:S01]  /*ba80*/  IMAD R0, R28.reuse, R8, R0 ;  /* 0x000000081c007224 */ /* 0x040fe200078e0200 */
[----:B------:R-:W-:Y:S01]  /*ba90*/  ISETP.GT.U32.AND P3, PT, R28, R10, PT ;  /* 0x0000000a1c00720c */ /* 0x000fe20003f64070 */
[----:B------:R-:W-:Y:S02]  /*baa0*/  @!P1 IMAD.IADD R4, R4, 0x1, -R28 ;  /* 0x0000000104049824 */ /* 0x000fe400078e0a1c */
[----:B------:R-:W-:-:S08]  /*bab0*/  @!P6 IMAD.MOV R7, RZ, RZ, -R7 ;  /* 0x000000ffff07e224 */ /* 0x000fd000078e0a07 */
[----:B------:R-:W-:Y:S01]  /*bac0*/  @!P5 IMAD.IADD R5, R5, 0x1, -R28 ;  /* 0x000000010505d824 */ /* 0x000fe200078e0a1c */
[----:B------:R-:W-:Y:S01]  /*bad0*/  ISETP.GT.U32.AND P5, PT, R28, R0, PT ;  /* 0x000000001c00720c */ /* 0x000fe20003fa4070 */
[----:B------:R-:W-:-:S03]  /*bae0*/  @!P0 IMAD.MOV R4, RZ, RZ, -R4 ;  /* 0x000000ffff048224 */ /* 0x000fc600078e0a04 */
[C---:B------:R-:W-:Y:S02]  /*baf0*/  ISETP.GT.U32.AND P4, PT, R28.reuse, R5, PT ;  /* 0x000000051c00720c */ /* 0x040fe40003f84070 */
[----:B------:R-:W-:Y:S01]  /*bb00*/  ISETP.GT.U32.AND P6, PT, R28, R2, PT ;  /* 0x000000021c00720c */ /* 0x000fe20003fc4070 */
[----:B------:R-:W-:Y:S01]  /*bb10*/  STL [R1+0x1d8], R7 ;  /* 0x0001d80701007387 */ /* 0x000fe20000100800 */
[----:B------:R-:W-:-:S03]  /*bb20*/  @!P3 IMAD.IADD R10, R10, 0x1, -R28 ;  /* 0x000000010a0ab824 */ /* 0x000fc600078e0a1c */
[----:B------:R0:W-:Y:S02]  /*bb30*/  STL [R1+0x1c0], R4 ;  /* 0x0001c00401007387 */ /* 0x0001e40000100800 */
[----:B------:R-:W-:Y:S01]  /*bb40*/  @!P5 IMAD.IADD R0, R0, 0x1, -R28 ;  /* 0x000000010000d824 */ /* 0x000fe200078e0a1c */
[----:B------:R-:W-:-:S03]  /*bb50*/  ISETP.GE.AND P5, PT, R3, RZ, PT ;  /* 0x000000ff0300720c */ /* 0x000fc60003fa6270 */
[--C-:B------:R-:W-:Y:S02]  /*bb60*/  @!P4 IMAD.IADD R5, R5, 0x1, -R28.reuse ;  /* 0x000000010505c824 */ /* 0x100fe400078e0a1c */
[----:B------:R-:W-:Y:S01]  /*bb70*/  @!P6 IMAD.IADD R2, R2, 0x1, -R28 ;  /* 0x000000010202e824 */ /* 0x000fe200078e0a1c */
[----:B------:R-:W-:Y:S02]  /*bb80*/  ISETP.GE.AND P0, PT, R11, RZ, PT ;  /* 0x000000ff0b00720c */ /* 0x000fe40003f06270 */
[----:B------:R-:W4:Y:S02]  /*bb90*/  LDL.LU R11, [R1+0x9ac] ;  /* 0x0009ac00010b7983 */ /* 0x000f240000300800 */
[----:B------:R-:W-:Y:S02]  /*bba0*/  ISETP.GT.U32.AND P6, PT, R28, R2, PT ;  /* 0x000000021c00720c */ /* 0x000fe40003fc4070 */
[----:B------:R-:W-:-:S11]  /*bbb0*/  ISETP.GE.AND P3, PT, R14, RZ, PT ;  /* 0x000000ff0e00720c */ /* 0x000fd60003f66270 */
[----:B------:R-:W-:Y:S01]  /*bbc0*/  @!P6 IMAD.IADD R2, R2, 0x1, -R28 ;  /* 0x000000010202e824 */ /* 0x000fe200078e0a1c */
[----:B---3--:R-:W-:Y:S02]  /*bbd0*/  ISETP.GE.AND P1, PT, R6, RZ, PT ;  /* 0x000000ff0600720c */ /* 0x008fe40003f26270 */
[----:B------:R-:W-:-:S05]  /*bbe0*/  IABS R6, R3 ;  /* 0x0000000300067213 */ /* 0x000fca0000000000 */
[----:B------:R-:W-:Y:S01]  /*bbf0*/  IMAD.HI.U32 R9, R21, R6, RZ ;  /* 0x0000000615097227 */ /* 0x000fe200078e00ff */
[----:B--2---:R-:W-:-:S03]  /*bc00*/  IABS R8, R13 ;  /* 0x0000000d00087213 */ /* 0x004fc60000000000 */
[----:B------:R-:W-:-:S04]  /*bc10*/  IMAD.MOV R9, RZ, RZ, -R9 ;  /* 0x000000ffff097224 */ /* 0x000fc800078e0a09 */
[----:B0-----:R-:W-:Y:S02]  /*bc20*/  IMAD R4, R28, R9, R6 ;  /* 0x000000091c047224 */ /* 0x001fe400078e0206 */
[----:B------:R-:W-:-:S04]  /*bc30*/  IMAD.HI.U32 R6, R21, R8, RZ ;  /* 0x0000000815067227 */ /* 0x000fc800078e00ff */
[----:B------:R-:W-:Y:S02]  /*bc40*/  IMAD.MOV.U32 R3, RZ, RZ, R10 ;  /* 0x000000ffff037224 */ /* 0x000fe400078e000a */
[----:B------:R-:W-:Y:S02]  /*bc50*/  IMAD.MOV R6, RZ, RZ, -R6 ;  /* 0x000000ffff067224 */ /* 0x000fe400078e0a06 */
[----:B------:R-:W-:Y:S01]  /*bc60*/  @!P1 IMAD.MOV R3, RZ, RZ, -R3 ;  /* 0x000000ffff039224 */ /* 0x000fe200078e0a03 */
[C---:B------:R-:W-:Y:S01]  /*bc70*/  ISETP.GT.U32.AND P1, PT, R28.reuse, R0, PT ;  /* 0x000000001c00720c */ /* 0x040fe20003f24070 */
[----:B------:R-:W-:Y:S02]  /*bc80*/  IMAD.MOV.U32 R10, RZ, RZ, R5 ;  /* 0x000000ffff0a7224 */ /* 0x000fe400078e0005 */
[----:B------:R-:W-:-:S03]  /*bc90*/  IMAD R8, R28, R6, R8 ;  /* 0x000000061c087224 */ /* 0x000fc600078e0208 */
[----:B------:R-:W-:Y:S02]  /*bca0*/  @!P2 IADD3 R10, PT, PT, -R10, RZ, RZ ;  /* 0x000000ff0a0aa210 */ /* 0x000fe40007ffe1ff */
[----:B------:R-:W-:-:S05]  /*bcb0*/  ISETP.GT.U32.AND P2, PT, R28, R8, PT ;  /* 0x000000081c00720c */ /* 0x000fca0003f44070 */
[----:B------:R-:W-:Y:S01]  /*bcc0*/  @!P1 IMAD.IADD R0, R0, 0x1, -R28 ;  /* 0x0000000100009824 */ /* 0x000fe200078e0a1c */
[----:B------:R0:W-:Y:S03]  /*bcd0*/  STL [R1+0x1c4], R3 ;  /* 0x0001c40301007387 */ /* 0x0001e60000100800 */
[----:B------:R-:W-:-:S04]  /*bce0*/  @!P0 IMAD.MOV R0, RZ, RZ, -R0 ;  /* 0x000000ffff008224 */ /* 0x000fc800078e0a00 */
[----:B------:R-:W-:Y:S01]  /*bcf0*/  @!P2 IMAD.IADD R8, R8, 0x1, -R28 ;  /* 0x000000010808a824 */ /* 0x000fe200078e0a1c */
[----:B0-----:R-:W2:Y:S01]  /*bd00*/  LDL.LU R3, [R1+0x9b0] ;  /* 0x0009b00001037983 */ /* 0x001ea20000300800 */
[----:B----4-:R-:W-:Y:S02]  /*bd10*/  IABS R6, R15 ;  /* 0x0000000f00067213 */ /* 0x010fe40000000000 */
[----:B------:R-:W-:Y:S01]  /*bd20*/  ISETP.GE.AND P2, PT, R15, RZ, PT ;  /* 0x000000ff0f00720c */ /* 0x000fe20003f46270 */
[----:B------:R0:W-:Y:S04]  /*bd30*/  STL [R1+0x1d4], R10 ;  /* 0x0001d40a01007387 */ /* 0x0001e80000100800 */
[----:B------:R-:W3:Y:S01]  /*bd40*/  LDL R15, [R1+0x9b8] ;  /* 0x0009b800010f7983 */ /* 0x000ee20000100800 */
[----:B------:R-:W-:-:S02]  /*bd50*/  IABS R7, R29 ;  /* 0x0000001d00077213 */ /* 0x000fc40000000000 */
[----:B------:R-:W-:Y:S02]  /*bd60*/  ISETP.GE.AND P6, PT, R29, RZ, PT ;  /* 0x000000ff1d00720c */ /* 0x000fe40003fc6270 */
[----:B------:R-:W4:Y:S04]  /*bd70*/  LDL R29, [R1+0x9b4] ;  /* 0x0009b400011d7983 */ /* 0x000f280000100800 */
[----:B------:R1:W-:Y:S04]  /*bd80*/  STL [R1+0x1c8], R0 ;  /* 0x0001c80001007387 */ /* 0x0003e80000100800 */
[----:B------:R-:W3:Y:S01]  /*bd90*/  LDL R14, [R1+0x9c0] ;  /* 0x0009c000010e7983 */ /* 0x000ee20000100800 */
[----:B------:R-:W-:Y:S01]  /*bda0*/  ISETP.GT.U32.AND P4, PT, R28, R4, PT ;  /* 0x000000041c00720c */ /* 0x000fe20003f84070 */
[----:B------:R-:W-:-:S12]  /*bdb0*/  IMAD.HI.U32 R9, R21, R7, RZ ;  /* 0x0000000715097227 */ /* 0x000fd800078e00ff */
[----:B------:R-:W-:-:S05]  /*bdc0*/  @!P4 IMAD.IADD R4, R4, 0x1, -R28 ;  /* 0x000000010404c824 */ /* 0x000fca00078e0a1c */
[----:B------:R-:W-:Y:S01]  /*bdd0*/  ISETP.GT.U32.AND P4, PT, R28, R4, PT ;  /* 0x000000041c00720c */ /* 0x000fe20003f84070 */
[----:B------:R-:W-:Y:S02]  /*bde0*/  IMAD.MOV.U32 R5, RZ, RZ, R6 ;  /* 0x000000ffff057224 */ /* 0x000fe400078e0006 */
[----:B------:R-:W-:-:S04]  /*bdf0*/  IMAD.MOV R6, RZ, RZ, -R9 ;  /* 0x000000ffff067224 */ /* 0x000fc800078e0a09 */
[C---:B------:R-:W-:Y:S01]  /*be00*/  IMAD R7, R28.reuse, R6, R7 ;  /* 0x000000061c077224 */ /* 0x040fe200078e0207 */
[----:B------:R-:W-:-:S05]  /*be10*/  ISETP.GT.U32.AND P0, PT, R28, R8, PT ;  /* 0x000000081c00720c */ /* 0x000fca0003f04070 */
[----:B------:R-:W-:-:S04]  /*be20*/  @!P4 IMAD.IADD R4, R4, 0x1, -R28 ;  /* 0x000000010404c824 */ /* 0x000fc800078e0a1c */
[----:B0-----:R-:W-:Y:S02]  /*be30*/  IMAD.MOV.U32 R10, RZ, RZ, R4 ;  /* 0x000000ffff0a7224 */ /* 0x001fe400078e0004 */
[----:B------:R-:W-:Y:S02]  /*be40*/  @!P3 IMAD.MOV R2, RZ, RZ, -R2 ;  /* 0x000000ffff02b224 */ /* 0x000fe400078e0a02 */
[----:B------:R-:W-:Y:S01]  /*be50*/  @!P5 IMAD.MOV R10, RZ, RZ, -R10 ;  /* 0x000000ffff0ad224 */ /* 0x000fe200078e0a0a */
[----:B------:R-:W-:-:S05]  /*be60*/  IABS R6, R11 ;  /* 0x0000000b00067213 */ /* 0x000fca0000000000 */
[----:B-1----:R-:W-:-:S04]  /*be70*/  IMAD.MOV.U32 R0, RZ, RZ, R6 ;  /* 0x000000ffff007224 */ /* 0x002fc800078e0006 */
[----:B------:R-:W-:Y:S01]  /*be80*/  IMAD.HI.U32 R4, R21, R0, RZ ;  /* 0x0000000015047227 */ /* 0x000fe200078e00ff */
[----:B------:R-:W-:Y:S02]  /*be90*/  ISETP.GE.AND P1, PT, R13, RZ, PT ;  /* 0x000000ff0d00720c */ /* 0x000fe40003f26270 */
[----:B------:R-:W3:Y:S01]  /*bea0*/  LDL R13, [R1+0x9bc] ;  /* 0x0009bc00010d7983 */ /* 0x000ee20000100800 */
[----:B------:R-:W-:Y:S02]  /*beb0*/  IMAD.MOV R4, RZ, RZ, -R4 ;  /* 0x000000ffff047224 */ /* 0x000fe400078e0a04 */
[----:B------:R-:W-:Y:S01]  /*bec0*/  @!P0 IMAD.IADD R8, R8, 0x1, -R28 ;  /* 0x0000000108088824 */ /* 0x000fe200078e0a1c */
[----:B------:R4:W-:Y:S01]  /*bed0*/  STL [R1+0x1cc], R2 ;  /* 0x0001cc0201007387 */ /* 0x0009e20000100800 */
[----:B------:R-:W-:-:S03]  /*bee0*/  IMAD R0, R28, R4, R0 ;  /* 0x000000041c007224 */ /* 0x000fc600078e0200 */
[----:B------:R-:W-:Y:S01]  /*bef0*/  STL [R1+0x1d0], R10 ;  /* 0x0001d00a01007387 */ /* 0x000fe20000100800 */
[----:B--2---:R-:W-:Y:S02]  /*bf00*/  IABS R6, R3 ;  /* 0x0000000300067213 */ /* 0x004fe40000000000 */
[----:B------:R-:W-:Y:S02]  /*bf10*/  ISETP.GE.AND P0, PT, R3, RZ, PT ;  /* 0x000000ff0300720c */ /* 0x000fe40003f06270 */
[----:B----4-:R-:W-:Y:S02]  /*bf20*/  IABS R2, R29 ;  /* 0x0000001d00027213 */ /* 0x010fe40000000000 */
[----:B------:R-:W2:Y:S04]  /*bf30*/  LDL.LU R29, [R1+0x9c8] ;  /* 0x0009c800011d7983 */ /* 0x000ea80000300800 */
[----:B------:R-:W4:Y:S01]  /*bf40*/  LDL.LU R3, [R1+0x9cc] ;  /* 0x0009cc0001037983 */ /* 0x000f220000300800 */
[----:B---3--:R-:W-:-:S03]  /*bf50*/  IABS R4, R14 ;  /* 0x0000000e00047213 */ /* 0x008fc60000000000 */
[----:B------:R-:W3:Y:S01]  /*bf60*/  LDL R14, [R1+0x9c4] ;  /* 0x0009c400010e7983 */ /* 0x000ee20000100800 */
[----:B------:R-:W-:Y:S01]  /*bf70*/  IMAD.HI.U32 R9, R21, R5, RZ ;  /* 0x0000000515097227 */ /* 0x000fe200078e00ff */
[----:B------:R-:W-:-:S03]  /*bf80*/  ISETP.GT.U32.AND P4, PT, R28, R7, PT ;  /* 0x000000071c00720c */ /* 0x000fc60003f84070 */
[----:B------:R-:W-:-:S04]  /*bf90*/  IMAD.MOV R9, RZ, RZ, -R9 ;  /* 0x000000ffff097224 */ /* 0x000fc800078e0a09 */
[----:B------:R-:W-:Y:S02]  /*bfa0*/  IMAD R5, R28, R9, R5 ;  /* 0x000000091c057224 */ /* 0x000fe400078e0205 */
[----:B------:R-:W-:Y:S01]  /*bfb0*/  IMAD.HI.U32 R9, R21, R2, RZ ;  /* 0x0000000215097227 */ /* 0x000fe200078e00ff */
[----:B------:R-:W-:-:S03]  /*bfc0*/  IABS R15, R15 ;  /* 0x0000000f000f7213 */ /* 0x000fc60000000000 */
[----:B------:R-:W-:Y:S02]  /*bfd0*/  IMAD.MOV R9, RZ, RZ, -R9 ;  /* 0x000000ffff097224 */ /* 0x000fe400078e0a09 */
[----:B------:R-:W-:Y:S02]  /*bfe0*/  @!P4 IMAD.IADD R7, R7, 0x1, -R28 ;  /* 0x000000010707c824 */ /* 0x000fe400078e0a1c */
[C---:B------:R-:W-:Y:S02]  /*bff0*/  IMAD R2, R28.reuse, R9, R2 ;  /* 0x000000091c027224 */ /* 0x040fe400078e0202 */
[----:B------:R-:W-:Y:S01]  /*c000*/  IMAD.HI.U32 R9, R21, R15, RZ ;  /* 0x0000000f15097227 */ /* 0x000fe200078e00ff */
[----:B------:R-:W-:-:S03]  /*c010*/  ISETP.GT.U32.AND P4, PT, R28, R7, PT ;  /* 0x000000071c00720c */ /* 0x000fc60003f84070 */
[----:B------:R-:W-:Y:S01]  /*c020*/  IMAD.MOV R9, RZ, RZ, -R9 ;  /* 0x000000ffff097224 */ /* 0x000fe200078e0a09 */
[----:B------:R-:W-:Y:S01]  /*c030*/  ISETP.GE.AND P5, PT, R11, RZ, PT ;  /* 0x000000ff0b00720c */ /* 0x000fe20003fa6270 */
[----:B------:R-:W-:-:S04]  /*c040*/  IMAD.HI.U32 R11, R21, R4, RZ ;  /* 0x00000004150b7227 */ /* 0x000fc800078e00ff */
[C---:B------:R-:W-:Y:S02]  /*c050*/  IMAD R15, R28.reuse, R9, R15 ;  /* 0x000000091c0f7224 */ /* 0x040fe400078e020f */
[----:B------:R-:W-:Y:S02]  /*c060*/  IMAD.MOV R11, RZ, RZ, -R11 ;  /* 0x000000ffff0b7224 */ /* 0x000fe400078e0a0b */
[----:B------:R-:W-:Y:S02]  /*c070*/  @!P4 IMAD.IADD R7, R7, 0x1, -R28 ;  /* 0x000000010707c824 */ /* 0x000fe400078e0a1c */
[----:B------:R-:W-:Y:S01]  /*c080*/  IMAD R4, R28, R11, R4 ;  /* 0x0000000b1c047224 */ /* 0x000fe200078e0204 */
[----:B------:R-:W-:-:S05]  /*c090*/  IABS R13, R13 ;  /* 0x0000000d000d7213 */ /* 0x000fca0000000000 */
[----:B------:R-:W-:-:S04]  /*c0a0*/  IMAD.HI.U32 R12, R21, R13, RZ ;  /* 0x0000000d150c7227 */ /* 0x000fc800078e00ff */
[----:B------:R-:W-:-:S04]  /*c0b0*/  IMAD.MOV R12, RZ, RZ, -R12 ;  /* 0x000000ffff0c7224 */ /* 0x000fc800078e0a0c */
[----:B------:R-:W-:Y:S01]  /*c0c0*/  IMAD R13, R28, R12, R13 ;  /* 0x0000000c1c0d7224 */ /* 0x000fe200078e020d */
[----:B---3--:R-:W-:Y:S01]  /*c0d0*/  IABS R9, R14 ;  /* 0x0000000e00097213 */ /* 0x008fe20000000000 */
[----:B------:R-:W-:-:S04]  /*c0e0*/  IMAD.MOV.U32 R14, RZ, RZ, R8 ;  /* 0x000000ffff0e7224 */ /* 0x000fc800078e0008 */
[----:B------:R-:W-:-:S05]  /*c0f0*/  @!P1 IMAD.MOV R14, RZ, RZ, -R14 ;  /* 0x000000ffff0e9224 */ /* 0x000fca00078e0a0e */
[----:B------:R0:W-:Y:S04]  /*c100*/  STL [R1+0x1bc], R14 ;  /* 0x0001bc0e01007387 */ /* 0x0001e80000100800 */
[----:B------:R-:W3:Y:S04]  /*c110*/  LDL.LU R11, [R1+0x9b8] ;  /* 0x0009b800010b7983 */ /* 0x000ee80000300800 */
[----:B------:R-:W4:Y:S01]  /*c120*/  LDL.LU R12, [R1+0x9bc] ;  /* 0x0009bc00010c7983 */ /* 0x000f220000300800 */
[----:B0-----:R-:W-:Y:S02]  /*c130*/  IMAD.MOV.U32 R14, RZ, RZ, R25 ;  /* 0x000000ffff0e7224 */ /* 0x001fe400078e0019 */
[----:B------:R-:W-:-:S02]  /*c140*/  IMAD.MOV.U32 R25, RZ, RZ, R7 ;  /* 0x000000ffff197224 */ /* 0x000fc400078e0007 */
[----:B------:R-:W4:Y:S02]  /*c150*/  LDL.LU R7, [R1+0x9b4] ;  /* 0x0009b40001077983 */ /* 0x000f240000300800 */
[----:B------:R-:W-:-:S05]  /*c160*/  @!P6 IMAD.MOV R25, RZ, RZ, -R25 ;  /* 0x000000ffff19e224 */ /* 0x000fca00078e0a19 */
[----:B------:R0:W-:Y:S04]  /*c170*/  STL [R1+0x1b8], R25 ;  /* 0x0001b81901007387 */ /* 0x0001e80000100800 */
[----:B0-----:R-:W4:Y:S01]  /*c180*/  LDL R25, [R1+0x9d0] ;  /* 0x0009d00001197983 */ /* 0x001f220000100800 */
[----:B------:R-:W-:Y:S01]  /*c190*/  ISETP.GT.U32.AND P3, PT, R28, R5, PT ;  /* 0x000000051c00720c */ /* 0x000fe20003f64070 */
[----:B------:R-:W-:-:S12]  /*c1a0*/  IMAD.HI.U32 R10, R21, R6, RZ ;  /* 0x00000006150a7227 */ /* 0x000fd800078e00ff */
[----:B------:R-:W-:-:S05]  /*c1b0*/  @!P3 IMAD.IADD R5, R5, 0x1, -R28 ;  /* 0x000000010505b824 */ /* 0x000fca00078e0a1c */
[C---:B------:R-:W-:Y:S01]  /*c1c0*/  ISETP.GT.U32.AND P3, PT, R28.reuse, R5, PT ;  /* 0x000000051c00720c */ /* 0x040fe20003f64070 */
[----:B------:R-:W-:Y:S01]  /*c1d0*/  IMAD.MOV R10, RZ, RZ, -R10 ;  /* 0x000000ffff0a7224 */ /* 0x000fe200078e0a0a */
[----:B------:R-:W-:-:S03]  /*c1e0*/  ISETP.GT.U32.AND P4, PT, R28, R0, PT ;  /* 0x000000001c00720c */ /* 0x000fc60003f84070 */
[----:B------:R-:W-:-:S08]  /*c1f0*/  IMAD R6, R28, R10, R6 ;  /* 0x0000000a1c067224 */ /* 0x000fd000078e0206 */
[----:B------:R-:W-:Y:S02]  /*c200*/  @!P3 IADD3 R5, PT, PT, R5, -R28, RZ ;  /* 0x8000001c0505b210 */ /* 0x000fe40007ffe0ff */
[----:B------:R-:W-:Y:S01]  /*c210*/  ISETP.GT.U32.AND P3, PT, R28, R6, PT ;  /* 0x000000061c00720c */ /* 0x000fe20003f64070 */
[----:B------:R-:W-:Y:S01]  /*c220*/  @!P4 IMAD.IADD R0, R0, 0x1, -R28 ;  /* 0x000000010000c824 */ /* 0x000fe200078e0a1c */
[----:B------:R-:W-:-:S11]  /*c230*/  ISETP.GT.U32.AND P6, PT, R28, R15, PT ;  /* 0x0000000f1c00720c */ /* 0x000fd60003fc4070 */
[----:B------:R-:W-:Y:S01]  /*c240*/  @!P3 IMAD.IADD R6, R6, 0x1, -R28 ;  /* 0x000000010606b824 */ /* 0x000fe200078e0a1c */
[----:B------:R-:W-:Y:S02]  /*c250*/  ISETP.GT.U32.AND P3, PT, R28, R0, PT ;  /* 0x000000001c00720c */ /* 0x000fe40003f64070 */
[----:B--2---:R-:W-:Y:S01]  /*c260*/  IABS R10, R29 ;  /* 0x0000001d000a7213 */ /* 0x004fe20000000000 */
[----:B------:R-:W-:-:S10]  /*c270*/  @!P2 IMAD.MOV R5, RZ, RZ, -R5 ;  /* 0x000000ffff05a224 */ /* 0x000fd400078e0a05 */
[--C-:B------:R-:W-:Y:S01]  /*c280*/  @!P3 IMAD.IADD R0, R0, 0x1, -R28.reuse ;  /* 0x000000010000b824 */ /* 0x100fe200078e0a1c */
[----:B------:R0:W-:Y:S01]  /*c290*/  STL [R1+0x1b4], R5 ;  /* 0x0001b40501007387 */ /* 0x0001e20000100800 */
[----:B------:R-:W-:Y:S01]  /*c2a0*/  @!P6 IMAD.IADD R15, R15, 0x1, -R28 ;  /* 0x000000010f0fe824 */ /* 0x000fe200078e0a1c */
[----:B---3--:R-:W-:Y:S02]  /*c2b0*/  ISETP.GE.AND P6, PT, R11, RZ, PT ;  /* 0x000000ff0b00720c */ /* 0x008fe40003fc6270 */
[----:B------:R-:W2:Y:S01]  /*c2c0*/  LDL.LU R11, [R1+0x9c4] ;  /* 0x0009c400010b7983 */ /* 0x000ea20000300800 */
[----:B----4-:R-:W-:Y:S01]  /*c2d0*/  ISETP.GE.AND P3, PT, R7, RZ, PT ;  /* 0x000000ff0700720c */ /* 0x010fe20003f66270 */
[----:B------:R-:W-:-:S04]  /*c2e0*/  IMAD.HI.U32 R7, R21, R10, RZ ;  /* 0x0000000a15077227 */ /* 0x000fc800078e00ff */
[----:B------:R-:W-:-:S04]  /*c2f0*/  IMAD.MOV R7, RZ, RZ, -R7 ;  /* 0x000000ffff077224 */ /* 0x000fc800078e0a07 */
[C---:B------:R-:W-:Y:S01]  /*c300*/  IMAD R7, R28.reuse, R7, R10 ;  /* 0x000000071c077224 */ /* 0x040fe200078e020a */
[----:B------:R-:W-:Y:S02]  /*c310*/  IABS R10, R25 ;  /* 0x00000019000a7213 */ /* 0x000fe40000000000 */
[----:B------:R-:W3:Y:S01]  /*c320*/  LDL R25, [R1+0x9d4] ;  /* 0x0009d40001197983 */ /* 0x000ee20000100800 */
[C---:B------:R-:W-:Y:S02]  /*c330*/  ISETP.GT.U32.AND P4, PT, R28.reuse, R2, PT ;  /* 0x000000021c00720c */ /* 0x040fe40003f84070 */
[----:B------:R-:W-:-:S11]  /*c340*/  ISETP.GT.U32.AND P1, PT, R28, R6, PT ;  /* 0x000000061c00720c */ /* 0x000fd60003f24070 */
[----:B------:R-:W-:-:S05]  /*c350*/  @!P4 IMAD.IADD R2, R2, 0x1, -R28 ;  /* 0x000000010202c824 */ /* 0x000fca00078e0a1c */
[C---:B------:R-:W-:Y:S02]  /*c360*/  ISETP.GT.U32.AND P4, PT, R28.reuse, R2, PT ;  /* 0x000000021c00720c */ /* 0x040fe40003f84070 */
[----:B------:R-:W-:Y:S01]  /*c370*/  ISETP.GT.U32.AND P2, PT, R28, R13, PT ;  /* 0x0000000d1c00720c */ /* 0x000fe20003f44070 */
[----:B------:R-:W-:-:S10]  /*c380*/  @!P1 IMAD.IADD R6, R6, 0x1, -R28 ;  /* 0x0000000106069824 */ /* 0x000fd400078e0a1c */
[----:B------:R-:W-:Y:S02]  /*c390*/  @!P4 IMAD.IADD R2, R2, 0x1, -R28 ;  /* 0x000000010202c824 */ /* 0x000fe400078e0a1c */
[----:B------:R-:W-:Y:S02]  /*c3a0*/  @!P2 IADD3 R13, PT, PT, R13, -R28, RZ ;  /* 0x8000001c0d0da210 */ /* 0x000fe40007ffe0ff */
[----:B------:R-:W-:Y:S01]  /*c3b0*/  @!P3 IMAD.MOV R2, RZ, RZ, -R2 ;  /* 0x000000ffff02b224 */ /* 0x000fe200078e0a02 */
[----:B------:R-:W-:Y:S02]  /*c3c0*/  ISETP.GT.U32.AND P3, PT, R28, R7, PT ;  /* 0x000000071c00720c */ /* 0x000fe40003f64070 */
[----:B------:R-:W-:Y:S01]  /*c3d0*/  ISETP.GE.AND P2, PT, R12, RZ, PT ;  /* 0x000000ff0c00720c */ /* 0x000fe20003f46270 */
[----:B------:R-:W-:Y:S02]  /*c3e0*/  IMAD.MOV.U32 R12, RZ, RZ, R6 ;  /* 0x000000ffff0c7224 */ /* 0x000fe400078e0006 */
[----:B------:R-:W-:Y:S01]  /*c3f0*/  IMAD.HI.U32 R8, R21, R9, RZ ;  /* 0x0000000915087227 */ /* 0x000fe200078e00ff */
[----:B------:R-:W4:Y:S03]  /*c400*/  LDL.LU R6, [R1+0x9c0] ;  /* 0x0009c00001067983 */ /* 0x000f260000300800 */
[----:B------:R-:W-:-:S02]  /*c410*/  @!P5 IMAD.MOV R0, RZ, RZ, -R0 ;  /* 0x000000ffff00d224 */ /* 0x000fc400078e0a00 */
[----:B------:R-:W-:Y:S02]  /*c420*/  @!P0 IMAD.MOV R12, RZ, RZ, -R12 ;  /* 0x000000ffff0c8224 */ /* 0x000fe400078e0a0c */
[----:B------:R-:W-:Y:S01]  /*c430*/  IMAD.MOV R8, RZ, RZ, -R8 ;  /* 0x000000ffff087224 */ /* 0x000fe200078e0a08 */
[----:B------:R1:W-:Y:S01]  /*c440*/  STL [R1+0x1b0], R0 ;  /* 0x0001b00001007387 */ /* 0x0003e20000100800 */
[----:B------:R-:W-:Y:S01]  /*c450*/  @!P3 IMAD.IADD R7, R7, 0x1, -R28 ;  /* 0x000000010707b824 */ /* 0x000fe200078e0a1c */
[----:B------:R-:W-:Y:S01]  /*c460*/  ISETP.GE.AND P3, PT, R3, RZ, PT ;  /* 0x000000ff0300720c */ /* 0x000fe20003f66270 */
[----:B0-----:R-:W-:Y:S01]  /*c470*/  IMAD R5, R28, R8, R9 ;  /* 0x000000081c057224 */ /* 0x001fe200078e0209 */
[----:B------:R0:W-:Y:S01]  /*c480*/  STL [R1+0x1ac], R12 ;  /* 0x0001ac0c01007387 */ /* 0x0001e20000100800 */
[----:B------:R-:W-:-:S03]  /*c490*/  IABS R8, R3 ;  /* 0x0000000300087213 */ /* 0x000fc60000000000 */
[----:B------:R-:W-:Y:S01]  /*c4a0*/  STL [R1+0x1a8], R2 ;  /* 0x0001a80201007387 */ /* 0x000fe20000100800 */
[----:B-1----:R-:W-:Y:S02]  /*c4b0*/  IMAD.MOV.U32 R0, RZ, RZ, R10 ;  /* 0x000000ffff007224 */ /* 0x002fe400078e000a */
[----:B0-----:R-:W-:Y:S02]  /*c4c0*/  IMAD.MOV.U32 R12, RZ, RZ, R14 ;  /* 0x000000ffff0c7224 */ /* 0x001fe400078e000e */
[----:B------:R-:W2:Y:S01]  /*c4d0*/  LDL R14, [R1+0x9d8] ;  /* 0x0009d800010e7983 */ /* 0x000ea20000100800 */
[----:B---3--:R-:W-:-:S03]  /*c4e0*/  IABS R10, R25 ;  /* 0x00000019000a7213 */ /* 0x008fc60000000000 */
[----:B------:R-:W3:Y:S04]  /*c4f0*/  LDL R25, [R1+0x9e4] ;  /* 0x0009e40001197983 */ /* 0x000ee80000100800 */
[----:B------:R-:W2:Y:S01]  /*c500*/  LDL.LU R3, [R1+0x9e8] ;  /* 0x0009e80001037983 */ /* 0x000ea20000300800 */
[----:B------:R-:W-:-:S13]  /*c510*/  ISETP.GT.U32.AND P4, PT, R28, R5, PT ;  /* 0x000000051c00720c */ /* 0x000fda0003f84070 */
[----:B------:R-:W-:-:S05]  /*c520*/  @!P4 IMAD.IADD R5, R5, 0x1, -R28 ;  /* 0x000000010505c824 */ /* 0x000fca00078e0a1c */
[----:B------:R-:W-:-:S13]  /*c530*/  ISETP.GT.U32.AND P5, PT, R28, R5, PT ;  /* 0x000000051c00720c */ /* 0x000fda0003fa4070 */
[----:B------:R-:W-:Y:S01]  /*c540*/  @!P5 IMAD.IADD R5, R5, 0x1, -R28 ;  /* 0x000000010505d824 */ /* 0x000fe200078e0a1c */
[----:B------:R-:W-:Y:S01]  /*c550*/  ISETP.GE.AND P5, PT, R29, RZ, PT ;  /* 0x000000ff1d00720c */ /* 0x000fe20003fa6270 */
[----:B--2---:R0:W-:Y:S04]  /*c560*/  STL [R1+0x3fc0], R3 ;  /* 0x003fc00301007387 */ /* 0x0041e80000100800 */
[----:B------:R-:W2:Y:S01]  /*c570*/  LDL.LU R29, [R1+0x9ec] ;  /* 0x0009ec00011d7983 */ /* 0x000ea20000300800 */
[C---:B------:R-:W-:Y:S02]  /*c580*/  ISETP.GT.U32.AND P1, PT, R28.reuse, R4, PT ;  /* 0x000000041c00720c */ /* 0x040fe40003f24070 */
[----:B------:R-:W-:-:S11]  /*c590*/  ISETP.GT.U32.AND P4, PT, R28, R13, PT ;  /* 0x0000000d1c00720c */ /* 0x000fd60003f84070 */
[----:B------:R-:W-:Y:S01]  /*c5a0*/  @!P1 IMAD.IADD R4, R4, 0x1, -R28 ;  /* 0x0000000104049824 */ /* 0x000fe200078e0a1c */
[----:B------:R-:W-:-:S04]  /*c5b0*/  ISETP.GT.U32.AND P1, PT, R28, R15, PT ;  /* 0x0000000f1c00720c */ /* 0x000fc80003f24070 */
[----:B------:R-:W-:Y:S01]  /*c5c0*/  ISETP.GT.U32.AND P0, PT, R28, R4, PT ;  /* 0x000000041c00720c */ /* 0x000fe20003f04070 */
[----:B------:R-:W-:Y:S02]  /*c5d0*/  @!P4 IMAD.IADD R13, R13, 0x1, -R28 ;  /* 0x000000010d0dc824 */ /* 0x000fe400078e0a1c */
[----:B------:R-:W-:Y:S01]  /*c5e0*/  IMAD.HI.U32 R9, R21, R8, RZ ;  /* 0x0000000815097227 */ /* 0x000fe200078e00ff */
[----:B------:R-:W-:-:S05]  /*c5f0*/  ISETP.GE.AND P4, PT, R11, RZ, PT ;  /* 0x000000ff0b00720c */ /* 0x000fca0003f86270 */
[--C-:B------:R-:W-:Y:S01]  /*c600*/  @!P1 IMAD.IADD R15, R15, 0x1, -R28.reuse ;  /* 0x000000010f0f9824 */ /* 0x100fe200078e0a1c */
[----:B----4-:R-:W-:Y:S01]  /*c610*/  ISETP.GE.AND P1, PT, R6, RZ, PT ;  /* 0x000000ff0600720c */ /* 0x010fe20003f26270 */
[----:B0-----:R-:W-:Y:S02]  /*c620*/  IMAD.MOV.U32 R3, RZ, RZ, R13 ;  /* 0x000000ffff037224 */ /* 0x001fe400078e000d */
[----:B------:R-:W-:Y:S02]  /*c630*/  @!P6 IMAD.MOV R15, RZ, RZ, -R15 ;  /* 0x000000ffff0fe224 */ /* 0x000fe400078e0a0f */
[----:B------:R-:W-:Y:S02]  /*c640*/  IMAD.MOV R9, RZ, RZ, -R9 ;  /* 0x000000ffff097224 */ /* 0x000fe400078e0a09 */
[----:B------:R-:W-:Y:S02]  /*c650*/  @!P0 IMAD.IADD R4, R4, 0x1, -R28 ;  /* 0x0000000104048824 */ /* 0x000fe400078e0a1c */
[----:B------:R-:W-:-:S02]  /*c660*/  @!P2 IMAD.MOV R3, RZ, RZ, -R3 ;  /* 0x000000ffff03a224 */ /* 0x000fc400078e0a03 */
[----:B------:R-:W-:Y:S02]  /*c670*/  IMAD R6, R28, R9, R8 ;  /* 0x000000091c067224 */ /* 0x000fe400078e0208 */
[----:B------:R-:W-:-:S03]  /*c680*/  IMAD.HI.U32 R2, R21, R0, RZ ;  /* 0x0000000015027227 */ /* 0x000fc600078e00ff */
[----:B------:R-:W-:Y:S01]  /*c690*/  ISETP.GT.U32.AND P0, PT, R28, R6, PT ;  /* 0x000000061c00720c */ /* 0x000fe20003f04070 */
[----:B------:R-:W-:Y:S01]  /*c6a0*/  IMAD.MOV R2, RZ, RZ, -R2 ;  /* 0x000000ffff027224 */ /* 0x000fe200078e0a02 */
[----:B--2---:R0:W-:Y:S04]  /*c6b0*/  STL [R1+0x3fc4], R29 ;  /* 0x003fc41d01007387 */ /* 0x0041e80000100800 */
[----:B------:R-:W2:Y:S01]  /*c6c0*/  LDL.LU R13, [R1+0x9d8] ;  /* 0x0009d800010d7983 */ /* 0x000ea20000300800 */
[----:B0-----:R-:W-:-:S03]  /*c6d0*/  IMAD.MOV.U32 R29, RZ, RZ, R12 ;  /* 0x000000ffff1d7224 */ /* 0x001fc600078e000c */
[----:B------:R0:W-:Y:S02]  /*c6e0*/  STL [R1+0x1a4], R15 ;  /* 0x0001a40f01007387 */ /* 0x0001e40000100800 */
[----:B------:R-:W-:Y:S01]  /*c6f0*/  IABS R9, R29 ;  /* 0x0000001d00097213 */ /* 0x000fe20000000000 */
[----:B0-----:R-:W-:Y:S02]  /*c700*/  IMAD.MOV.U32 R15, RZ, RZ, R29 ;  /* 0x000000ffff0f7224 */ /* 0x001fe400078e001d */
[----:B------:R-:W-:Y:S02]  /*c710*/  IMAD.MOV.U32 R29, RZ, RZ, R4 ;  /* 0x000000ffff1d7224 */ /* 0x000fe400078e0004 */
[----:B------:R-:W4:Y:S04]  /*c720*/  LDL.LU R4, [R1+0x9d0] ;  /* 0x0009d00001047983 */ /* 0x000f280000300800 */
[----:B------:R0:W-:Y:S01]  /*c730*/  STL [R1+0x1a0], R3 ;  /* 0x0001a00301007387 */ /* 0x0001e20000100800 */
[----:B------:R-:W-:-:S02]  /*c740*/  @!P1 IMAD.MOV R29, RZ, RZ, -R29 ;  /* 0x000000ffff1d9224 */ /* 0x000fc400078e0a1d */
[----:B0-----:R-:W-:Y:S02]  /*c750*/  IMAD.MOV.U32 R3, RZ, RZ, R5 ;  /* 0x000000ffff037224 */ /* 0x001fe400078e0005 */
[----:B------:R-:W4:Y:S02]  /*c760*/  LDL.LU R5, [R1+0x9d4] ;  /* 0x0009d40001057983 */ /* 0x000f240000300800 */
[----:B------:R-:W-:Y:S02]  /*c770*/  @!P4 IMAD.MOV R3, RZ, RZ, -R3 ;  /* 0x000000ffff03c224 */ /* 0x000fe400078e0a03 */
[----:B------:R0:W-:Y:S04]  /*c780*/  STL [R1+0x19c], R29 ;  /* 0x00019c1d01007387 */ /* 0x0001e80000100800 */
[----:B0-----:R-:W4:Y:S04]  /*c790*/  LDL.LU R29, [R1+0x3fc4] ;  /* 0x003fc400011d7983 */ /* 0x001f280000300800 */
[----:B------:R0:W-:Y:S04]  /*c7a0*/  STL [R1+0x198], R3 ;  /* 0x0001980301007387 */ /* 0x0001e80000100800 */
[----:B0-----:R-:W4:Y:S01]  /*c7b0*/  LDL.LU R3, [R1+0x3fc0] ;  /* 0x003fc00001037983 */ /* 0x001f220000300800 */
[----:B------:R-:W-:-:S02]  /*c7c0*/  IMAD R0, R28, R2, R0 ;  /* 0x000000021c007224 */ /* 0x000fc400078e0200 */
[----:B------:R-:W-:-:S03]  /*c7d0*/  @!P0 IMAD.IADD R6, R6, 0x1, -R28 ;  /* 0x0000000106068824 */ /* 0x000fc600078e0a1c */
[----:B------:R-:W-:Y:S01]  /*c7e0*/  ISETP.GT.U32.AND P0, PT, R28, R0, PT ;  /* 0x000000001c00720c */ /* 0x000fe20003f04070 */
[C---:B------:R-:W-:Y:S01]  /*c7f0*/  IMAD.HI.U32 R2, R21.reuse, R10, RZ ;  /* 0x0000000a15027227 */ /* 0x040fe200078e00ff */
[----:B------:R-:W-:Y:S02]  /*c800*/  IABS R14, R14 ;  /* 0x0000000e000e7213 */ /* 0x000fe40000000000 */
[----:B---3--:R-:W-:Y:S01]  /*c810*/  IABS R8, R25 ;  /* 0x0000001900087213 */ /* 0x008fe20000000000 */
[----:B------:R-:W-:Y:S01]  /*c820*/  IMAD.MOV R2, RZ, RZ, -R2 ;  /* 0x000000ffff027224 */ /* 0x000fe200078e0a02 */
[----:B------:R-:W-:Y:S01]  /*c830*/  MOV R25, R16 ;  /* 0x0000001000197202 */ /* 0x000fe20000000f00 */
[----:B------:R-:W-:-:S06]  /*c840*/  IMAD.HI.U32 R16, R21, R14, RZ ;  /* 0x0000000e15107227 */ /* 0x000fcc00078e00ff */
[----:B------:R-:W-:Y:S01]  /*c850*/  @!P0 IMAD.IADD R0, R0, 0x1, -R28 ;  /* 0x0000000100008824 */ /* 0x000fe200078e0a1c */
[C---:B------:R-:W-:Y:S01]  /*c860*/  ISETP.GT.U32.AND P0, PT, R28.reuse, R7, PT ;  /* 0x000000071c00720c */ /* 0x040fe20003f04070 */
[C---:B------:R-:W-:Y:S02]  /*c870*/  IMAD R10, R28.reuse, R2, R10 ;  /* 0x000000021c0a7224 */ /* 0x040fe400078e020a */
[----:B------:R-:W-:Y:S01]  /*c880*/  IMAD.MOV R16, RZ, RZ, -R16 ;  /* 0x000000ffff107224 */ /* 0x000fe200078e0a10 */
[----:B------:R-:W-:Y:S02]  /*c890*/  IABS R12, R24 ;  /* 0x00000018000c7213 */ /* 0x000fe40000000000 */
[C---:B------:R-:W-:Y:S01]  /*c8a0*/  ISETP.GT.U32.AND P1, PT, R28.reuse, R10, PT ;  /* 0x0000000a1c00720c */ /* 0x040fe20003f24070 */
[C---:B------:R-:W-:Y:S01]  /*c8b0*/  IMAD R14, R28.reuse, R16, R14 ;  /* 0x000000101c0e7224 */ /* 0x040fe200078e020e */
[----:B------:R-:W-:Y:S01]  /*c8c0*/  ISETP.GT.U32.AND P6, PT, R28, R6, PT ;  /* 0x000000061c00720c */ /* 0x000fe20003fc4070 */
[----:B------:R-:W-:-:S04]  /*c8d0*/  IMAD.HI.U32 R11, R21, R12, RZ ;  /* 0x0000000c150b7227 */ /* 0x000fc800078e00ff */
[----:B------:R-:W-:Y:S01]  /*c8e0*/  @!P0 IMAD.IADD R7, R7, 0x1, -R28 ;  /* 0x0000000107078824 */ /* 0x000fe200078e0a1c */
[C---:B------:R-:W-:Y:S01]  /*c8f0*/  ISETP.GT.U32.AND P0, PT, R28.reuse, R14, PT ;  /* 0x0000000e1c00720c */ /* 0x040fe20003f04070 */
[----:B------:R-:W-:Y:S01]  /*c900*/  IMAD.MOV R11, RZ, RZ, -R11 ;  /* 0x000000ffff0b7224 */ /* 0x000fe200078e0a0b */
[----:B------:R-:W-:-:S03]  /*c910*/  ISETP.GT.U32.AND P2, PT, R28, R0, PT ;  /* 0x000000001c00720c */ /* 0x000fc60003f44070 */
[--C-:B------:R-:W-:Y:S02]  /*c920*/  @!P1 IMAD.IADD R10, R10, 0x1, -R28.reuse ;  /* 0x000000010a0a9824 */ /* 0x100fe400078e0a1c */
[----:B------:R-:W-:Y:S02]  /*c930*/  @!P6 IMAD.IADD R6, R6, 0x1, -R28 ;  /* 0x000000010606e824 */ /* 0x000fe400078e0a1c */
[----:B------:R-:W-:Y:S02]  /*c940*/  IMAD R12, R28, R11, R12 ;  /* 0x0000000b1c0c7224 */ /* 0x000fe400078e020c */
[----:B------:R-:W-:Y:S02]  /*c950*/  @!P3 IMAD.MOV R6, RZ, RZ, -R6 ;  /* 0x000000ffff06b224 */ /* 0x000fe400078e0a06 */
[--C-:B------:R-:W-:Y:S01]  /*c960*/  @!P0 IMAD.IADD R14, R14, 0x1, -R28.reuse ;  /* 0x000000010e0e8824 */ /* 0x100fe200078e0a1c */
[C---:B------:R-:W-:Y:S02]  /*c970*/  ISETP.GT.U32.AND P0, PT, R28.reuse, R10, PT ;  /* 0x0000000a1c00720c */ /* 0x040fe40003f04070 */
[----:B------:R-:W-:Y:S01]  /*c980*/  ISETP.GT.U32.AND P3, PT, R28, R12, PT ;  /* 0x0000000c1c00720c */ /* 0x000fe20003f64070 */
[----:B------:R-:W-:-:S02]  /*c990*/  @!P2 IMAD.IADD R0, R0, 0x1, -R28 ;  /* 0x000000010000a824 */ /* 0x000fc400078e0a1c */
[----:B------:R-:W-:Y:S02]  /*c9a0*/  @!P5 IMAD.MOV R7, RZ, RZ, -R7 ;  /* 0x000000ffff07d224 */ /* 0x000fe400078e0a07 */
[----:B------:R-:W-:Y:S02]  /*c9b0*/  IMAD.MOV.U32 R16, RZ, RZ, R15 ;  /* 0x000000ffff107224 */ /* 0x000fe400078e000f */
[----:B------:R-:W3:Y:S04]  /*c9c0*/  LDL.LU R15, [R1+0x9e4] ;  /* 0x0009e400010f7983 */ /* 0x000ee80000300800 */
[--C-:B------:R-:W-:Y:S01]  /*c9d0*/  @!P0 IMAD.IADD R10, R10, 0x1, -R28.reuse ;  /* 0x000000010a0a8824 */ /* 0x100fe200078e0a1c */
[----:B------:R-:W-:Y:S01]  /*c9e0*/  STL [R1+0x194], R7 ;  /* 0x0001940701007387 */ /* 0x000fe20000100800 */
[----:B------:R-:W-:-:S03]  /*c9f0*/  @!P3 IMAD.IADD R12, R12, 0x1, -R28 ;  /* 0x000000010c0cb824 */ /* 0x000fc600078e0a1c */
[----:B------:R-:W3:Y:S01]  /*ca00*/  LDL.LU R11, [R1+0x9f0] ;  /* 0x0009f000010b7983 */ /* 0x000ee20000300800 */
[----:B--2---:R-:W-:Y:S02]  /*ca10*/  ISETP.GE.AND P1, PT, R13, RZ, PT ;  /* 0x000000ff0d00720c */ /* 0x004fe40003f26270 */
[----:B------:R-:W-:Y:S02]  /*ca20*/  MOV R13, R24 ;  /* 0x00000018000d7202 */ /* 0x000fe40000000f00 */
[----:B------:R-:W2:Y:S01]  /*ca30*/  LDL.LU R24, [R1+0x9f4] ;  /* 0x0009f40001187983 */ /* 0x000ea20000300800 */
[----:B----4-:R-:W-:Y:S01]  /*ca40*/  ISETP.GE.AND P4, PT, R4, RZ, PT ;  /* 0x000000ff0400720c */ /* 0x010fe20003f86270 */
[----:B------:R-:W-:-:S04]  /*ca50*/  IMAD.HI.U32 R4, R21, R8, RZ ;  /* 0x0000000815047227 */ /* 0x000fc800078e00ff */
[----:B------:R-:W-:-:S04]  /*ca60*/  IMAD.MOV R4, RZ, RZ, -R4 ;  /* 0x000000ffff047224 */ /* 0x000fc800078e0a04 */
[----:B------:R-:W-:Y:S01]  /*ca70*/  IMAD R4, R28, R4, R8 ;  /* 0x000000041c047224 */ /* 0x000fe200078e0208 */
[----:B------:R-:W-:-:S03]  /*ca80*/  ISETP.GE.AND P2, PT, R5, RZ, PT ;  /* 0x000000ff0500720c */ /* 0x000fc60003f46270 */
[----:B------:R-:W-:Y:S01]  /*ca90*/  @!P4 IMAD.MOV R0, RZ, RZ, -R0 ;  /* 0x000000ffff00c224 */ /* 0x000fe200078e0a00 */
[----:B------:R-:W-:Y:S01]  /*caa0*/  STL [R1+0x190], R6 ;  /* 0x0001900601007387 */ /* 0x000fe20000100800 */
[----:B------:R-:W-:-:S03]  /*cab0*/  ISETP.GE.AND P4, PT, R16, RZ, PT ;  /* 0x000000ff1000720c */ /* 0x000fc60003f86270 */
[----:B------:R-:W-:Y:S04]  /*cac0*/  STL [R1+0x18c], R0 ;  /* 0x00018c0001007387 */ /* 0x000fe80000100800 */
[----:B------:R-:W4:Y:S01]  /*cad0*/  LDL.LU R16, [R1+0x9f8] ;  /* 0x0009f80001107983 */ /* 0x000f220000300800 */
[----:B------:R-:W-:Y:S02]  /*cae0*/  IABS R8, R3 ;  /* 0x0000000300087213 */ /* 0x000fe40000000000 */
[----:B------:R-:W-:Y:S01]  /*caf0*/  ISETP.GE.AND P3, PT, R3, RZ, PT ;  /* 0x000000ff0300720c */ /* 0x000fe20003f66270 */
[----:B------:R-:W-:-:S04]  /*cb00*/  IMAD.MOV.U32 R3, RZ, RZ, R10 ;  /* 0x000000ffff037224 */ /* 0x000fc800078e000a */
[----:B------:R-:W-:-:S05]  /*cb10*/  @!P2 IMAD.MOV R3, RZ, RZ, -R3 ;  /* 0x000000ffff03a224 */ /* 0x000fca00078e0a03 */
[----:B------:R0:W-:Y:S04]  /*cb20*/  STL [R1+0x188], R3 ;  /* 0x0001880301007387 */ /* 0x0001e80000100800 */
[----:B0-----:R-:W4:Y:S01]  /*cb30*/  LDL.LU R3, [R1+0xa04] ;  /* 0x000a040001037983 */ /* 0x001f220000300800 */
[----:B------:R-:W-:Y:S01]  /*cb40*/  IMAD.HI.U32 R2, R21, R9, RZ ;  /* 0x0000000915027227 */ /* 0x000fe200078e00ff */
[----:B------:R-:W-:-:S03]  /*cb50*/  ISETP.GT.U32.AND P0, PT, R28, R4, PT ;  /* 0x000000041c00720c */ /* 0x000fc60003f04070 */
[----:B------:R-:W-:-:S04]  /*cb60*/  IMAD.MOV R2, RZ, RZ, -R2 ;  /* 0x000000ffff027224 */ /* 0x000fc800078e0a02 */
[----:B------:R-:W-:Y:S01]  /*cb70*/  IMAD R2, R28, R2, R9 ;  /* 0x000000021c027224 */ /* 0x000fe200078e0209 */
[----:B------:R-:W-:-:S04]  /*cb80*/  IABS R5, R29 ;  /* 0x0000001d00057213 */ /* 0x000fc80000000000 */
[----:B------:R-:W-:Y:S01]  /*cb90*/  ISETP.GT.U32.AND P6, PT, R28, R2, PT ;  /* 0x000000021c00720c */ /* 0x000fe20003fc4070 */
[----:B------:R-:W-:Y:S01]  /*cba0*/  @!P0 IMAD.IADD R4, R4, 0x1, -R28 ;  /* 0x0000000104048824 */ /* 0x000fe200078e0a1c */
[C---:B------:R-:W-:Y:S01]  /*cbb0*/  ISETP.GT.U32.AND P0, PT, R28.reuse, R12, PT ;  /* 0x0000000c1c00720c */ /* 0x040fe20003f04070 */
[----:B------:R-:W-:Y:S01]  /*cbc0*/  IMAD.HI.U32 R6, R21, R5, RZ ;  /* 0x0000000515067227 */ /* 0x000fe200078e00ff */
[----:B------:R-:W-:-:S03]  /*cbd0*/  ISETP.GT.U32.AND P5, PT, R28, R14, PT ;  /* 0x0000000e1c00720c */ /* 0x000fc60003fa4070 */
[----:B------:R-:W-:-:S06]  /*cbe0*/  IMAD.MOV R6, RZ, RZ, -R6 ;  /* 0x000000ffff067224 */ /* 0x000fcc00078e0a06 */
[----:B------:R-:W-:Y:S02]  /*cbf0*/  @!P6 IMAD.IADD R2, R2, 0x1, -R28 ;  /* 0x000000010202e824 */ /* 0x000fe400078e0a1c */
[----:B------:R-:W-:-:S03]  /*cc00*/  IMAD R9, R28, R6, R5 ;  /* 0x000000061c097224 */ /* 0x000fc600078e0205 */
[----:B------:R-:W-:Y:S02]  /*cc10*/  ISETP.GT.U32.AND P6, PT, R28, R2, PT ;  /* 0x000000021c00720c */ /* 0x000fe40003fc4070 */
[----:B------:R-:W-:Y:S02]  /*cc20*/  @!P0 IADD3 R12, PT, PT, R12, -R28, RZ ;  /* 0x8000001c0c0c8210 */ /* 0x000fe40007ffe0ff */
[----:B------:R-:W-:Y:S01]  /*cc30*/  ISETP.GT.U32.AND P0, PT, R28, R9, PT ;  /* 0x000000091c00720c */ /* 0x000fe20003f04070 */
[----:B------:R-:W-:-:S04]  /*cc40*/  IMAD.HI.U32 R0, R21, R8, RZ ;  /* 0x0000000815007227 */ /* 0x000fc800078e00ff */
[----:B------:R-:W-:Y:S02]  /*cc50*/  @!P5 IMAD.IADD R14, R14, 0x1, -R28 ;  /* 0x000000010e0ed824 */ /* 0x000fe400078e0a1c */
[----:B------:R-:W-:Y:S02]  /*cc60*/  IMAD.MOV R0, RZ, RZ, -R0 ;  /* 0x000000ffff007224 */ /* 0x000fe400078e0a00 */
[----:B------:R-:W-:Y:S02]  /*cc70*/  @!P6 IMAD.IADD R2, R2, 0x1, -R28 ;  /* 0x000000010202e824 */ /* 0x000fe400078e0a1c */
[----:B------:R-:W-:Y:S02]  /*cc80*/  IMAD.MOV.U32 R7, RZ, RZ, R14 ;  /* 0x000000ffff077224 */ /* 0x000fe400078e000e */
[----:B------:R-:W-:Y:S02]  /*cc90*/  IMAD R10, R28, R0, R8 ;  /* 0x000000001c0a7224 */ /* 0x000fe400078e0208 */
[----:B------:R-:W-:-:S02]  /*cca0*/  IMAD.MOV.U32 R0, RZ, RZ, R2 ;  /* 0x000000ffff007224 */ /* 0x000fc400078e0002 */
[----:B------:R-:W-:Y:S01]  /*ccb0*/  @!P0 IMAD.IADD R9, R9, 0x1, -R28 ;  /* 0x0000000109098824 */ /* 0x000fe200078e0a1c */
[----:B------:R-:W-:Y:S01]  /*ccc0*/  ISETP.GE.AND P5, PT, R13, RZ, PT ;  /* 0x000000ff0d00720c */ /* 0x000fe20003fa6270 */
[----:B------:R-:W-:Y:S01]  /*ccd0*/  @!P1 IMAD.MOV R7, RZ, RZ, -R7 ;  /* 0x000000ffff079224 */ /* 0x000fe200078e0a07 */
[C---:B------:R-:W-:Y:S01]  /*cce0*/  ISETP.GT.U32.AND P1, PT, R28.reuse, R10, PT ;  /* 0x0000000a1c00720c */ /* 0x040fe20003f24070 */
[----:B------:R-:W-:Y:S01]  /*ccf0*/  @!P4 IMAD.MOV R0, RZ, RZ, -R0 ;  /* 0x000000ffff00c224 */ /* 0x000fe200078e0a00 */
[----:B------:R-:W-:Y:S02]  /*cd00*/  ISETP.GT.U32.AND P0, PT, R28, R9, PT ;  /* 0x000000091c00720c */ /* 0x000fe40003f04070 */
[----:B------:R-:W-:Y:S01]  /*cd10*/  STL [R1+0x184], R7 ;  /* 0x0001840701007387 */ /* 0x000fe20000100800 */
[----:B---3--:R-:W-:-:S03]  /*cd20*/  ISETP.GE.AND P6, PT, R15, RZ, PT ;  /* 0x000000ff0f00720c */ /* 0x008fc60003fc6270 */
[----:B------:R-:W3:Y:S01]  /*cd30*/  LDL R13, [R1+0x9fc] ;  /* 0x0009fc00010d7983 */ /* 0x000ee20000100800 */
[----:B------:R-:W-:Y:S01]  /*cd40*/  IABS R5, R11 ;  /* 0x0000000b00057213 */ /* 0x000fe20000000000 */
[----:B------:R-:W-:Y:S02]  /*cd50*/  IMAD.MOV.U32 R8, RZ, RZ, R12 ;  /* 0x000000ffff087224 */ /* 0x000fe400078e000c */
[----:B------:R0:W-:Y:S04]  /*cd60*/  STL [R1+0x180], R0 ;  /* 0x0001800001007387 */ /* 0x0001e80000100800 */
[----:B------:R-:W3:Y:S01]  /*cd70*/  LDL R15, [R1+0xa00] ;  /* 0x000a0000010f7983 */ /* 0x000ee20000100800 */
[----:B------:R-:W-:Y:S01]  /*cd80*/  @!P5 IMAD.MOV R8, RZ, RZ, -R8 ;  /* 0x000000ffff08d224 */ /* 0x000fe200078e0a08 */
[----:B------:R-:W-:Y:S01]  /*cd90*/  ISETP.GE.AND P4, PT, R29, RZ, PT ;  /* 0x000000ff1d00720c */ /* 0x000fe20003f86270 */
[----:B------:R-:W-:Y:S01]  /*cda0*/  @!P1 IMAD.IADD R10, R10, 0x1, -R28 ;  /* 0x000000010a0a9824 */ /* 0x000fe200078e0a1c */
[----:B------:R-:W3:Y:S01]  /*cdb0*/  LDL R29, [R1+0xa08] ;  /* 0x000a0800011d7983 */ /* 0x000ee20000100800 */
[----:B0-----:R-:W-:-:S04]  /*cdc0*/  IMAD.HI.U32 R0, R21, R5, RZ ;  /* 0x0000000515007227 */ /* 0x001fc800078e00ff */
[----:B------:R-:W-:Y:S02]  /*cdd0*/  @!P0 IMAD.IADD R9, R9, 0x1, -R28 ;  /* 0x0000000109098824 */ /* 0x000fe400078e0a1c */
[----:B------:R-:W-:Y:S01]  /*cde0*/  IMAD.MOV R7, RZ, RZ, -R0 ;  /* 0x000000ffff077224 */ /* 0x000fe200078e0a00 */
[----:B--2---:R-:W-:Y:S02]  /*cdf0*/  IABS R6, R24 ;  /* 0x0000001800067213 */ /* 0x004fe40000000000 */
[----:B------:R-:W-:Y:S02]  /*ce00*/  ISETP.GE.AND P1, PT, R24, RZ, PT ;  /* 0x000000ff1800720c */ /* 0x000fe40003f26270 */
[----:B------:R-:W2:Y:S01]  /*ce10*/  LDL.LU R24, [R1+0xa14] ;  /* 0x000a140001187983 */ /* 0x000ea20000300800 */
[----:B------:R-:W-:-:S03]  /*ce20*/  IMAD.HI.U32 R2, R21, R6, RZ ;  /* 0x0000000615027227 */ /* 0x000fc600078e00ff */
[----:B------:R-:W-:Y:S01]  /*ce30*/  STL [R1+0x17c], R8 ;  /* 0x00017c0801007387 */ /* 0x000fe20000100800 */
[----:B------:R-:W-:Y:S01]  /*ce40*/  IMAD.MOV R0, RZ, RZ, -R2 ;  /* 0x000000ffff007224 */ /* 0x000fe200078e0a02 */
[----:B----4-:R-:W-:Y:S02]  /*ce50*/  IABS R2, R3 ;  /* 0x0000000300027213 */ /* 0x010fe40000000000 */
[----:B------:R0:W-:Y:S04]  /*ce60*/  STL [R1+0x3fb8], R3 ;  /* 0x003fb80301007387 */ /* 0x0001e80000100800 */
[----:B0-----:R-:W4:Y:S04]  /*ce70*/  LDL R3, [R1+0xa18] ;  /* 0x000a180001037983 */ /* 0x001f280000100800 */
[----:B------:R0:W-:Y:S04]  /*ce80*/  STL [R1+0x3fbc], R9 ;  /* 0x003fbc0901007387 */ /* 0x0001e80000100800 */
[----:B0-----:R-:W2:Y:S01]  /*ce90*/  LDL R9, [R1+0xa10] ;  /* 0x000a100001097983 */ /* 0x001ea20000100800 */
[----:B------:R-:W-:-:S02]  /*cea0*/  ISETP.GT.U32.AND P2, PT, R28, R4, PT ;  /* 0x000000041c00720c */ /* 0x000fc40003f44070 */
[C---:B------:R-:W-:Y:S01]  /*ceb0*/  ISETP.GT.U32.AND P5, PT, R28.reuse, R10, PT ;  /* 0x0000000a1c00720c */ /* 0x040fe20003fa4070 */
[----:B------:R-:W-:-:S10]  /*cec0*/  IMAD R6, R28, R0, R6 ;  /* 0x000000001c067224 */ /* 0x000fd400078e0206 */
[--C-:B------:R-:W-:Y:S02]  /*ced0*/  @!P2 IMAD.IADD R4, R4, 0x1, -R28.reuse ;  /* 0x000000010404a824 */ /* 0x100fe400078e0a1c */
[----:B------:R-:W-:Y:S01]  /*cee0*/  @!P5 IMAD.IADD R10, R10, 0x1, -R28 ;  /* 0x000000010a0ad824 */ /* 0x000fe200078e0a1c */
[----:B---3--:R-:W-:Y:S02]  /*cef0*/  IABS R8, R13 ;  /* 0x0000000d00087213 */ /* 0x008fe40000000000 */
[----:B------:R-:W-:-:S03]  /*cf00*/  IABS R12, R15 ;  /* 0x0000000f000c7213 */ /* 0x000fc60000000000 */
[----:B------:R-:W-:-:S04]  /*cf10*/  IMAD.HI.U32 R15, R21, R8, RZ ;  /* 0x00000008150f7227 */ /* 0x000fc800078e00ff */
[----:B------:R-:W-:Y:S01]  /*cf20*/  IMAD.HI.U32 R14, R21, R12, RZ ;  /* 0x0000000c150e7227 */ /* 0x000fe200078e00ff */
[----:B------:R-:W-:-:S03]  /*cf30*/  IABS R0, R29 ;  /* 0x0000001d00007213 */ /* 0x000fc60000000000 */
[----:B------:R-:W-:Y:S02]  /*cf40*/  IMAD.MOV R14, RZ, RZ, -R14 ;  /* 0x000000ffff0e7224 */ /* 0x000fe400078e0a0e */
[----:B------:R-:W-:Y:S02]  /*cf50*/  IMAD.MOV R15, RZ, RZ, -R15 ;  /* 0x000000ffff0f7224 */ /* 0x000fe400078e0a0f */
[----:B------:R-:W-:Y:S02]  /*cf60*/  IMAD.MOV.U32 R29, RZ, RZ, R4 ;  /* 0x000000ffff1d7224 */ /* 0x000fe400078e0004 */
[C---:B------:R-:W-:Y:S02]  /*cf70*/  IMAD R12, R28.reuse, R14, R12 ;  /* 0x0000000e1c0c7224 */ /* 0x040fe400078e020c */
[----:B------:R-:W-:Y:S01]  /*cf80*/  IMAD R8, R28, R15, R8 ;  /* 0x0000000f1c087224 */ /* 0x000fe200078e0208 */
[----:B------:R-:W-:Y:S01]  /*cf90*/  @!P6 IADD3 R29, PT, PT, -R29, RZ, RZ ;  /* 0x000000ff1d1de210 */ /* 0x000fe20007ffe1ff */
[----:B------:R-:W3:Y:S04]  /*cfa0*/  LDL R15, [R1+0xa0c] ;  /* 0x000a0c00010f7983 */ /* 0x000ee80000100800 */
[----:B------:R0:W-:Y:S04]  /*cfb0*/  STL [R1+0x174], R29 ;  /* 0x0001741d01007387 */ /* 0x0001e80000100800 */
[----:B0-----:R-:W4:Y:S01]  /*cfc0*/  LDL.LU R29, [R1+0xa1c] ;  /* 0x000a1c00011d7983 */ /* 0x001f220000300800 */
[----:B--2---:R-:W-:Y:S01]  /*cfd0*/  IABS R14, R9 ;  /* 0x00000009000e7213 */ /* 0x004fe20000000000 */
[----:B------:R-:W-:-:S04]  /*cfe0*/  IMAD.MOV.U32 R9, RZ, RZ, R10 ;  /* 0x000000ffff097224 */ /* 0x000fc800078e000a */
[----:B------:R-:W-:-:S05]  /*cff0*/  @!P3 IMAD.MOV R9, RZ, RZ, -R9 ;  /* 0x000000ffff09b224 */ /* 0x000fca00078e0a09 */
[----:B------:R0:W-:Y:S04]  /*d000*/  STL [R1+0x170], R9 ;  /* 0x0001700901007387 */ /* 0x0001e80000100800 */
[----:B0-----:R-:W2:Y:S01]  /*d010*/  LDL.LU R9, [R1+0x9fc] ;  /* 0x0009fc0001097983 */ /* 0x001ea20000300800 */
[C---:B------:R-:W-:Y:S01]  /*d020*/  IMAD R5, R28.reuse, R7, R5 ;  /* 0x000000071c057224 */ /* 0x040fe200078e0205 */
[----:B------:R-:W-:Y:S02]  /*d030*/  IABS R7, R16 ;  /* 0x0000001000077213 */ /* 0x000fe40000000000 */
[----:B------:R-:W-:Y:S02]  /*d040*/  ISETP.GE.AND P2, PT, R11, RZ, PT ;  /* 0x000000ff0b00720c */ /* 0x000fe40003f46270 */
[----:B------:R-:W-:Y:S01]  /*d050*/  ISETP.GT.U32.AND P5, PT, R28, R5, PT ;  /* 0x000000051c00720c */ /* 0x000fe20003fa4070 */
[----:B------:R-:W-:-:S04]  /*d060*/  IMAD.HI.U32 R11, R21, R7, RZ ;  /* 0x00000007150b7227 */ /* 0x000fc800078e00ff */
[----:B------:R-:W-:Y:S01]  /*d070*/  IMAD.MOV R11, RZ, RZ, -R11 ;  /* 0x000000ffff0b7224 */ /* 0x000fe200078e0a0b */
[----:B------:R-:W-:-:S03]  /*d080*/  ISETP.GT.U32.AND P0, PT, R28, R6, PT ;  /* 0x000000061c00720c */ /* 0x000fc60003f04070 */
[----:B------:R-:W-:-:S04]  /*d090*/  IMAD R7, R28, R11, R7 ;  /* 0x0000000b1c077224 */ /* 0x000fc800078e0207 */
[----:B------:R-:W-:Y:S01]  /*d0a0*/  @!P5 IMAD.IADD R5, R5, 0x1, -R28 ;  /* 0x000000010505d824 */ /* 0x000fe200078e0a1c */
[----:B------:R-:W-:-:S05]  /*d0b0*/  ISETP.GT.U32.AND P5, PT, R28, R7, PT ;  /* 0x000000071c00720c */ /* 0x000fca0003fa4070 */
[----:B------:R-:W-:Y:S02]  /*d0c0*/  @!P0 IMAD.IADD R6, R6, 0x1, -R28 ;  /* 0x0000000106068824 */ /* 0x000fe400078e0a1c */
[----:B------:R-:W-:-:S06]  /*d0d0*/  IMAD.HI.U32 R13, R21, R2, RZ ;  /* 0x00000002150d7227 */ /* 0x000fcc00078e00ff */
[----:B------:R-:W-:Y:S01]  /*d0e0*/  @!P5 IMAD.IADD R7, R7, 0x1, -R28 ;  /* 0x000000010707d824 */ /* 0x000fe200078e0a1c */
[----:B------:R-:W-:Y:S01]  /*d0f0*/  ISETP.GT.U32.AND P5, PT, R28, R6, PT ;  /* 0x000000061c00720c */ /* 0x000fe20003fa4070 */
[----:B------:R-:W-:-:S04]  /*d100*/  IMAD.MOV R13, RZ, RZ, -R13 ;  /* 0x000000ffff0d7224 */ /* 0x000fc800078e0a0d */
[----:B------:R-:W-:-:S08]  /*d110*/  IMAD R2, R28, R13, R2 ;  /* 0x0000000d1c027224 */ /* 0x000fd000078e0202 */
[----:B------:R-:W-:Y:S01]  /*d120*/  @!P5 IMAD.IADD R6, R6, 0x1, -R28 ;  /* 0x000000010606d824 */ /* 0x000fe200078e0a1c */
[----:B------:R-:W-:Y:S02]  /*d130*/  ISETP.GT.U32.AND P5, PT, R28, R2, PT ;  /* 0x000000021c00720c */ /* 0x000fe40003fa4070 */
[----:B---3--:R-:W-:-:S05]  /*d140*/  IABS R4, R15 ;  /* 0x0000000f00047213 */ /* 0x008fca0000000000 */
[----:B------:R-:W-:Y:S01]  /*d150*/  IMAD.MOV.U32 R10, RZ, RZ, R4 ;  /* 0x000000ffff0a7224 */ /* 0x000fe200078e0004 */
[----:B----4-:R-:W-:Y:S02]  /*d160*/  IABS R4, R3 ;  /* 0x0000000300047213 */ /* 0x010fe40000000000 */
[----:B------:R-:W3:Y:S03]  /*d170*/  LDL.LU R3, [R1+0xa00] ;  /* 0x000a000001037983 */ /* 0x000ee60000300800 */
[----:B------:R-:W-:Y:S01]  /*d180*/  @!P5 IMAD.IADD R2, R2, 0x1, -R28 ;  /* 0x000000010202d824 */ /* 0x000fe200078e0a1c */
[----:B--2---:R-:W-:Y:S02]  /*d190*/  ISETP.GE.AND P5, PT, R9, RZ, PT ;  /* 0x000000ff0900720c */ /* 0x004fe40003fa6270 */
[----:B------:R-:W2:Y:S01]  /*d1a0*/  LDL.LU R9, [R1+0x3fbc] ;  /* 0x003fbc0001097983 */ /* 0x000ea20000300800 */
[C---:B------:R-:W-:Y:S01]  /*d1b0*/  ISETP.GT.U32.AND P0, PT, R28.reuse, R8, PT ;  /* 0x000000081c00720c */ /* 0x040fe20003f04070 */
[----:B------:R-:W-:Y:S01]  /*d1c0*/  IMAD.HI.U32 R11, R21, R0, RZ ;  /* 0x00000000150b7227 */ /* 0x000fe200078e00ff */
[----:B------:R-:W-:-:S03]  /*d1d0*/  ISETP.GT.U32.AND P3, PT, R28, R7, PT ;  /* 0x000000071c00720c */ /* 0x000fc60003f64070 */
[----:B------:R-:W-:-:S08]  /*d1e0*/  IMAD.MOV R11, RZ, RZ, -R11 ;  /* 0x000000ffff0b7224 */ /* 0x000fd000078e0a0b */
[----:B------:R-:W-:Y:S02]  /*d1f0*/  @!P0 IMAD.IADD R8, R8, 0x1, -R28 ;  /* 0x0000000108088824 */ /* 0x000fe400078e0a1c */
[----:B------:R-:W-:-:S03]  /*d200*/  IMAD R0, R28, R11, R0 ;  /* 0x0000000b1c007224 */ /* 0x000fc600078e0200 */
[C---:B------:R-:W-:Y:S01]  /*d210*/  ISETP.GT.U32.AND P0, PT, R28.reuse, R8, PT ;  /* 0x000000081c00720c */ /* 0x040fe20003f04070 */
[----:B------:R-:W-:Y:S01]  /*d220*/  @!P3 IMAD.IADD R7, R7, 0x1, -R28 ;  /* 0x000000010707b824 */ /* 0x000fe200078e0a1c */
[C---:B------:R-:W-:Y:S02]  /*d230*/  ISETP.GT.U32.AND P3, PT, R28.reuse, R0, PT ;  /* 0x000000001c00720c */ /* 0x040fe40003f64070 */
[----:B------:R-:W-:Y:S02]  /*d240*/  IABS R11, R24 ;  /* 0x00000018000b7213 */ /* 0x000fe40000000000 */
[----:B------:R-:W-:-:S07]  /*d250*/  ISETP.GT.U32.AND P6, PT, R28, R5, PT ;  /* 0x000000051c00720c */ /* 0x000fce0003fc4070 */
[----:B------:R-:W-:Y:S01]  /*d260*/  @!P0 IMAD.IADD R8, R8, 0x1, -R28 ;  /* 0x0000000108088824 */ /* 0x000fe200078e0a1c */
[----:B------:R-:W-:Y:S01]  /*d270*/  ISETP.GE.AND P0, PT, R16, RZ, PT ;  /* 0x000000ff1000720c */ /* 0x000fe20003f06270 */
[----:B------:R-:W-:-:S04]  /*d280*/  IMAD.HI.U32 R16, R21, R11, RZ ;  /* 0x0000000b15107227 */ /* 0x000fc800078e00ff */
[----:B------:R-:W-:Y:S02]  /*d290*/  IMAD.MOV R16, RZ, RZ, -R16 ;  /* 0x000000ffff107224 */ /* 0x000fe400078e0a10 */
[--C-:B------:R-:W-:Y:S02]  /*d2a0*/  @!P3 IMAD.IADD R0, R0, 0x1, -R28.reuse ;  /* 0x000000010000b824 */ /* 0x100fe400078e0a1c */
[----:B------:R-:W-:Y:S02]  /*d2b0*/  IMAD R11, R28, R16, R11 ;  /* 0x000000101c0b7224 */ /* 0x000fe400078e020b */
[----:B------:R-:W-:Y:S01]  /*d2c0*/  @!P6 IMAD.IADD R5, R5, 0x1, -R28 ;  /* 0x000000010505e824 */ /* 0x000fe200078e0a1c */
[----:B---3--:R-:W-:Y:S02]  /*d2d0*/  ISETP.GE.AND P3, PT, R3, RZ, PT ;  /* 0x000000ff0300720c */ /* 0x008fe40003f66270 */
[----:B------:R-:W3:Y:S01]  /*d2e0*/  LDL.LU R3, [R1+0x3fb8] ;  /* 0x003fb80001037983 */ /* 0x000ee20000300800 */
[----:B------:R-:W-:-:S04]  /*d2f0*/  IMAD.HI.U32 R15, R21, R4, RZ ;  /* 0x00000004150f7227 */ /* 0x000fc800078e00ff */
[----:B------:R-:W-:Y:S02]  /*d300*/  IMAD.MOV R15, RZ, RZ, -R15 ;  /* 0x000000ffff0f7224 */ /* 0x000fe400078e0a0f */
[----:B------:R-:W-:Y:S02]  /*d310*/  @!P2 IMAD.MOV R5, RZ, RZ, -R5 ;  /* 0x000000ffff05a224 */ /* 0x000fe400078e0a05 */
[----:B------:R-:W-:Y:S02]  /*d320*/  IMAD R4, R28, R15, R4 ;  /* 0x0000000f1c047224 */ /* 0x000fe400078e0204 */
[----:B--2---:R-:W-:-:S05]  /*d330*/  @!P4 IMAD.MOV R9, RZ, RZ, -R9 ;  /* 0x000000ffff09c224 */ /* 0x004fca00078e0a09 */
[----:B------:R0:W-:Y:S04]  /*d340*/  STL [R1+0x16c], R9 ;  /* 0x00016c0901007387 */ /* 0x0001e80000100800 */
[----:B0-----:R-:W2:Y:S04]  /*d350*/  LDL.LU R9, [R1+0xa08] ;  /* 0x000a080001097983 */ /* 0x001ea80000300800 */
[----:B------:R-:W4:Y:S04]  /*d360*/  LDL.LU R16, [R1+0xa0c] ;  /* 0x000a0c0001107983 */ /* 0x000f280000300800 */
[----:B------:R0:W-:Y:S04]  /*d370*/  STL [R1+0x168], R5 ;  /* 0x0001680501007387 */ /* 0x0001e80000100800 */
[----:B------:R-:W2:Y:S01]  /*d380*/  LDL.LU R15, [R1+0xa10] ;  /* 0x000a1000010f7983 */ /* 0x000ea20000300800 */
[----:B------:R-:W-:Y:S01]  /*d390*/  ISETP.GT.U32.AND P6, PT, R28, R12, PT ;  /* 0x0000000c1c00720c */ /* 0x000fe20003fc4070 */
[----:B------:R-:W-:-:S04]  /*d3a0*/  IMAD.HI.U32 R13, R21, R10, RZ ;  /* 0x0000000a150d7227 */ /* 0x000fc800078e00ff */
[----:B------:R-:W-:-:S04]  /*d3b0*/  IMAD.MOV R13, RZ, RZ, -R13 ;  /* 0x000000ffff0d7224 */ /* 0x000fc800078e0a0d */
[----:B------:R-:W-:-:S04]  /*d3c0*/  IMAD R10, R28, R13, R10 ;  /* 0x0000000d1c0a7224 */ /* 0x000fc800078e020a */
[----:B------:R-:W-:Y:S01]  /*d3d0*/  @!P6 IMAD.IADD R12, R12, 0x1, -R28 ;  /* 0x000000010c0ce824 */ /* 0x000fe200078e0a1c */
[----:B------:R-:W-:Y:S02]  /*d3e0*/  ISETP.GT.U32.AND P6, PT, R28, R10, PT ;  /* 0x0000000a1c00720c */ /* 0x000fe40003fc4070 */
[----:B------:R-:W-:Y:S02]  /*d3f0*/  @!P1 IADD3 R6, PT, PT, -R6, RZ, RZ ;  /* 0x000000ff06069210 */ /* 0x000fe40007ffe1ff */
[----:B------:R-:W-:-:S09]  /*d400*/  ISETP.GT.U32.AND P4, PT, R28, R12, PT ;  /* 0x0000000c1c00720c */ /* 0x000fd20003f84070 */
[----:B------:R-:W-:Y:S01]  /*d410*/  @!P6 IMAD.IADD R10, R10, 0x1, -R28 ;  /* 0x000000010a0ae824 */ /* 0x000fe200078e0a1c */
[----:B------:R1:W-:Y:S04]  /*d420*/  STL [R1+0x164], R6 ;  /* 0x0001640601007387 */ /* 0x0003e80000100800 */
[----:B------:R-:W-:Y:S01]  /*d430*/  ISETP.GT.U32.AND P6, PT, R28, R10, PT ;  /* 0x0000000a1c00720c */ /* 0x000fe20003fc4070 */
[----:B0-----:R-:W-:Y:S02]  /*d440*/  IMAD.MOV.U32 R5, RZ, RZ, R8 ;  /* 0x000000ffff057224 */ /* 0x001fe400078e0008 */
[----:B------:R-:W-:-:S04]  /*d450*/  IMAD.HI.U32 R13, R21, R14, RZ ;  /* 0x0000000e150d7227 */ /* 0x000fc800078e00ff */
[----:B-1----:R-:W-:Y:S02]  /*d460*/  IMAD.MOV.U32 R6, RZ, RZ, R7 ;  /* 0x000000ffff067224 */ /* 0x002fe400078e0007 */
[----:B------:R-:W-:Y:S02]  /*d470*/  @!P5 IMAD.MOV R5, RZ, RZ, -R5 ;  /* 0x000000ffff05d224 */ /* 0x000fe400078e0a05 */
[----:B------:R-:W-:Y:S02]  /*d480*/  @!P0 IMAD.MOV R6, RZ, RZ, -R6 ;  /* 0x000000ffff068224 */ /* 0x000fe400078e0a06 */
[----:B------:R-:W-:Y:S02]  /*d490*/  IMAD.MOV R13, RZ, RZ, -R13 ;  /* 0x000000ffff0d7224 */ /* 0x000fe400078e0a0d */
[----:B------:R-:W-:Y:S01]  /*d4a0*/  @!P4 IMAD.IADD R12, R12, 0x1, -R28 ;  /* 0x000000010c0cc824 */ /* 0x000fe200078e0a1c */
[----:B------:R-:W-:Y:S01]  /*d4b0*/  STL [R1+0x160], R6 ;  /* 0x0001600601007387 */ /* 0x000fe20000100800 */
[----:B------:R-:W-:Y:S01]  /*d4c0*/  IMAD R13, R28, R13, R14 ;  /* 0x0000000d1c0d7224 */ /* 0x000fe200078e020e */
[----:B---3--:R-:W-:Y:S01]  /*d4d0*/  ISETP.GE.AND P4, PT, R3, RZ, PT ;  /* 0x000000ff0300720c */ /* 0x008fe20003f86270 */
[----:B------:R-:W-:Y:S01]  /*d4e0*/  @!P6 IMAD.IADD R10, R10, 0x1, -R28 ;  /* 0x000000010a0ae824 */ /* 0x000fe200078e0a1c */
[----:B------:R0:W-:Y:S01]  /*d4f0*/  STL [R1+0x15c], R5 ;  /* 0x00015c0501007387 */ /* 0x0001e20000100800 */
[----:B------:R-:W-:-:S03]  /*d500*/  ISETP.GT.U32.AND P5, PT, R28, R11, PT ;  /* 0x0000000b1c00720c */ /* 0x000fc60003fa4070 */
[----:B------:R-:W3:Y:S01]  /*d510*/  LDL.LU R3, [R1+0xa20] ;  /* 0x000a200001037983 */ /* 0x000ee20000300800 */
[----:B------:R-:W-:Y:S01]  /*d520*/  ISETP.GT.U32.AND P0, PT, R28, R13, PT ;  /* 0x0000000d1c00720c */ /* 0x000fe20003f04070 */
[----:B0-----:R-:W-:-:S04]  /*d530*/  IMAD.MOV.U32 R5, RZ, RZ, R12 ;  /* 0x000000ffff057224 */ /* 0x001fc800078e000c */
[----:B------:R-:W-:-:S04]  /*d540*/  @!P3 IMAD.MOV R5, RZ, RZ, -R5 ;  /* 0x000000ffff05b224 */ /* 0x000fc800078e0a05 */
[----:B------:R-:W-:Y:S01]  /*d550*/  @!P5 IMAD.IADD R11, R11, 0x1, -R28 ;  /* 0x000000010b0bd824 */ /* 0x000fe200078e0a1c */
[----:B------:R-:W-:-:S03]  /*d560*/  ISETP.GE.AND P5, PT, R24, RZ, PT ;  /* 0x000000ff1800720c */ /* 0x000fc60003fa6270 */
[----:B------:R-:W-:Y:S01]  /*d570*/  @!P0 IMAD.IADD R13, R13, 0x1, -R28 ;  /* 0x000000010d0d8824 */ /* 0x000fe200078e0a1c */
[----:B----4-:R-:W-:Y:S02]  /*d580*/  ISETP.GE.AND P6, PT, R16, RZ, PT ;  /* 0x000000ff1000720c */ /* 0x010fe40003fc6270 */
[----:B------:R-:W4:Y:S04]  /*d590*/  LDL.LU R16, [R1+0xa18] ;  /* 0x000a180001107983 */ /* 0x000f280000300800 */
[----:B------:R-:W4:Y:S01]  /*d5a0*/  LDL.LU R24, [R1+0xa24] ;  /* 0x000a240001187983 */ /* 0x000f220000300800 */
[----:B--2---:R-:W-:-:S03]  /*d5b0*/  ISETP.GE.AND P0, PT, R15, RZ, PT ;  /* 0x000000ff0f00720c */ /* 0x004fc60003f06270 */
[----:B------:R-:W-:Y:S04]  /*d5c0*/  STL [R1+0x158], R5 ;  /* 0x0001580501007387 */ /* 0x000fe80000100800 */
[----:B------:R-:W2:Y:S01]  /*d5d0*/  LDL.LU R15, [R1+0xa28] ;  /* 0x000a2800010f7983 */ /* 0x000ea20000300800 */
[C---:B------:R-:W-:Y:S02]  /*d5e0*/  ISETP.GT.U32.AND P2, PT, R28.reuse, R2, PT ;  /* 0x000000021c00720c */ /* 0x040fe40003f44070 */
[----:B------:R-:W-:-:S11]  /*d5f0*/  ISETP.GT.U32.AND P1, PT, R28, R0, PT ;  /* 0x000000001c00720c */ /* 0x000fd60003f24070 */
[--C-:B------:R-:W-:Y:S01]  /*d600*/  @!P2 IMAD.IADD R2, R2, 0x1, -R28.reuse ;  /* 0x000000010202a824 */ /* 0x100fe200078e0a1c */
[----:B------:R-:W-:Y:S01]  /*d610*/  ISETP.GT.U32.AND P2, PT, R28, R4, PT ;  /* 0x000000041c00720c */ /* 0x000fe20003f44070 */
[----:B------:R-:W-:Y:S01]  /*d620*/  @!P1 IMAD.IADD R0, R0, 0x1, -R28 ;  /* 0x0000000100009824 */ /* 0x000fe200078e0a1c */
[----:B------:R-:W-:Y:S01]  /*d630*/  ISETP.GE.AND P1, PT, R9, RZ, PT ;  /* 0x000000ff0900720c */ /* 0x000fe20003f26270 */
[----:B------:R-:W-:Y:S01]  /*d640*/  @!P4 IMAD.MOV R2, RZ, RZ, -R2 ;  /* 0x000000ffff02c224 */ /* 0x000fe200078e0a02 */
[----:B------:R-:W-:Y:S02]  /*d650*/  ISETP.GT.U32.AND P3, PT, R28, R11, PT ;  /* 0x0000000b1c00720c */ /* 0x000fe40003f64070 */
[----:B------:R-:W-:-:S07]  /*d660*/  IABS R14, R29 ;  /* 0x0000001d000e7213 */ /* 0x000fce0000000000 */
[----:B------:R-:W-:Y:S01]  /*d670*/  @!P2 IMAD.IADD R4, R4, 0x1, -R28 ;  /* 0x000000010404a824 */ /* 0x000fe200078e0a1c */
[C---:B------:R-:W-:Y:S01]  /*d680*/  ISETP.GT.U32.AND P2, PT, R28.reuse, R13, PT ;  /* 0x0000000d1c00720c */ /* 0x040fe20003f44070 */
[----:B------:R0:W-:Y:S01]  /*d690*/  STL [R1+0x154], R2 ;  /* 0x0001540201007387 */ /* 0x0001e20000100800 */
[----:B------:R-:W-:Y:S02]  /*d6a0*/  IMAD.HI.U32 R6, R21, R14, RZ ;  /* 0x0000000e15067227 */ /* 0x000fe400078e00ff */
[----:B------:R-:W-:Y:S02]  /*d6b0*/  ISETP.GT.U32.AND P4, PT, R28, R4, PT ;  /* 0x000000041c00720c */ /* 0x000fe40003f84070 */
[----:B------:R-:W-:Y:S02]  /*d6c0*/  @!P1 IMAD.MOV R0, RZ, RZ, -R0 ;  /* 0x000000ffff009224 */ /* 0x000fe400078e0a00 */
[----:B0-----:R-:W-:-:S05]  /*d6d0*/  IMAD.MOV.U32 R2, RZ, RZ, R10 ;  /* 0x000000ffff027224 */ /* 0x001fca00078e000a */
[----:B------:R-:W-:Y:S01]  /*d6e0*/  @!P2 IADD3 R13, PT, PT, R13, -R28, RZ ;  /* 0x8000001c0d0da210 */ /* 0x000fe20007ffe0ff */
[----:B------:R-:W-:Y:S02]  /*d6f0*/  @!P6 IMAD.MOV R2, RZ, RZ, -R2 ;  /* 0x000000ffff02e224 */ /* 0x000fe400078e0a02 */
[----:B------:R-:W-:Y:S01]  /*d700*/  IMAD.MOV R6, RZ, RZ, -R6 ;  /* 0x000000ffff067224 */ /* 0x000fe200078e0a06 */
[----:B------:R-:W-:Y:S01]  /*d710*/  STL [R1+0x150], R0 ;  /* 0x0001500001007387 */ /* 0x000fe20000100800 */
[----:B------:R-:W-:Y:S01]  /*d720*/  ISETP.GE.AND P2, PT, R29, RZ, PT ;  /* 0x000000ff1d00720c */ /* 0x000fe20003f46270 */
[----:B------:R-:W-:Y:S02]  /*d730*/  @!P3 IMAD.IADD R11, R11, 0x1, -R28 ;  /* 0x000000010b0bb824 */ /* 0x000fe400078e0a1c */
[----:B------:R-:W-:Y:S01]  /*d740*/  STL [R1+0x14c], R2 ;  /* 0x00014c0201007387 */ /* 0x000fe20000100800 */
[----:B------:R-:W-:Y:S01]  /*d750*/  IMAD.MOV.U32 R7, RZ, RZ, R13 ;  /* 0x000000ffff077224 */ /* 0x000fe200078e000d */
[----:B---3--:R-:W-:Y:S01]  /*d760*/  IABS R5, R3 ;  /* 0x0000000300057213 */ /* 0x008fe20000000000 */
[----:B------:R-:W-:Y:S01]  /*d770*/  IMAD R6, R28, R6, R14 ;  /* 0x000000061c067224 */ /* 0x000fe200078e020e */
[----:B------:R-:W-:Y:S01]  /*d780*/  ISETP.GE.AND P3, PT, R3, RZ, PT ;  /* 0x000000ff0300720c */ /* 0x000fe20003f66270 */
[----:B------:R-:W3:Y:S01]  /*d790*/  LDL.LU R29, [R1+0xa2c] ;  /* 0x000a2c00011d7983 */ /* 0x000ee20000300800 */
[----:B------:R-:W-:-:S03]  /*d7a0*/  @!P0 IMAD.MOV R7, RZ, RZ, -R7 ;  /* 0x000000ffff078224 */ /* 0x000fc600078e0a07 */
[----:B------:R-:W3:Y:S01]  /*d7b0*/  LDL.LU R3, [R1+0xa30] ;  /* 0x000a300001037983 */ /* 0x000ee20000300800 */
[----:B------:R-:W-:Y:S01]  /*d7c0*/  ISETP.GT.U32.AND P6, PT, R28, R6, PT ;  /* 0x000000061c00720c */ /* 0x000fe20003fc4070 */
[----:B------:R-:W-:Y:S02]  /*d7d0*/  @!P4 IMAD.IADD R4, R4, 0x1, -R28 ;  /* 0x000000010404c824 */ /* 0x000fe400078e0a1c */
[----:B------:R0:W-:Y:S02]  /*d7e0*/  STL [R1+0x148], R7 ;  /* 0x0001480701007387 */ /* 0x0001e40000100800 */
[----:B------:R-:W-:Y:S02]  /*d7f0*/  IMAD.MOV.U32 R8, RZ, RZ, R4 ;  /* 0x000000ffff087224 */ /* 0x000fe400078e0004 */
[----:B0-----:R-:W-:-:S04]  /*d800*/  IMAD.MOV.U32 R7, RZ, RZ, R11 ;  /* 0x000000ffff077224 */ /* 0x001fc800078e000b */
[----:B------:R-:W-:Y:S02]  /*d810*/  @!P5 IMAD.MOV R7, RZ, RZ, -R7 ;  /* 0x000000ffff07d224 */ /* 0x000fe400078e0a07 */
[----:B------:R-:W-:Y:S01]  /*d820*/  @!P6 IMAD.IADD R6, R6, 0x1, -R28 ;  /* 0x000000010606e824 */ /* 0x000fe200078e0a1c */
[----:B----4-:R-:W-:Y:S02]  /*d830*/  ISETP.GE.AND P1, PT, R16, RZ, PT ;  /* 0x000000ff1000720c */ /* 0x010fe40003f26270 */
[----:B------:R-:W4:Y:S01]  /*d840*/  LDL.LU R16, [R1+0xa34] ;  /* 0x000a340001107983 */ /* 0x000f220000300800 */
[----:B------:R-:W-:Y:S02]  /*d850*/  IABS R0, R24 ;  /* 0x0000001800007213 */ /* 0x000fe40000000000 */
[----:B------:R-:W-:Y:S02]  /*d860*/  ISETP.GE.AND P4, PT, R24, RZ, PT ;  /* 0x000000ff1800720c */ /* 0x000fe40003f86270 */
[----:B------:R-:W4:Y:S06]  /*d870*/  LDL.LU R24, [R1+0xa38] ;  /* 0x000a380001187983 */ /* 0x000f2c0000300800 */
[----:B------:R-:W-:Y:S01]  /*d880*/  @!P1 IMAD.MOV R8, RZ, RZ, -R8 ;  /* 0x000000ffff089224 */ /* 0x000fe200078e0a08 */
[----:B------:R0:W-:Y:S01]  /*d890*/  STL [R1+0x138], R7 ;  /* 0x0001380701007387 */ /* 0x0001e20000100800 */
[----:B--2---:R-:W-:-:S03]  /*d8a0*/  ISETP.GE.AND P6, PT, R15, RZ, PT ;  /* 0x000000ff0f00720c */ /* 0x004fc60003fc6270 */
[----:B------:R1:W-:Y:S01]  /*d8b0*/  STL [R1+0x134], R8 ;  /* 0x0001340801007387 */ /* 0x0003e20000100800 */
[----:B------:R-:W-:Y:S01]  /*d8c0*/  IMAD.HI.U32 R2, R21, R5, RZ ;  /* 0x0000000515027227 */ /* 0x000fe200078e00ff */
[----:B------:R-:W-:Y:S02]  /*d8d0*/  ISETP.GT.U32.AND P0, PT, R28, R6, PT ;  /* 0x000000061c00720c */ /* 0x000fe40003f04070 */
[----:B------:R-:W2:Y:S01]  /*d8e0*/  LDL R14, [R1+0xa40] ;  /* 0x000a4000010e7983 */ /* 0x000ea20000100800 */
[----:B0-----:R-:W-:-:S03]  /*d8f0*/  IABS R7, R15 ;  /* 0x0000000f00077213 */ /* 0x001fc60000000000 */
[----:B------:R-:W2:Y:S01]  /*d900*/  LDL R15, [R1+0xa3c] ;  /* 0x000a3c00010f7983 */ /* 0x000ea20000100800 */
[----:B------:R-:W-:-:S04]  /*d910*/  IMAD.MOV R2, RZ, RZ, -R2 ;  /* 0x000000ffff027224 */ /* 0x000fc800078e0a02 */
[----:B------:R-:W-:-:S05]  /*d920*/  IMAD R5, R28, R2, R5 ;  /* 0x000000021c057224 */ /* 0x000fca00078e0205 */
[----:B------:R-:W-:Y:S01]  /*d930*/  ISETP.GT.U32.AND P5, PT, R28, R5, PT ;  /* 0x000000051c00720c */ /* 0x000fe20003fa4070 */
[----:B------:R-:W-:Y:S02]  /*d940*/  @!P0 IMAD.IADD R6, R6, 0x1, -R28 ;  /* 0x0000000106068824 */ /* 0x000fe400078e0a1c */
[----:B------:R-:W-:-:S10]  /*d950*/  IMAD.HI.U32 R2, R21, R0, RZ ;  /* 0x0000000015027227 */ /* 0x000fd400078e00ff */
[----:B------:R-:W-:Y:S02]  /*d960*/  @!P5 IMAD.IADD R5, R5, 0x1, -R28 ;  /* 0x000000010505d824 */ /* 0x000fe400078e0a1c */
[----:B------:R-:W-:-:S03]  /*d970*/  IMAD.MOV.U32 R11, RZ, RZ, R6 ;  /* 0x000000ffff0b7224 */ /* 0x000fc600078e0006 */
[----:B------:R-:W-:Y:S01]  /*d980*/  ISETP.GT.U32.AND P5, PT, R28, R5, PT ;  /* 0x000000051c00720c */ /* 0x000fe20003fa4070 */
[----:B------:R-:W-:Y:S01]  /*d990*/  IMAD.MOV R4, RZ, RZ, -R2 ;  /* 0x000000ffff047224 */ /* 0x000fe200078e0a02 */
[----:B------:R-:W-:-:S05]  /*d9a0*/  @!P2 IADD3 R11, PT, PT, -R11, RZ, RZ ;  /* 0x000000ff0b0ba210 */ /* 0x000fca0007ffe1ff */
[----:B------:R2:W-:Y:S01]  /*d9b0*/  STL [R1+0x140], R11 ;  /* 0x0001400b01007387 */ /* 0x0005e20000100800 */
[----:B---3--:R-:W-:-:S05]  /*d9c0*/  IABS R2, R3 ;  /* 0x0000000300027213 */ /* 0x008fca0000000000 */
[----:B------:R-:W-:Y:S01]  /*d9d0*/  @!P5 IMAD.IADD R5, R5, 0x1, -R28 ;  /* 0x000000010505d824 */ /* 0x000fe200078e0a1c */
[----:B------:R-:W-:Y:S02]  /*d9e0*/  ISETP.GE.AND P1, PT, R29, RZ, PT ;  /* 0x000000ff1d00720c */ /* 0x000fe40003f26270 */
[----:B-1----:R-:W-:Y:S01]  /*d9f0*/  IABS R8, R29 ;  /* 0x0000001d00087213 */ /* 0x002fe20000000000 */
[----:B------:R-:W-:Y:S01]  /*da00*/  IMAD.HI.U32 R9, R21, R2, RZ ;  /* 0x0000000215097227 */ /* 0x000fe200078e00ff */
[----:B------:R-:W-:Y:S01]  /*da10*/  ISETP.GE.AND P2, PT, R3, RZ, PT ;  /* 0x000000ff0300720c */ /* 0x000fe20003f46270 */
[----:B------:R-:W3:Y:S02]  /*da20*/  LDL.LU R29, [R1+0xa44] ;  /* 0x000a4400011d7983 */ /* 0x000ee40000300800 */
[----:B------:R-:W-:Y:S02]  /*da30*/  IMAD.MOV.U32 R3, RZ, RZ, R25 ;  /* 0x000000ffff037224 */ /* 0x000fe400078e0019 */
[----:B------:R-:W3:Y:S01]  /*da40*/  LDL.LU R25, [R1+0xa48] ;  /* 0x000a480001197983 */ /* 0x000ee20000300800 */
[----:B------:R-:W-:-:S02]  /*da50*/  IMAD.MOV R6, RZ, RZ, -R9 ;  /* 0x000000ffff067224 */ /* 0x000fc400078e0a09 */
[----:B------:R-:W-:-:S04]  /*da60*/  IMAD.MOV.U32 R9, RZ, RZ, R5 ;  /* 0x000000ffff097224 */ /* 0x000fc800078e0005 */
[----:B------:R-:W-:-:S05]  /*da70*/  @!P3 IMAD.MOV R9, RZ, RZ, -R9 ;  /* 0x000000ffff09b224 */ /* 0x000fca00078e0a09 */
[----:B------:R3:W-:Y:S01]  /*da80*/  STL [R1+0x144], R9 ;  /* 0x0001440901007387 */ /* 0x0007e20000100800 */
[----:B--2---:R-:W-:-:S03]  /*da90*/  IABS R11, R15 ;  /* 0x0000000f000b7213 */ /* 0x004fc60000000000 */
[----:B------:R-:W2:Y:S01]  /*daa0*/  LDL.LU R15, [R1+0xa50] ;  /* 0x000a5000010f7983 */ /* 0x000ea20000300800 */
[----:B------:R-:W-:-:S05]  /*dab0*/  IMAD R4, R28, R4, R0 ;  /* 0x000000041c047224 */ /* 0x000fca00078e0200 */
[----:B------:R-:W-:Y:S01]  /*dac0*/  ISETP.GT.U32.AND P0, PT, R28, R4, PT ;  /* 0x000000041c00720c */ /* 0x000fe20003f04070 */
[----:B------:R-:W-:-:S04]  /*dad0*/  IMAD.HI.U32 R10, R21, R7, RZ ;  /* 0x00000007150a7227 */ /* 0x000fc800078e00ff */
[----:B------:R-:W-:Y:S02]  /*dae0*/  IMAD.MOV.U32 R0, RZ, RZ, R8 ;  /* 0x000000ffff007224 */ /* 0x000fe400078e0008 */
[----:B------:R-:W-:-:S06]  /*daf0*/  IMAD.MOV R10, RZ, RZ, -R10 ;  /* 0x000000ffff0a7224 */ /* 0x000fcc00078e0a0a */
[----:B------:R-:W-:Y:S02]  /*db00*/  @!P0 IMAD.IADD R4, R4, 0x1, -R28 ;  /* 0x0000000104048824 */ /* 0x000fe400078e0a1c */
[----:B------:R-:W-:-:S03]  /*db10*/  IMAD.HI.U32 R8, R21, R0, RZ ;  /* 0x0000000015087227 */ /* 0x000fc600078e00ff */
[C---:B------:R-:W-:Y:S01]  /*db20*/  ISETP.GT.U32.AND P0, PT, R28.reuse, R4, PT ;  /* 0x000000041c00720c */ /* 0x040fe20003f04070 */
[C---:B------:R-:W-:Y:S01]  /*db30*/  IMAD R7, R28.reuse, R10, R7 ;  /* 0x0000000a1c077224 */ /* 0x040fe200078e0207 */
[----:B----4-:R-:W-:Y:S01]  /*db40*/  IABS R12, R24 ;  /* 0x00000018000c7213 */ /* 0x010fe20000000000 */
[C---:B------:R-:W-:Y:S01]  /*db50*/  IMAD R6, R28.reuse, R6, R2 ;  /* 0x000000061c067224 */ /* 0x040fe200078e0202 */
[----:B------:R-:W-:Y:S01]  /*db60*/  IABS R2, R16 ;  /* 0x0000001000027213 */ /* 0x000fe20000000000 */
[----:B------:R-:W-:Y:S01]  /*db70*/  IMAD.MOV R8, RZ, RZ, -R8 ;  /* 0x000000ffff087224 */ /* 0x000fe200078e0a08 */
[----:B------:R-:W-:Y:S01]  /*db80*/  ISETP.GT.U32.AND P5, PT, R28, R7, PT ;  /* 0x000000071c00720c */ /* 0x000fe20003fa4070 */
[----:B------:R-:W-:-:S04]  /*db90*/  IMAD.HI.U32 R5, R21, R12, RZ ;  /* 0x0000000c15057227 */ /* 0x000fc800078e00ff */
[----:B------:R-:W-:Y:S02]  /*dba0*/  IMAD R0, R28, R8, R0 ;  /* 0x000000081c007224 */ /* 0x000fe400078e0200 */
[----:B------:R-:W-:Y:S01]  /*dbb0*/  IMAD.HI.U32 R8, R21, R2, RZ ;  /* 0x0000000215087227 */ /* 0x000fe200078e00ff */
[----:B------:R-:W-:-:S03]  /*dbc0*/  IABS R10, R14 ;  /* 0x0000000e000a7213 */ /* 0x000fc60000000000 */
[----:B------:R-:W-:Y:S02]  /*dbd0*/  @!P0 IMAD.IADD R4, R4, 0x1, -R28 ;  /* 0x0000000104048824 */ /* 0x000fe400078e0a1c */
[----:B------:R-:W-:Y:S02]  /*dbe0*/  IMAD.MOV R5, RZ, RZ, -R5 ;  /* 0x000000ffff057224 */ /* 0x000fe400078e0a05 */
[----:B------:R-:W-:Y:S02]  /*dbf0*/  IMAD.MOV R8, RZ, RZ, -R8 ;  /* 0x000000ffff087224 */ /* 0x000fe400078e0a08 */
[----:B------:R-:W-:Y:S02]  /*dc00*/  @!P4 IMAD.MOV R4, RZ, RZ, -R4 ;  /* 0x000000ffff04c224 */ /* 0x000fe400078e0a04 */
[C---:B------:R-:W-:Y:S02]  /*dc10*/  IMAD R12, R28.reuse, R5, R12 ;  /* 0x000000051c0c7224 */ /* 0x040fe400078e020c */
[----:B------:R-:W-:Y:S01]  /*dc20*/  IMAD R2, R28, R8, R2 ;  /* 0x000000081c027224 */ /* 0x000fe200078e0202 */
[----:B---3--:R-:W-:Y:S01]  /*dc30*/  IABS R9, R25 ;  /* 0x0000001900097213 */ /* 0x008fe20000000000 */
[C---:B------:R-:W-:Y:S01]  /*dc40*/  IMAD.HI.U32 R5, R21.reuse, R10, RZ ;  /* 0x0000000a15057227 */ /* 0x040fe200078e00ff */
[----:B------:R-:W-:Y:S03]  /*dc50*/  STL [R1+0x3fb4], R17 ;  /* 0x003fb41101007387 */ /* 0x000fe60000100800 */
[----:B------:R-:W-:Y:S01]  /*dc60*/  IMAD.HI.U32 R8, R21, R11, RZ ;  /* 0x0000000b15087227 */ /* 0x000fe200078e00ff */
[----:B------:R-:W-:Y:S03]  /*dc70*/  STL [R1+0x13c], R4 ;  /* 0x00013c0401007387 */ /* 0x000fe60000100800 */
[----:B------:R-:W-:Y:S01]  /*dc80*/  @!P5 IMAD.IADD R7, R7, 0x1, -R28 ;  /* 0x000000010707d824 */ /* 0x000fe200078e0a1c */
[----:B------:R-:W-:Y:S01]  /*dc90*/  ISETP.GE.AND P5, PT, R16, RZ, PT ;  /* 0x000000ff1000720c */ /* 0x000fe20003fa6270 */
[----:B------:R-:W-:Y:S01]  /*dca0*/  IMAD.HI.U32 R14, R21, R9, RZ ;  /* 0x00000009150e7227 */ /* 0x000fe200078e00ff */
[----:B------:R-:W3:Y:S03]  /*dcb0*/  LDL.LU R16, [R1+0xa54] ;  /* 0x000a540001107983 */ /* 0x000ee60000300800 */
[----:B------:R-:W-:-:S02]  /*dcc0*/  IMAD.MOV R5, RZ, RZ, -R5 ;  /* 0x000000ffff057224 */ /* 0x000fc400078e0a05 */
[----:B------:R-:W-:Y:S02]  /*dcd0*/  IMAD.MOV R8, RZ, RZ, -R8 ;  /* 0x000000ffff087224 */ /* 0x000fe400078e0a08 */
[----:B------:R-:W-:Y:S02]  /*dce0*/  IMAD.MOV R14, RZ, RZ, -R14 ;  /* 0x000000ffff0e7224 */ /* 0x000fe400078e0a0e */
[C---:B------:R-:W-:Y:S02]  /*dcf0*/  IMAD R10, R28.reuse, R5, R10 ;  /* 0x000000051c0a7224 */ /* 0x040fe400078e020a */
[C---:B------:R-:W-:Y:S01]  /*dd00*/  IMAD R11, R28.reuse, R8, R11 ;  /* 0x000000081c0b7224 */ /* 0x040fe200078e020b */
[----:B------:R-:W-:Y:S01]  /*dd10*/  IABS R8, R3 ;  /* 0x0000000300087213 */ /* 0x000fe20000000000 */
[----:B------:R-:W-:Y:S01]  /*dd20*/  IMAD R9, R28, R14, R9 ;  /* 0x0000000e1c097224 */ /* 0x000fe200078e0209 */
[----:B--2---:R-:W-:Y:S01]  /*dd30*/  IABS R5, R15 ;  /* 0x0000000f00057213 */ /* 0x004fe20000000000 */
[----:B------:R0:W-:Y:S02]  /*dd40*/  STL [R1+0x3fb0], R15 ;  /* 0x003fb00f01007387 */ /* 0x0001e40000100800 */
[----:B0-----:R-:W-:-:S02]  /*dd50*/  IMAD.MOV.U32 R15, RZ, RZ, R3 ;  /* 0x000000ffff0f7224 */ /* 0x001fc400078e0003 */
[----:B------:R-:W2:Y:S04]  /*dd60*/  LDL.LU R3, [R1+0xa58] ;  /* 0x000a580001037983 */ /* 0x000ea80000300800 */
[----:B------:R-:W4:Y:S01]  /*dd70*/  LDL.LU R14, [R1+0xa40] ;  /* 0x000a4000010e7983 */ /* 0x000f220000300800 */
[C---:B------:R-:W-:Y:S02]  /*dd80*/  ISETP.GT.U32.AND P3, PT, R28.reuse, R0, PT ;  /* 0x000000001c00720c */ /* 0x040fe40003f64070 */
[----:B------:R-:W-:-:S11]  /*dd90*/  ISETP.GT.U32.AND P0, PT, R28, R6, PT ;  /* 0x000000061c00720c */ /* 0x000fd60003f04070 */
[--C-:B------:R-:W-:Y:S01]  /*dda0*/  @!P3 IMAD.IADD R0, R0, 0x1, -R28.reuse ;  /* 0x000000010000b824 */ /* 0x100fe200078e0a1c */
[----:B------:R-:W-:Y:S01]  /*ddb0*/  ISETP.GT.U32.AND P3, PT, R28, R7, PT ;  /* 0x000000071c00720c */ /* 0x000fe20003f64070 */
[----:B------:R-:W-:-:S05]  /*ddc0*/  @!P0 IMAD.IADD R6, R6, 0x1, -R28 ;  /* 0x0000000106068824 */ /* 0x000fca00078e0a1c */
[----:B------:R-:W-:-:S07]  /*ddd0*/  ISETP.GT.U32.AND P0, PT, R28, R6, PT ;  /* 0x000000061c00720c */ /* 0x000fce0003f04070 */
[----:B------:R-:W-:Y:S01]  /*dde0*/  @!P3 IMAD.IADD R7, R7, 0x1, -R28 ;  /* 0x000000010707b824 */ /* 0x000fe200078e0a1c */
[C---:B------:R-:W-:Y:S02]  /*ddf0*/  ISETP.GT.U32.AND P3, PT, R28.reuse, R2, PT ;  /* 0x000000021c00720c */ /* 0x040fe40003f64070 */
[----:B------:R-:W-:-:S03]  /*de00*/  ISETP.GT.U32.AND P4, PT, R28, R0, PT ;  /* 0x000000001c00720c */ /* 0x000fc60003f84070 */
[----:B------:R-:W-:Y:S01]  /*de10*/  @!P0 IMAD.IADD R6, R6, 0x1, -R28 ;  /* 0x0000000106068824 */ /* 0x000fe200078e0a1c */
[----:B------:R-:W-:Y:S01]  /*de20*/  ISETP.GT.U32.AND P0, PT, R28, R11, PT ;  /* 0x0000000b1c00720c */ /* 0x000fe20003f04070 */
[----:B------:R-:W-:-:S06]  /*de30*/  IMAD.MOV.U32 R17, RZ, RZ, R7 ;  /* 0x000000ffff117224 */ /* 0x000fcc00078e0007 */
[--C-:B------:R-:W-:Y:S01]  /*de40*/  @!P3 IMAD.IADD R2, R2, 0x1, -R28.reuse ;  /* 0x000000010202b824 */ /* 0x100fe200078e0a1c */
[----:B------:R-:W-:Y:S01]  /*de50*/  ISETP.GT.U32.AND P3, PT, R28, R10, PT ;  /* 0x0000000a1c00720c */ /* 0x000fe20003f64070 */
[----:B------:R-:W-:Y:S01]  /*de60*/  @!P6 IMAD.MOV R17, RZ, RZ, -R17 ;  /* 0x000000ffff11e224 */ /* 0x000fe200078e0a11 */
[----:B------:R-:W-:Y:S01]  /*de70*/  IABS R4, R29 ;  /* 0x0000001d00047213 */ /* 0x000fe20000000000 */
[--C-:B------:R-:W-:Y:S02]  /*de80*/  @!P4 IMAD.IADD R0, R0, 0x1, -R28.reuse ;  /* 0x000000010000c824 */ /* 0x100fe400078e0a1c */
[--C-:B------:R-:W-:Y:S01]  /*de90*/  @!P0 IMAD.IADD R11, R11, 0x1, -R28.reuse ;  /* 0x000000010b0b8824 */ /* 0x100fe200078e0a1c */
[----:B------:R-:W-:Y:S01]  /*dea0*/  ISETP.GE.AND P0, PT, R24, RZ, PT ;  /* 0x000000ff1800720c */ /* 0x000fe20003f06270 */
[----:B------:R-:W-:Y:S01]  /*deb0*/  IMAD.HI.U32 R13, R21, R4, RZ ;  /* 0x00000004150d7227 */ /* 0x000fe200078e00ff */
[----:B------:R-:W2:Y:S04]  /*dec0*/  LDL.LU R24, [R1+0xa5c] ;  /* 0x000a5c0001187983 */ /* 0x000ea80000300800 */
[----:B------:R0:W-:Y:S01]  /*ded0*/  STL [R1+0x130], R17 ;  /* 0x0001301101007387 */ /* 0x0001e20000100800 */
[----:B------:R-:W-:Y:S01]  /*dee0*/  @!P3 IMAD.IADD R10, R10, 0x1, -R28 ;  /* 0x000000010a0ab824 */ /* 0x000fe200078e0a1c */
[----:B------:R-:W-:Y:S01]  /*def0*/  IADD3 R13, PT, PT, -R13, RZ, RZ ;  /* 0x000000ff0d0d7210 */ /* 0x000fe20007ffe1ff */
[----:B0-----:R-:W-:-:S02]  /*df00*/  IMAD.MOV.U32 R17, RZ, RZ, R0 ;  /* 0x000000ffff117224 */ /* 0x001fc400078e0000 */
[----:B------:R-:W-:Y:S02]  /*df10*/  IMAD.MOV.U32 R0, RZ, RZ, R6 ;  /* 0x000000ffff007224 */ /* 0x000fe400078e0006 */
[----:B------:R-:W-:Y:S01]  /*df20*/  @!P1 IMAD.MOV R17, RZ, RZ, -R17 ;  /* 0x000000ffff119224 */ /* 0x000fe200078e0a11 */
[----:B------:R-:W2:Y:S01]  /*df30*/  LDL.LU R6, [R1+0xa3c] ;  /* 0x000a3c0001067983 */ /* 0x000ea20000300800 */
[----:B------:R-:W-:Y:S01]  /*df40*/  @!P2 IMAD.MOV R0, RZ, RZ, -R0 ;  /* 0x000000ffff00a224 */ /* 0x000fe200078e0a00 */
[C---:B------:R-:W-:Y:S01]  /*df50*/  ISETP.GT.U32.AND P2, PT, R28.reuse, R10, PT ;  /* 0x0000000a1c00720c */ /* 0x040fe20003f44070 */
[C---:B------:R-:W-:Y:S01]  /*df60*/  IMAD.HI.U32 R7, R21.reuse, R5, RZ ;  /* 0x0000000515077227 */ /* 0x040fe200078e00ff */
[----:B------:R0:W-:Y:S01]  /*df70*/  STL [R1+0x12c], R17 ;  /* 0x00012c1101007387 */ /* 0x0001e20000100800 */
[C---:B------:R-:W-:Y:S02]  /*df80*/  ISETP.GT.U32.AND P1, PT, R28.reuse, R11, PT ;  /* 0x0000000b1c00720c */ /* 0x040fe40003f24070 */
[C---:B------:R-:W-:Y:S01]  /*df90*/  IMAD R4, R28.reuse, R13, R4 ;  /* 0x0000000d1c047224 */ /* 0x040fe200078e0204 */
[----:B------:R-:W-:Y:S01]  /*dfa0*/  ISETP.GT.U32.AND P3, PT, R28, R2, PT ;  /* 0x000000021c00720c */ /* 0x000fe20003f64070 */
[----:B------:R-:W-:Y:S01]  /*dfb0*/  IMAD.HI.U32 R13, R21, R8, RZ ;  /* 0x00000008150d7227 */ /* 0x000fe200078e00ff */
[----:B0-----:R-:W2:Y:S03]  /*dfc0*/  LDL.LU R17, [R1+0x3fb4] ;  /* 0x003fb40001117983 */ /* 0x001ea60000300800 */
[----:B------:R-:W-:Y:S01]  /*dfd0*/  IMAD.MOV R7, RZ, RZ, -R7 ;  /* 0x000000ffff077224 */ /* 0x000fe200078e0a07 */
[----:B------:R3:W-:Y:S01]  /*dfe0*/  STL [R1+0x128], R0 ;  /* 0x0001280001007387 */ /* 0x0007e20000100800 */
[----:B------:R-:W-:-:S02]  /*dff0*/  IMAD.MOV R13, RZ, RZ, -R13 ;  /* 0x000000ffff0d7224 */ /* 0x000fc400078e0a0d */
[C---:B------:R-:W-:Y:S01]  /*e000*/  IMAD R5, R28.reuse, R7, R5 ;  /* 0x000000071c057224 */ /* 0x040fe200078e0205 */
[----:B---3--:R-:W-:Y:S01]  /*e010*/  IABS R0, R16 ;  /* 0x0000001000007213 */ /* 0x008fe20000000000 */
[----:B------:R-:W-:Y:S01]  /*e020*/  IMAD R8, R28, R13, R8 ;  /* 0x0000000d1c087224 */ /* 0x000fe200078e0208 */
[----:B------:R-:W-:-:S03]  /*e030*/  @!P2 IADD3 R10, PT, PT, R10, -R28, RZ ;  /* 0x8000001c0a0aa210 */ /* 0x000fc60007ffe0ff */
[----:B------:R-:W-:Y:S02]  /*e040*/  IMAD.MOV.U32 R7, RZ, RZ, R0 ;  /* 0x000000ffff077224 */ /* 0x000fe400078e0000 */
[--C-:B------:R-:W-:Y:S01]  /*e050*/  @!P1 IMAD.IADD R11, R11, 0x1, -R28.reuse ;  /* 0x000000010b0b9824 */ /* 0x100fe200078e0a1c */
[----:B------:R-:W-:Y:S01]  /*e060*/  ISETP.GT.U32.AND P1, PT, R28, R8, PT ;  /* 0x000000081c00720c */ /* 0x000fe20003f24070 */
[----:B------:R-:W-:Y:S01]  /*e070*/  @!P3 IMAD.IADD R2, R2, 0x1, -R28 ;  /* 0x000000010202b824 */ /* 0x000fe200078e0a1c */
[----:B------:R-:W-:-:S11]  /*e080*/  ISETP.GT.U32.AND P3, PT, R28, R9, PT ;  /* 0x000000091c00720c */ /* 0x000fd60003f64070 */
[--C-:B------:R-:W-:Y:S01]  /*e090*/  @!P1 IMAD.IADD R8, R8, 0x1, -R28.reuse ;  /* 0x0000000108089824 */ /* 0x100fe200078e0a1c */
[----:B------:R-:W-:Y:S01]  /*e0a0*/  ISETP.GE.AND P1, PT, R25, RZ, PT ;  /* 0x000000ff1900720c */ /* 0x000fe20003f26270 */
[----:B------:R-:W-:Y:S01]  /*e0b0*/  @!P3 IMAD.IADD R9, R9, 0x1, -R28 ;  /* 0x000000010909b824 */ /* 0x000fe200078e0a1c */
[----:B------:R-:W-:Y:S01]  /*e0c0*/  ISETP.GE.AND P3, PT, R29, RZ, PT ;  /* 0x000000ff1d00720c */ /* 0x000fe20003f66270 */
[----:B------:R-:W3:Y:S04]  /*e0d0*/  LDL.LU R25, [R1+0xa60] ;  /* 0x000a600001197983 */ /* 0x000ee80000300800 */
[----:B------:R-:W3:Y:S01]  /*e0e0*/  LDL.LU R29, [R1+0xa64] ;  /* 0x000a6400011d7983 */ /* 0x000ee20000300800 */
[----:B----4-:R-:W-:Y:S01]  /*e0f0*/  ISETP.GE.AND P2, PT, R14, RZ, PT ;  /* 0x000000ff0e00720c */ /* 0x010fe20003f46270 */
[----:B------:R-:W-:-:S04]  /*e100*/  IMAD.HI.U32 R14, R21, R7, RZ ;  /* 0x00000007150e7227 */ /* 0x000fc800078e00ff */
[----:B------:R-:W-:-:S04]  /*e110*/  IMAD.MOV R14, RZ, RZ, -R14 ;  /* 0x000000ffff0e7224 */ /* 0x000fc800078e0a0e */
[----:B------:R-:W-:Y:S02]  /*e120*/  IMAD R7, R28, R14, R7 ;  /* 0x0000000e1c077224 */ /* 0x000fe400078e0207 */
[----:B------:R-:W-:Y:S02]  /*e130*/  IMAD.MOV.U32 R14, RZ, RZ, R15 ;  /* 0x000000ffff0e7224 */ /* 0x000fe400078e000f */
[----:B------:R-:W-:-:S04]  /*e140*/  IMAD.MOV.U32 R15, RZ, RZ, R2 ;  /* 0x000000ffff0f7224 */ /* 0x000fc800078e0002 */
[----:B------:R-:W-:-:S05]  /*e150*/  @!P5 IMAD.MOV R15, RZ, RZ, -R15 ;  /* 0x000000ffff0fd224 */ /* 0x000fca00078e0a0f */
[----:B------:R0:W-:Y:S04]  /*e160*/  STL [R1+0x124], R15 ;  /* 0x0001240f01007387 */ /* 0x0001e80000100800 */
[----:B0-----:R-:W4:Y:S01]  /*e170*/  LDL.LU R15, [R1+0x3fb0] ;  /* 0x003fb000010f7983 */ /* 0x001f220000300800 */
[----:B------:R-:W-:-:S13]  /*e180*/  ISETP.GT.U32.AND P4, PT, R28, R12, PT ;  /* 0x0000000c1c00720c */ /* 0x000fda0003f84070 */
[----:B------:R-:W-:Y:S01]  /*e190*/  @!P4 IMAD.IADD R12, R12, 0x1, -R28 ;  /* 0x000000010c0cc824 */ /* 0x000fe200078e0a1c */
[----:B------:R-:W-:-:S04]  /*e1a0*/  ISETP.GT.U32.AND P4, PT, R28, R4, PT ;  /* 0x000000041c00720c */ /* 0x000fc80003f84070 */
[----:B------:R-:W-:-:S09]  /*e1b0*/  ISETP.GT.U32.AND P6, PT, R28, R12, PT ;  /* 0x0000000c1c00720c */ /* 0x000fd20003fc4070 */
[----:B------:R-:W-:-:S05]  /*e1c0*/  @!P4 IMAD.IADD R4, R4, 0x1, -R28 ;  /* 0x000000010404c824 */ /* 0x000fca00078e0a1c */
[----:B------:R-:W-:Y:S01]  /*e1d0*/  ISETP.GT.U32.AND P4, PT, R28, R4, PT ;  /* 0x000000041c00720c */ /* 0x000fe20003f84070 */
[----:B------:R-:W-:Y:S01]  /*e1e0*/  @!P6 IMAD.IADD R12, R12, 0x1, -R28 ;  /* 0x000000010c0ce824 */ /* 0x000fe200078e0a1c */
[----:B--2---:R-:W-:-:S11]  /*e1f0*/  ISETP.GE.AND P6, PT, R6, RZ, PT ;  /* 0x000000ff0600720c */ /* 0x004fd60003fc6270 */
[----:B------:R-:W-:Y:S01]  /*e200*/  @!P4 IMAD.IADD R4, R4, 0x1, -R28 ;  /* 0x000000010404c824 */ /* 0x000fe200078e0a1c */
[C---:B------:R-:W-:Y:S01]  /*e210*/  ISETP.GT.U32.AND P4, PT, R28.reuse, R5, PT ;  /* 0x000000051c00720c */ /* 0x040fe20003f84070 */
[----:B------:R-:W-:Y:S01]  /*e220*/  @!P0 IMAD.MOV R12, RZ, RZ, -R12 ;  /* 0x000000ffff0c8224 */ /* 0x000fe200078e0a0c */
[----:B------:R-:W-:Y:S01]  /*e230*/  ISETP.GT.U32.AND P0, PT, R28, R8, PT ;  /* 0x000000081c00720c */ /* 0x000fe20003f04070 */
[----:B------:R-:W-:Y:S02]  /*e240*/  @!P6 IMAD.MOV R11, RZ, RZ, -R11 ;  /* 0x000000ffff0be224 */ /* 0x000fe400078e0a0b */
[----:B------:R-:W-:-:S08]  /*e250*/  @!P2 IMAD.MOV R10, RZ, RZ, -R10 ;  /* 0x000000ffff0aa224 */ /* 0x000fd000078e0a0a */
[----:B------:R-:W-:Y:S01]  /*e260*/  @!P4 IMAD.IADD R5, R5, 0x1, -R28 ;  /* 0x000000010505c824 */ /* 0x000fe200078e0a1c */
[----:B------:R-:W-:Y:S01]  /*e270*/  ISETP.GT.U32.AND P4, PT, R28, R9, PT ;  /* 0x000000091c00720c */ /* 0x000fe20003f84070 */
[----:B------:R-:W-:-:S03]  /*e280*/  @!P3 IMAD.MOV R4, RZ, RZ, -R4 ;  /* 0x000000ffff04b224 */ /* 0x000fc600078e0a04 */
[----:B------:R-:W-:Y:S02]  /*e290*/  ISETP.GT.U32.AND P6, PT, R28, R5, PT ;  /* 0x000000051c00720c */ /* 0x000fe40003fc4070 */
[----:B------:R-:W-:Y:S01]  /*e2a0*/  ISETP.GE.AND P2, PT, R14, RZ, PT ;  /* 0x000000ff0e00720c */ /* 0x000fe20003f46270 */
[--C-:B------:R-:W-:Y:S01]  /*e2b0*/  @!P0 IMAD.IADD R8, R8, 0x1, -R28.reuse ;  /* 0x0000000108088824 */ /* 0x100fe200078e0a1c */
[----:B------:R-:W-:Y:S05]  /*e2c0*/  STL [R1+0x18], R12 ;  /* 0x0000180c01007387 */ /* 0x000fea0000100800 */
[--C-:B------:R-:W-:Y:S01]  /*e2d0*/  @!P4 IMAD.IADD R9, R9, 0x1, -R28.reuse ;  /* 0x000000010909c824 */ /* 0x100fe200078e0a1c */
[----:B------:R-:W-:Y:S03]  /*e2e0*/  STL [R1+0x10], R11 ;  /* 0x0000100b01007387 */ /* 0x000fe60000100800 */
[----:B------:R-:W-:Y:S01]  /*e2f0*/  @!P6 IMAD.IADD R5, R5, 0x1, -R28 ;  /* 0x000000010505e824 */ /* 0x000fe200078e0a1c */
[----:B------:R-:W-:Y:S01]  /*e300*/  STL [R1+0xc], R10 ;  /* 0x00000c0a01007387 */ /* 0x000fe20000100800 */
[----:B------:R-:W-:Y:S01]  /*e310*/  @!P1 IMAD.MOV R9, RZ, RZ, -R9 ;  /* 0x000000ffff099224 */ /* 0x000fe200078e0a09 */
[----:B------:R-:W-:Y:S01]  /*e320*/  IABS R6, R3 ;  /* 0x0000000300067213 */ /* 0x000fe20000000000 */
[----:B------:R-:W-:Y:S01]  /*e330*/  @!P2 IMAD.MOV R8, RZ, RZ, -R8 ;  /* 0x000000ffff08a224 */ /* 0x000fe200078e0a08 */
[----:B------:R3:W-:Y:S01]  /*e340*/  STL [R1+0xf4], R4 ;  /* 0x0000f40401007387 */ /* 0x0007e20000100800 */
[----:B------:R-:W-:-:S03]  /*e350*/  ISETP.GE.AND P6, PT, R3, RZ, PT ;  /* 0x000000ff0300720c */ /* 0x000fc60003fc6270 */
[----:B------:R-:W2:Y:S04]  /*e360*/  LDL.LU R3, [R1+0xa68] ;  /* 0x000a680001037983 */ /* 0x000ea80000300800 */
[----:B------:R-:W2:Y:S01]  /*e370*/  LDL.LU R14, [R1+0xa74] ;  /* 0x000a7400010e7983 */ /* 0x000ea20000300800 */
[----:B---3--:R-:W-:-:S03]  /*e380*/  IABS R4, R25 ;  /* 0x0000001900047213 */ /* 0x008fc60000000000 */
[----:B------:R-:W-:Y:S04]  /*e390*/  STL [R1+0x108], R9 ;  /* 0x0001080901007387 */ /* 0x000fe80000100800 */
[----:B------:R2:W-:Y:S01]  /*e3a0*/  STL [R1+0x118], R8 ;  /* 0x0001180801007387 */ /* 0x0005e20000100800 */
[----:B----4-:R-:W-:-:S13]  /*e3b0*/  ISETP.GE.AND P3, PT, R15, RZ, PT ;  /* 0x000000ff0f00720c */ /* 0x010fda0003f66270 */
[----:B------:R-:W-:Y:S01]  /*e3c0*/  @!P3 IMAD.MOV R5, RZ, RZ, -R5 ;  /* 0x000000ffff05b224 */ /* 0x000fe200078e0a05 */
[----:B------:R-:W-:-:S04]  /*e3d0*/  ISETP.GE.AND P3, PT, R25, RZ, PT ;  /* 0x000000ff1900720c */ /* 0x000fc80003f66270 */
[----:B------:R-:W-:Y:S04]  /*e3e0*/  STL [R1+0x11c], R5 ;  /* 0x00011c0501007387 */ /* 0x000fe80000100800 */
[----:B------:R-:W3:Y:S01]  /*e3f0*/  LDL.LU R25, [R1+0xa6c] ;  /* 0x000a6c0001197983 */ /* 0x000ee20000300800 */
[----:B------:R-:W-:Y:S01]  /*e400*/  IABS R0, R24 ;  /* 0x0000001800007213 */ /* 0x000fe20000000000 */
[----:B------:R-:W-:Y:S01]  /*e410*/  IMAD.HI.U32 R13, R21, R6, RZ ;  /* 0x00000006150d7227 */ /* 0x000fe200078e00ff */
[----:B------:R-:W-:-:S03]  /*e420*/  ISETP.GT.U32.AND P5, PT, R28, R7, PT ;  /* 0x000000071c00720c */ /* 0x000fc60003fa4070 */
[----:B------:R-:W-:Y:S02]  /*e430*/  IMAD.MOV R2, RZ, RZ, -R13 ;  /* 0x000000ffff027224 */ /* 0x000fe400078e0a0d */
[----:B------:R-:W-:-:S04]  /*e440*/  IMAD.HI.U32 R10, R21, R0, RZ ;  /* 0x00000000150a7227 */ /* 0x000fc800078e00ff */
[----:B------:R-:W-:Y:S02]  /*e450*/  IMAD R6, R28, R2, R6 ;  /* 0x000000021c067224 */ /* 0x000fe400078e0206 */
[----:B------:R-:W-:-:S03]  /*e460*/  IMAD.MOV R10, RZ, RZ, -R10 ;  /* 0x000000ffff0a7224 */ /* 0x000fc600078e0a0a */
[C---:B------:R-:W-:Y:S01]  /*e470*/  ISETP.GT.U32.AND P4, PT, R28.reuse, R6, PT ;  /* 0x000000061c00720c */ /* 0x040fe20003f84070 */
[----:B------:R-:W-:Y:S02]  /*e480*/  IMAD R0, R28, R10, R0 ;  /* 0x0000000a1c007224 */ /* 0x000fe400078e0200 */
[----:B------:R-:W-:Y:S01]  /*e490*/  @!P5 IMAD.IADD R7, R7, 0x1, -R28 ;  /* 0x000000010707d824 */ /* 0x000fe200078e0a1c */
[----:B------:R-:W-:Y:S02]  /*e4a0*/  ISETP.GE.AND P5, PT, R24, RZ, PT ;  /* 0x000000ff1800720c */ /* 0x000fe40003fa6270 */
[----:B------:R-:W-:Y:S01]  /*e4b0*/  ISETP.GT.U32.AND P2, PT, R28, R0, PT ;  /* 0x000000001c00720c */ /* 0x000fe20003f44070 */
[----:B------:R-:W4:Y:S06]  /*e4c0*/  LDL.LU R24, [R1+0xa70] ;  /* 0x000a700001187983 */ /* 0x000f2c0000300800 */
[----:B------:R-:W-:-:S04]  /*e4d0*/  @!P4 IADD3 R6, PT, PT, R6, -R28, RZ ;  /* 0x8000001c0606c210 */ /* 0x000fc80007ffe0ff */
[----:B------:R-:W-:Y:S02]  /*e4e0*/  ISETP.GT.U32.AND P1, PT, R28, R6, PT ;  /* 0x000000061c00720c */ /* 0x000fe40003f24070 */
[----:B------:R-:W-:Y:S01]  /*e4f0*/  @!P2 IMAD.IADD R0, R0, 0x1, -R28 ;  /* 0x000000010000a824 */ /* 0x000fe200078e0a1c */
[----:B------:R-:W-:Y:S02]  /*e500*/  ISETP.GT.U32.AND P4, PT, R28, R7, PT ;  /* 0x000000071c00720c */ /* 0x000fe40003f84070 */
[----:B------:R-:W-:Y:S02]  /*e510*/  ISETP.GE.AND P0, PT, R16, RZ, PT ;  /* 0x000000ff1000720c */ /* 0x000fe40003f06270 */
[----:B------:R-:W-:-:S06]  /*e520*/  ISETP.GT.U32.AND P2, PT, R28, R0, PT ;  /* 0x000000001c00720c */ /* 0x000fcc0003f44070 */
[----:B------:R-:W-:-:S03]  /*e530*/  @!P1 IMAD.IADD R6, R6, 0x1, -R28 ;  /* 0x0000000106069824 */ /* 0x000fc600078e0a1c */
[----:B------:R-:W-:Y:S02]  /*e540*/  @!P4 IMAD.IADD R7, R7, 0x1, -R28 ;  /* 0x000000010707c824 */ /* 0x000fe400078e0a1c */
[----:B------:R-:W-:Y:S02]  /*e550*/  IMAD.MOV.U32 R10, RZ, RZ, R6 ;  /* 0x000000ffff0a7224 */ /* 0x000fe400078e0006 */
[----:B------:R-:W-:Y:S02]  /*e560*/  @!P2 IMAD.IADD R0, R0, 0x1, -R28 ;  /* 0x000000010000a824 */ /* 0x000fe400078e0a1c */
[----:B------:R-:W-:Y:S02]  /*e570*/  @!P0 IMAD.MOV R7, RZ, RZ, -R7 ;  /* 0x000000ffff078224 */ /* 0x000fe400078e0a07 */
[----:B------:R-:W-:-:S03]  /*e580*/  @!P6 IMAD.MOV R10, RZ, RZ, -R10 ;  /* 0x000000ffff0ae224 */ /* 0x000fc600078e0a0a */
[----:B------:R-:W-:Y:S01]  /*e590*/  STL [R1+0x10c], R7 ;  /* 0x00010c0701007387 */ /* 0x000fe20000100800 */
[----:B--2---:R-:W-:Y:S02]  /*e5a0*/  IABS R8, R3 ;  /* 0x0000000300087213 */ /* 0x004fe40000000000 */
[----:B------:R-:W-:Y:S01]  /*e5b0*/  ISETP.GE.AND P6, PT, R3, RZ, PT ;  /* 0x000000ff0300720c */ /* 0x000fe20003fc6270 */
[----:B------:R-:W-:Y:S01]  /*e5c0*/  IMAD.MOV.U32 R3, RZ, RZ, R0 ;  /* 0x000000ffff037224 */ /* 0x000fe200078e0000 */
[----:B------:R-:W-:Y:S03]  /*e5d0*/  STL [R1+0x114], R10 ;  /* 0x0001140a01007387 */ /* 0x000fe60000100800 */
[----:B------:R-:W-:Y:S01]  /*e5e0*/  @!P5 IMAD.MOV R3, RZ, RZ, -R3 ;  /* 0x000000ffff03d224 */ /* 0x000fe200078e0a03 */
[----:B------:R-:W2:Y:S01]  /*e5f0*/  LDL.LU R16, [R1+0xa7c] ;  /* 0x000a7c0001107983 */ /* 0x000ea20000300800 */
[----:B------:R-:W-:Y:S01]  /*e600*/  IMAD.HI.U32 R9, R21, R4, RZ ;  /* 0x0000000415097227 */ /* 0x000fe200078e00ff */
[----:B------:R-:W-:-:S02]  /*e610*/  IABS R2, R29 ;  /* 0x0000001d00027213 */ /* 0x000fc40000000000 */
[----:B---3--:R-:W-:Y:S02]  /*e620*/  IABS R11, R25 ;  /* 0x00000019000b7213 */ /* 0x008fe40000000000 */
[----:B------:R-:W-:Y:S02]  /*e630*/  ISETP.GE.AND P5, PT, R25, RZ, PT ;  /* 0x000000ff1900720c */ /* 0x000fe40003fa6270 */
[----:B------:R-:W3:Y:S04]  /*e640*/  LDL.LU R25, [R1+0xa78] ;  /* 0x000a780001197983 */ /* 0x000ee80000300800 */
[----:B------:R0:W-:Y:S04]  /*e650*/  STL [R1+0x110], R3 ;  /* 0x0001100301007387 */ /* 0x0001e80000100800 */
[----:B0-----:R-:W3:Y:S01]  /*e660*/  LDL.LU R3, [R1+0xa80] ;  /* 0x000a800001037983 */ /* 0x001ee20000300800 */
[----:B------:R-:W-:-:S02]  /*e670*/  IMAD.MOV R9, RZ, RZ, -R9 ;  /* 0x000000ffff097224 */ /* 0x000fc400078e0a09 */
[----:B------:R-:W-:Y:S01]  /*e680*/  IMAD.HI.U32 R5, R21, R2, RZ ;  /* 0x0000000215057227 */ /* 0x000fe200078e00ff */
[----:B------:R-:W3:Y:S03]  /*e690*/  LDL.LU R15, [R1+0xa84] ;  /* 0x000a8400010f7983 */ /* 0x000ee60000300800 */
[----:B------:R-:W-:Y:S02]  /*e6a0*/  IMAD R4, R28, R9, R4 ;  /* 0x000000091c047224 */ /* 0x000fe400078e0204 */
[----:B------:R-:W-:-:S03]  /*e6b0*/  IMAD.MOV R9, RZ, RZ, -R5 ;  /* 0x000000ffff097224 */ /* 0x000fc600078e0a05 */
[C---:B------:R-:W-:Y:S01]  /*e6c0*/  ISETP.GT.U32.AND P1, PT, R28.reuse, R4, PT ;  /* 0x000000041c00720c */ /* 0x040fe20003f24070 */
[----:B------:R-:W-:-:S05]  /*e6d0*/  IMAD R2, R28, R9, R2 ;  /* 0x000000091c027224 */ /* 0x000fca00078e0202 */
[----:B------:R-:W-:Y:S01]  /*e6e0*/  ISETP.GT.U32.AND P0, PT, R28, R2, PT ;  /* 0x000000021c00720c */ /* 0x000fe20003f04070 */
[----:B------:R-:W-:-:S06]  /*e6f0*/  IMAD.HI.U32 R5, R21, R8, RZ ;  /* 0x0000000815057227 */ /* 0x000fcc00078e00ff */
[----:B------:R-:W-:Y:S02]  /*e700*/  @!P1 IMAD.IADD R4, R4, 0x1, -R28 ;  /* 0x0000000104049824 */ /* 0x000fe400078e0a1c */
[----:B------:R-:W-:-:S03]  /*e710*/  IMAD.MOV R5, RZ, RZ, -R5 ;  /* 0x000000ffff057224 */ /* 0x000fc600078e0a05 */
[C---:B------:R-:W-:Y:S01]  /*e720*/  ISETP.GT.U32.AND P1, PT, R28.reuse, R4, PT ;  /* 0x000000041c00720c */ /* 0x040fe20003f24070 */
[----:B------:R-:W-:Y:S01]  /*e730*/  IMAD R8, R28, R5, R8 ;  /* 0x000000051c087224 */ /* 0x000fe200078e0208 */
[----:B------:R-:W-:Y:S01]  /*e740*/  ISETP.GE.AND P4, PT, R29, RZ, PT ;  /* 0x000000ff1d00720c */ /* 0x000fe20003f86270 */
[----:B------:R-:W-:Y:S01]  /*e750*/  @!P0 IMAD.IADD R2, R2, 0x1, -R28 ;  /* 0x0000000102028824 */ /* 0x000fe200078e0a1c */
[----:B------:R-:W3:Y:S01]  /*e760*/  LDL.LU R29, [R1+0xa88] ;  /* 0x000a8800011d7983 */ /* 0x000ee20000300800 */
[----:B----4-:R-:W-:Y:S01]  /*e770*/  IABS R5, R24 ;  /* 0x0000001800057213 */ /* 0x010fe20000000000 */
[C---:B------:R-:W-:Y:S01]  /*e780*/  IMAD.HI.U32 R9, R21.reuse, R11, RZ ;  /* 0x0000000b15097227 */ /* 0x040fe200078e00ff */
[C---:B------:R-:W-:Y:S02]  /*e790*/  ISETP.GT.U32.AND P2, PT, R28.reuse, R8, PT ;  /* 0x000000081c00720c */ /* 0x040fe40003f44070 */
[----:B------:R-:W-:Y:S01]  /*e7a0*/  ISETP.GT.U32.AND P0, PT, R28, R2, PT ;  /* 0x000000021c00720c */ /* 0x000fe20003f04070 */
[----:B------:R-:W-:-:S03]  /*e7b0*/  IMAD.HI.U32 R6, R21, R5, RZ ;  /* 0x0000000515067227 */ /* 0x000fc600078e00ff */
[----:B------:R-:W-:Y:S02]  /*e7c0*/  @!P1 IADD3 R4, PT, PT, R4, -R28, RZ ;  /* 0x8000001c04049210 */ /* 0x000fe40007ffe0ff */
[----:B------:R-:W-:Y:S01]  /*e7d0*/  ISETP.GE.AND P1, PT, R24, RZ, PT ;  /* 0x000000ff1800720c */ /* 0x000fe20003f26270 */
[----:B------:R-:W-:Y:S01]  /*e7e0*/  IMAD.MOV R9, RZ, RZ, -R9 ;  /* 0x000000ffff097224 */ /* 0x000fe200078e0a09 */
[----:B------:R-:W4:Y:S01]  /*e7f0*/  LDL.LU R24, [R1+0xa8c] ;  /* 0x000a8c0001187983 */ /* 0x000f220000300800 */
[----:B------:R-:W-:Y:S02]  /*e800*/  IMAD.MOV R6, RZ, RZ, -R6 ;  /* 0x000000ffff067224 */ /* 0x000fe400078e0a06 */
[----:B------:R-:W-:Y:S01]  /*e810*/  IMAD R11, R28, R9, R11 ;  /* 0x000000091c0b7224 */ /* 0x000fe200078e020b */
[----:B------:R-:W-:Y:S01]  /*e820*/  IABS R7, R14 ;  /* 0x0000000e00077213 */ /* 0x000fe20000000000 */
[--C-:B------:R-:W-:Y:S02]  /*e830*/  @!P2 IMAD.IADD R8, R8, 0x1, -R28.reuse ;  /* 0x000000010808a824 */ /* 0x100fe400078e0a1c */
[----:B------:R-:W-:Y:S01]  /*e840*/  @!P0 IMAD.IADD R2, R2, 0x1, -R28 ;  /* 0x0000000102028824 */ /* 0x000fe200078e0a1c */
[C---:B------:R-:W-:Y:S01]  /*e850*/  ISETP.GT.U32.AND P0, PT, R28.reuse, R11, PT ;  /* 0x0000000b1c00720c */ /* 0x040fe20003f04070 */
[C---:B------:R-:W-:Y:S01]  /*e860*/  IMAD R5, R28.reuse, R6, R5 ;  /* 0x000000061c057224 */ /* 0x040fe200078e0205 */
[----:B------:R-:W-:Y:S01]  /*e870*/  ISETP.GT.U32.AND P2, PT, R28, R8, PT ;  /* 0x000000081c00720c */ /* 0x000fe20003f44070 */
[----:B------:R-:W-:-:S02]  /*e880*/  @!P3 IMAD.MOV R4, RZ, RZ, -R4 ;  /* 0x000000ffff04b224 */ /* 0x000fc400078e0a04 */
[----:B------:R-:W-:Y:S01]  /*e890*/  IMAD.HI.U32 R0, R21, R7, RZ ;  /* 0x0000000715007227 */ /* 0x000fe200078e00ff */
[----:B------:R-:W-:-:S03]  /*e8a0*/  ISETP.GT.U32.AND P3, PT, R28, R5, PT ;  /* 0x000000051c00720c */ /* 0x000fc60003f64070 */
[----:B------:R-:W-:-:S04]  /*e8b0*/  IMAD.MOV R0, RZ, RZ, -R0 ;  /* 0x000000ffff007224 */ /* 0x000fc800078e0a00 */
[----:B------:R-:W-:Y:S02]  /*e8c0*/  IMAD R7, R28, R0, R7 ;  /* 0x000000001c077224 */ /* 0x000fe400078e0207 */
[----:B------:R-:W-:Y:S02]  /*e8d0*/  @!P0 IMAD.IADD R11, R11, 0x1, -R28 ;  /* 0x000000010b0b8824 */ /* 0x000fe400078e0a1c */
[----:B------:R-:W-:Y:S02]  /*e8e0*/  IMAD.MOV.U32 R10, RZ, RZ, R2 ;  /* 0x000000ffff0a7224 */ /* 0x000fe400078e0002 */
[--C-:B------:R-:W-:Y:S01]  /*e8f0*/  @!P2 IMAD.IADD R8, R8, 0x1, -R28.reuse ;  /* 0x000000010808a824 */ /* 0x100fe200078e0a1c */
[C---:B------:R-:W-:Y:S01]  /*e900*/  ISETP.GT.U32.AND P2, PT, R28.reuse, R7, PT ;  /* 0x000000071c00720c */ /* 0x040fe20003f44070 */
[----:B------:R-:W-:Y:S01]  /*e910*/  @!P3 IMAD.IADD R5, R5, 0x1, -R28 ;  /* 0x000000010505b824 */ /* 0x000fe200078e0a1c */
[----:B------:R-:W-:Y:S01]  /*e920*/  ISETP.GT.U32.AND P3, PT, R28, R11, PT ;  /* 0x0000000b1c00720c */ /* 0x000fe20003f64070 */
[----:B------:R-:W-:-:S02]  /*e930*/  @!P4 IMAD.MOV R10, RZ, RZ, -R10 ;  /* 0x000000ffff0ac224 */ /* 0x000fc400078e0a0a */
[----:B------:R-:W-:Y:S01]  /*e940*/  @!P6 IMAD.MOV R8, RZ, RZ, -R8 ;  /* 0x000000ffff08e224 */ /* 0x000fe200078e0a08 */
[----:B------:R0:W-:Y:S04]  /*e950*/  STL [R1+0xfc], R4 ;  /* 0x0000fc0401007387 */ /* 0x0001e80000100800 */
[----:B------:R1:W-:Y:S04]  /*e960*/  STL [R1+0x104], R10 ;  /* 0x0001040a01007387 */ /* 0x0003e80000100800 */
[----:B------:R0:W-:Y:S01]  /*e970*/  STL [R1+0x100], R8 ;  /* 0x0001000801007387 */ /* 0x0001e20000100800 */
[----:B------:R-:W-:-:S02]  /*e980*/  @!P2 IMAD.IADD R7, R7, 0x1, -R28 ;  /* 0x000000010707a824 */ /* 0x000fc400078e0a1c */
[----:B------:R-:W-:-:S03]  /*e990*/  @!P3 IMAD.IADD R11, R11, 0x1, -R28 ;  /* 0x000000010b0bb824 */ /* 0x000fc600078e0a1c */
[----:B------:R-:W-:Y:S01]  /*e9a0*/  ISETP.GT.U32.AND P2, PT, R28, R7, PT ;  /* 0x000000071c00720c */ /* 0x000fe20003f44070 */
[----:B------:R-:W-:Y:S01]  /*e9b0*/  @!P5 IMAD.MOV R11, RZ, RZ, -R11 ;  /* 0x000000ffff0bd224 */ /* 0x000fe200078e0a0b */
[----:B--2---:R-:W-:-:S11]  /*e9c0*/  IABS R0, R16 ;  /* 0x0000001000007213 */ /* 0x004fd60000000000 */
[----:B------:R-:W-:Y:S02]  /*e9d0*/  @!P2 IADD3 R7, PT, PT, R7, -R28, RZ ;  /* 0x8000001c0707a210 */ /* 0x000fe40007ffe0ff */
[----:B------:R-:W-:Y:S02]  /*e9e0*/  ISETP.GE.AND P2, PT, R16, RZ, PT ;  /* 0x000000ff1000720c */ /* 0x000fe40003f46270 */
[----:B---3--:R-:W-:Y:S02]  /*e9f0*/  IABS R2, R25 ;  /* 0x0000001900027213 */ /* 0x008fe40000000000 */
[----:B------:R-:W-:Y:S01]  /*ea00*/  ISETP.GE.AND P0, PT, R25, RZ, PT ;  /* 0x000000ff1900720c */ /* 0x000fe20003f06270 */
[----:B------:R-:W-:Y:S02]  /*ea10*/  IMAD.MOV.U32 R25, RZ, RZ, R26 ;  /* 0x000000ffff197224 */ /* 0x000fe400078e001a */
[----:B------:R-:W2:Y:S04]  /*ea20*/  LDL.LU R26, [R1+0xa90] ;  /* 0x000a9000011a7983 */ /* 0x000ea80000300800 */
[----:B------:R-:W-:Y:S01]  /*ea30*/  STL [R1+0xf8], R11 ;  /* 0x0000f80b01007387 */ /* 0x000fe20000100800 */
[----:B0-----:R-:W-:-:S02]  /*ea40*/  IABS R4, R3 ;  /* 0x0000000300047213 */ /* 0x001fc40000000000 */
[----:B------:R-:W-:Y:S02]  /*ea50*/  ISETP.GE.AND P5, PT, R3, RZ, PT ;  /* 0x000000ff0300720c */ /* 0x000fe40003fa6270 */
[----:B------:R-:W3:Y:S04]  /*ea60*/  LDL.LU R3, [R1+0xa94] ;  /* 0x000a940001037983 */ /* 0x000ee80000300800 */
[----:B------:R-:W3:Y:S01]  /*ea70*/  LDL.LU R16, [R1+0xa98] ;  /* 0x000a980001107983 */ /* 0x000ee20000300800 */
[----:B------:R-:W-:Y:S01]  /*ea80*/  IMAD.HI.U32 R9, R21, R2, RZ ;  /* 0x0000000215097227 */ /* 0x000fe200078e00ff */
[----:B------:R-:W-:-:S03]  /*ea90*/  ISETP.GT.U32.AND P6, PT, R28, R5, PT ;  /* 0x000000051c00720c */ /* 0x000fc60003fc4070 */
[----:B------:R-:W-:-:S04]  /*eaa0*/  IMAD.HI.U32 R6, R21, R0, RZ ;  /* 0x0000000015067227 */ /* 0x000fc800078e00ff */
[----:B------:R-:W-:Y:S02]  /*eab0*/  IMAD.MOV R9, RZ, RZ, -R9 ;  /* 0x000000ffff097224 */ /* 0x000fe400078e0a09 */
[----:B------:R-:W-:Y:S02]  /*eac0*/  IMAD.MOV R6, RZ, RZ, -R6 ;  /* 0x000000ffff067224 */ /* 0x000fe400078e0a06 */
[C---:B------:R-:W-:Y:S02]  /*ead0*/  IMAD R2, R28.reuse, R9, R2 ;  /* 0x000000091c027224 */ /* 0x040fe400078e0202 */
[----:B------:R-:W-:-:S03]  /*eae0*/  IMAD R0, R28, R6, R0 ;  /* 0x000000061c007224 */ /* 0x000fc600078e0200 */
[----:B------:R-:W-:Y:S01]  /*eaf0*/  ISETP.GT.U32.AND P3, PT, R28, R2, PT ;  /* 0x000000021c00720c */ /* 0x000fe20003f64070 */
[----:B-1----:R-:W-:-:S04]  /*eb00*/  IMAD.HI.U32 R10, R21, R4, RZ ;  /* 0x00000004150a7227 */ /* 0x002fc800078e00ff */
[----:B------:R-:W-:Y:S01]  /*eb10*/  @!P6 IMAD.IADD R5, R5, 0x1, -R28 ;  /* 0x000000010505e824 */ /* 0x000fe200078e0a1c */
[----:B------:R-:W-:Y:S01]  /*eb20*/  ISETP.GT.U32.AND P6, PT, R28, R0, PT ;  /* 0x000000001c00720c */ /* 0x000fe20003fc4070 */
[----:B------:R-:W-:Y:S01]  /*eb30*/  IMAD.MOV R10, RZ, RZ, -R10 ;  /* 0x000000ffff0a7224 */ /* 0x000fe200078e0a0a */
[----:B------:R-:W-:-:S03]  /*eb40*/  IABS R9, R15 ;  /* 0x0000000f00097213 */ /* 0x000fc60000000000 */
[----:B------:R-:W-:Y:S02]  /*eb50*/  IMAD R4, R28, R10, R4 ;  /* 0x0000000a1c047224 */ /* 0x000fe400078e0204 */
[----:B------:R-:W-:Y:S01]  /*eb60*/  @!P3 IMAD.IADD R2, R2, 0x1, -R28 ;  /* 0x000000010202b824 */ /* 0x000fe200078e0a1c */
[----:B------:R-:W-:Y:S02]  /*eb70*/  IABS R8, R29 ;  /* 0x0000001d00087213 */ /* 0x000fe40000000000 */
[----:B------:R-:W-:Y:S01]  /*eb80*/  ISETP.GT.U32.AND P3, PT, R28, R4, PT ;  /* 0x000000041c00720c */ /* 0x000fe20003f64070 */
[----:B------:R-:W-:-:S04]  /*eb90*/  IMAD.HI.U32 R12, R21, R9, RZ ;  /* 0x00000009150c7227 */ /* 0x000fc800078e00ff */
[----:B------:R-:W-:Y:S01]  /*eba0*/  @!P6 IMAD.IADD R0, R0, 0x1, -R28 ;  /* 0x000000010000e824 */ /* 0x000fe200078e0a1c */
[----:B------:R-:W-:Y:S01]  /*ebb0*/  ISETP.GT.U32.AND P6, PT, R28, R2, PT ;  /* 0x000000021c00720c */ /* 0x000fe20003fc4070 */
[----:B------:R-:W-:Y:S01]  /*ebc0*/  IMAD.HI.U32 R10, R21, R8, RZ ;  /* 0x00000008150a7227 */ /* 0x000fe200078e00ff */
[----:B------:R-:W-:-:S03]  /*ebd0*/  ISETP.GE.AND P4, PT, R14, RZ, PT ;  /* 0x000000ff0e00720c */ /* 0x000fc60003f86270 */
[----:B------:R-:W-:Y:S01]  /*ebe0*/  IMAD.MOV R12, RZ, RZ, -R12 ;  /* 0x000000ffff0c7224 */ /* 0x000fe200078e0a0c */
[----:B----4-:R-:W-:Y:S01]  /*ebf0*/  IABS R6, R24 ;  /* 0x0000001800067213 */ /* 0x010fe20000000000 */
[----:B------:R-:W-:Y:S02]  /*ec00*/  IMAD.MOV R10, RZ, RZ, -R10 ;  /* 0x000000ffff0a7224 */ /* 0x000fe400078e0a0a */
[----:B------:R-:W-:Y:S02]  /*ec10*/  IMAD R9, R28, R12, R9 ;  /* 0x0000000c1c097224 */ /* 0x000fe400078e0209 */
[----:B------:R-:W-:Y:S01]  /*ec20*/  @!P3 IMAD.IADD R4, R4, 0x1, -R28 ;  /* 0x000000010404b824 */ /* 0x000fe200078e0a1c */
[C---:B------:R-:W-:Y:S01]  /*ec30*/  ISETP.GT.U32.AND P3, PT, R28.reuse, R0, PT ;  /* 0x000000001c00720c */ /* 0x040fe20003f64070 */
[----:B------:R-:W-:Y:S02]  /*ec40*/  IMAD R8, R28, R10, R8 ;  /* 0x0000000a1c087224 */ /* 0x000fe400078e0208 */
[----:B------:R-:W-:-:S04]  /*ec50*/  IMAD.HI.U32 R12, R21, R6, RZ ;  /* 0x00000006150c7227 */ /* 0x000fc800078e00ff */
[----:B------:R-:W-:Y:S01]  /*ec60*/  @!P6 IMAD.IADD R2, R2, 0x1, -R28 ;  /* 0x000000010202e824 */ /* 0x000fe200078e0a1c */
[C---:B------:R-:W-:Y:S01]  /*ec70*/  ISETP.GT.U32.AND P6, PT, R28.reuse, R9, PT ;  /* 0x000000091c00720c */ /* 0x040fe20003fc4070 */
[----:B------:R-:W-:Y:S02]  /*ec80*/  IMAD.MOV.U32 R10, RZ, RZ, R7 ;  /* 0x000000ffff0a7224 */ /* 0x000fe400078e0007 */
[----:B------:R-:W-:Y:S02]  /*ec90*/  IMAD.MOV R12, RZ, RZ, -R12 ;  /* 0x000000ffff0c7224 */ /* 0x000fe400078e0a0c */
[----:B------:R-:W-:Y:S01]  /*eca0*/  @!P4 IMAD.MOV R10, RZ, RZ, -R10 ;  /* 0x000000ffff0ac224 */ /* 0x000fe200078e0a0a */
[C---:B------:R-:W-:Y:S01]  /*ecb0*/  ISETP.GT.U32.AND P4, PT, R28.reuse, R8, PT ;  /* 0x000000081c00720c */ /* 0x040fe20003f84070 */
[----:B------:R-:W-:Y:S01]  /*ecc0*/  @!P1 IMAD.MOV R5, RZ, RZ, -R5 ;  /* 0x000000ffff059224 */ /* 0x000fe200078e0a05 */
[C---:B------:R-:W-:Y:S01]  /*ecd0*/  ISETP.GT.U32.AND P1, PT, R28.reuse, R4, PT ;  /* 0x000000041c00720c */ /* 0x040fe20003f24070 */
[----:B------:R-:W-:-:S02]  /*ece0*/  IMAD R7, R28, R12, R6 ;  /* 0x0000000c1c077224 */ /* 0x000fc400078e0206 */
[--C-:B------:R-:W-:Y:S01]  /*ecf0*/  @!P3 IMAD.IADD R0, R0, 0x1, -R28.reuse ;  /* 0x000000010000b824 */ /* 0x100fe200078e0a1c */
[----:B------:R0:W-:Y:S01]  /*ed00*/  STL [R1+0xf0], R5 ;  /* 0x0000f00501007387 */ /* 0x0001e20000100800 */
[----:B------:R-:W-:Y:S01]  /*ed10*/  @!P6 IMAD.IADD R9, R9, 0x1, -R28 ;  /* 0x000000010909e824 */ /* 0x000fe200078e0a1c */
[----:B------:R-:W-:Y:S01]  /*ed20*/  ISETP.GT.U32.AND P3, PT, R28, R7, PT ;  /* 0x000000071c00720c */ /* 0x000fe20003f64070 */
[----:B------:R-:W-:Y:S02]  /*ed30*/  @!P2 IMAD.MOV R0, RZ, RZ, -R0 ;  /* 0x000000ffff00a224 */ /* 0x000fe400078e0a00 */
[----:B0-----:R-:W-:Y:S02]  /*ed40*/  IMAD.MOV.U32 R5, RZ, RZ, R2 ;  /* 0x000000ffff057224 */ /* 0x001fe400078e0002 */
[--C-:B------:R-:W-:Y:S02]  /*ed50*/  @!P4 IMAD.IADD R8, R8, 0x1, -R28.reuse ;  /* 0x000000010808c824 */ /* 0x100fe400078e0a1c */
[----:B------:R-:W-:Y:S01]  /*ed60*/  @!P0 IMAD.MOV R5, RZ, RZ, -R5 ;  /* 0x000000ffff058224 */ /* 0x000fe200078e0a05 */
[----:B------:R-:W-:Y:S01]  /*ed70*/  ISETP.GT.U32.AND P4, PT, R28, R9, PT ;  /* 0x000000091c00720c */ /* 0x000fe20003f84070 */
[----:B------:R-:W-:Y:S01]  /*ed80*/  @!P1 IMAD.IADD R4, R4, 0x1, -R28 ;  /* 0x0000000104049824 */ /* 0x000fe200078e0a1c */
[----:B------:R-:W-:Y:S04]  /*ed90*/  STL [R1+0xec], R10 ;  /* 0x0000ec0a01007387 */ /* 0x000fe80000100800 */
[----:B------:R-:W-:Y:S01]  /*eda0*/  STL [R1+0xe8], R5 ;  /* 0x0000e80501007387 */ /* 0x000fe20000100800 */
[----:B------:R-:W-:-:S03]  /*edb0*/  @!P3 IADD3 R7, PT, PT, R7, -R28, RZ ;  /* 0x8000001c0707b210 */ /* 0x000fc60007ffe0ff */
[----:B------:R0:W-:Y:S01]  /*edc0*/  STL [R1+0xe4], R0 ;  /* 0x0000e40001007387 */ /* 0x0001e20000100800 */
[----:B------:R-:W-:Y:S01]  /*edd0*/  ISETP.GT.U32.AND P2, PT, R28, R7, PT ;  /* 0x000000071c00720c */ /* 0x000fe20003f44070 */
[----:B0-----:R-:W-:-:S04]  /*ede0*/  IMAD.MOV.U32 R0, RZ, RZ, R4 ;  /* 0x000000ffff007224 */ /* 0x001fc800078e0004 */
[----:B------:R-:W-:Y:S01]  /*edf0*/  @!P5 IMAD.MOV R0, RZ, RZ, -R0 ;  /* 0x000000ffff00d224 */ /* 0x000fe200078e0a00 */
[----:B------:R-:W-:Y:S01]  /*ee00*/  ISETP.GT.U32.AND P3, PT, R28, R8, PT ;  /* 0x000000081c00720c */ /* 0x000fe20003f64070 */
[--C-:B------:R-:W-:Y:S01]  /*ee10*/  @!P4 IMAD.IADD R9, R9, 0x1, -R28.reuse ;  /* 0x000000010909c824 */ /* 0x100fe200078e0a1c */
[----:B------:R-:W-:Y:S02]  /*ee20*/  ISETP.GE.AND P1, PT, R29, RZ, PT ;  /* 0x000000ff1d00720c */ /* 0x000fe40003f26270 */
[----:B------:R-:W-:Y:S01]  /*ee30*/  STL [R1+0xe0], R0 ;  /* 0x0000e00001007387 */ /* 0x000fe20000100800 */
[----:B------:R-:W-:Y:S02]  /*ee40*/  ISETP.GE.AND P6, PT, R24, RZ, PT ;  /* 0x000000ff1800720c */ /* 0x000fe40003fc6270 */
[----:B------:R-:W-:Y:S01]  /*ee50*/  ISETP.GE.AND P0, PT, R15, RZ, PT ;  /* 0x000000ff0f00720c */ /* 0x000fe20003f06270 */
[----:B------:R-:W-:-:S05]  /*ee60*/  @!P2 IMAD.IADD R7, R7, 0x1, -R28 ;  /* 0x000000010707a824 */ /* 0x000fca00078e0a1c */
[----:B------:R-:W-:-:S04]  /*ee70*/  @!P3 IMAD.IADD R8, R8, 0x1, -R28 ;  /* 0x000000010808b824 */ /* 0x000fc800078e0a1c */
[----:B------:R-:W-:-:S03]  /*ee80*/  @!P1 IMAD.MOV R8, RZ, RZ, -R8 ;  /* 0x000000ffff089224 */ /* 0x000fc600078e0a08 */
[----:B------:R-:W-:Y:S01]  /*ee90*/  @!P0 IMAD.MOV R9, RZ, RZ, -R9 ;  /* 0x000000ffff098224 */ /* 0x000fe200078e0a09 */
[----:B--2---:R-:W-:Y:S02]  /*eea0*/  IABS R11, R26 ;  /* 0x0000001a000b7213 */ /* 0x004fe40000000000 */
[----:B------:R-:W-:Y:S02]  /*eeb0*/  ISETP.GE.AND P4, PT, R26, RZ, PT ;  /* 0x000000ff1a00720c */ /* 0x000fe40003f86270 */
[----:B------:R-:W2:Y:S04]  /*eec0*/  LDL.LU R26, [R1+0xaa0] ;  /* 0x000aa000011a7983 */ /* 0x000ea80000300800 */
[----:B------:R-:W4:Y:S04]  /*eed0*/  LDL.LU R29, [R1+0xaa4] ;  /* 0x000aa400011d7983 */ /* 0x000f280000300800 */
[----:B------:R-:W4:Y:S01]  /*eee0*/  LDL.LU R24, [R1+0xaa8] ;  /* 0x000aa80001187983 */ /* 0x000f220000300800 */
[----:B---3--:R-:W-:Y:S01]  /*eef0*/  IABS R6, R3 ;  /* 0x0000000300067213 */ /* 0x008fe20000000000 */
[----:B------:R-:W-:Y:S01]  /*ef00*/  IMAD.HI.U32 R2, R21, R11, RZ ;  /* 0x0000000b15027227 */ /* 0x000fe200078e00ff */
[----:B------:R-:W-:-:S03]  /*ef10*/  ISETP.GE.AND P3, PT, R3, RZ, PT ;  /* 0x000000ff0300720c */ /* 0x000fc60003f66270 */
[----:B------:R-:W-:Y:S02]  /*ef20*/  IMAD.MOV.U32 R3, RZ, RZ, R7 ;  /* 0x000000ffff037224 */ /* 0x000fe400078e0007 */
[----:B------:R-:W-:Y:S02]  /*ef30*/  IMAD.MOV R2, RZ, RZ, -R2 ;  /* 0x000000ffff027224 */ /* 0x000fe400078e0a02 */
[----:B------:R-:W-:Y:S01]  /*ef40*/  @!P6 IMAD.MOV R3, RZ, RZ, -R3 ;  /* 0x000000ffff03e224 */ /* 0x000fe200078e0a03 */
[----:B------:R-:W-:Y:S01]  /*ef50*/  STL [R1+0xdc], R9 ;  /* 0x0000dc0901007387 */ /* 0x000fe20000100800 */
[----:B------:R-:W-:Y:S01]  /*ef60*/  IMAD R5, R28, R2, R11 ;  /* 0x000000021c057224 */ /* 0x000fe200078e020b */
[----:B------:R-:W-:Y:S02]  /*ef70*/  IABS R2, R16 ;  /* 0x0000001000027213 */ /* 0x000fe40000000000 */
[----:B------:R-:W-:Y:S01]  /*ef80*/  STL [R1+0xc0], R8 ;  /* 0x0000c00801007387 */ /* 0x000fe20000100800 */
[----:B------:R-:W-:-:S03]  /*ef90*/  ISETP.GE.AND P1, PT, R16, RZ, PT ;  /* 0x000000ff1000720c */ /* 0x000fc60003f26270 */
[----:B------:R0:W-:Y:S04]  /*efa0*/  STL [R1+0xd8], R3 ;  /* 0x0000d80301007387 */ /* 0x0001e80000100800 */
[----:B------:R-:W3:Y:S04]  /*efb0*/  LDL.LU R16, [R1+0xab0] ;  /* 0x000ab00001107983 */ /* 0x000ee80000300800 */
[----:B0-----:R-:W3:Y:S01]  /*efc0*/  LDL.LU R3, [R1+0xb78] ;  /* 0x000b780001037983 */ /* 0x001ee20000300800 */
[----:B------:R-:W-:Y:S02]  /*efd0*/  ISETP.GT.U32.AND P5, PT, R28, R5, PT ;  /* 0x000000051c00720c */ /* 0x000fe40003fa4070 */
[----:B------:R-:W-:Y:S01]  /*efe0*/  IABS R10, R25 ;  /* 0x00000019000a7213 */ /* 0x000fe20000000000 */
[----:B------:R-:W-:-:S04]  /*eff0*/  IMAD.HI.U32 R11, R21, R6, RZ ;  /* 0x00000006150b7227 */ /* 0x000fc800078e00ff */
[----:B------:R-:W-:-:S04]  /*f000*/  IMAD.HI.U32 R0, R21, R2, RZ ;  /* 0x0000000215007227 */ /* 0x000fc800078e00ff */
[----:B------:R-:W-:Y:S02]  /*f010*/  IMAD.MOV.U32 R4, RZ, RZ, R10 ;  /* 0x000000ffff047224 */ /* 0x000fe400078e000a */
[----:B------:R-:W-:Y:S02]  /*f020*/  @!P5 IMAD.IADD R5, R5, 0x1, -R28 ;  /* 0x000000010505d824 */ /* 0x000fe400078e0a1c */
[----:B------:R-:W-:Y:S02]  /*f030*/  IMAD.MOV R11, RZ, RZ, -R11 ;  /* 0x000000ffff0b7224 */ /* 0x000fe400078e0a0b */
[----:B------:R-:W-:Y:S01]  /*f040*/  IMAD.MOV R10, RZ, RZ, -R0 ;  /* 0x000000ffff0a7224 */ /* 0x000fe200078e0a00 */
[----:B------:R-:W-:Y:S01]  /*f050*/  ISETP.GT.U32.AND P5, PT, R28, R5, PT ;  /* 0x000000051c00720c */ /* 0x000fe20003fa4070 */
[----:B------:R-:W-:-:S04]  /*f060*/  IMAD.HI.U32 R0, R21, R4, RZ ;  /* 0x0000000415007227 */ /* 0x000fc800078e00ff */
[C---:B------:R-:W-:Y:S02]  /*f070*/  IMAD R6, R28.reuse, R11, R6 ;  /* 0x0000000b1c067224 */ /* 0x040fe400078e0206 */
[----:B------:R-:W-:Y:S02]  /*f080*/  IMAD.MOV R0, RZ, RZ, -R0 ;  /* 0x000000ffff007224 */ /* 0x000fe400078e0a00 */
[C---:B------:R-:W-:Y:S01]  /*f090*/  IMAD R2, R28.reuse, R10, R2 ;  /* 0x0000000a1c027224 */ /* 0x040fe200078e0202 */
[C---:B------:R-:W-:Y:S01]  /*f0a0*/  ISETP.GT.U32.AND P2, PT, R28.reuse, R6, PT ;  /* 0x000000061c00720c */ /* 0x040fe20003f44070 */
[C---:B------:R-:W-:Y:S02]  /*f0b0*/  IMAD R0, R28.reuse, R0, R4 ;  /* 0x000000001c007224 */ /* 0x040fe400078e0204 */
[----:B------:R-:W-:Y:S01]  /*f0c0*/  @!P5 IMAD.IADD R5, R5, 0x1, -R28 ;  /* 0x000000010505d824 */ /* 0x000fe200078e0a1c */
[C---:B------:R-:W-:Y:S02]  /*f0d0*/  ISETP.GT.U32.AND P0, PT, R28.reuse, R2, PT ;  /* 0x000000021c00720c */ /* 0x040fe40003f04070 */
[----:B------:R-:W-:-:S07]  /*f0e0*/  ISETP.GT.U32.AND P5, PT, R28, R0, PT ;  /* 0x000000001c00720c */ /* 0x000fce0003fa4070 */
[----:B------:R-:W-:-:S04]  /*f0f0*/  @!P2 IMAD.IADD R6, R6, 0x1, -R28 ;  /* 0x000000010606a824 */ /* 0x000fc800078e0a1c */
[----:B------:R-:W-:Y:S02]  /*f100*/  @!P0 IADD3 R2, PT, PT, R2, -R28, RZ ;  /* 0x8000001c02028210 */ /* 0x000fe40007ffe0ff */
[----:B------:R-:W-:Y:S01]  /*f110*/  ISETP.GT.U32.AND P2, PT, R28, R6, PT ;  /* 0x000000061c00720c */ /* 0x000fe20003f44070 */
[----:B------:R-:W-:Y:S01]  /*f120*/  @!P5 IMAD.IADD R0, R0, 0x1, -R28 ;  /* 0x000000010000d824 */ /* 0x000fe200078e0a1c */
[----:B------:R-:W-:Y:S01]  /*f130*/  ISETP.GT.U32.AND P0, PT, R28, R2, PT ;  /* 0x000000021c00720c */ /* 0x000fe20003f04070 */
[----:B------:R-:W-:-:S03]  /*f140*/  IMAD.MOV.U32 R9, RZ, RZ, R5 ;  /* 0x000000ffff097224 */ /* 0x000fc600078e0005 */
[----:B------:R-:W-:Y:S01]  /*f150*/  ISETP.GT.U32.AND P5, PT, R28, R0, PT ;  /* 0x000000001c00720c */ /* 0x000fe20003fa4070 */
[----:B------:R-:W-:Y:S01]  /*f160*/  @!P4 IMAD.MOV R9, RZ, RZ, -R9 ;  /* 0x000000ffff09c224 */ /* 0x000fe200078e0a09 */
[----:B------:R-:W-:Y:S01]  /*f170*/  ISETP.GE.AND P6, PT, R25, RZ, PT ;  /* 0x000000ff1900720c */ /* 0x000fe20003fc6270 */
[----:B------:R-:W-:Y:S02]  /*f180*/  IMAD.MOV.U32 R25, RZ, RZ, R27 ;  /* 0x000000ffff197224 */ /* 0x000fe400078e001b */
[----:B------:R-:W3:Y:S02]  /*f190*/  LDL.LU R27, [R1+0xaac] ;  /* 0x000aac00011b7983 */ /* 0x000ee40000300800 */
[--C-:B------:R-:W-:Y:S02]  /*f1a0*/  @!P2 IMAD.IADD R6, R6, 0x1, -R28.reuse ;  /* 0x000000010606a824 */ /* 0x100fe400078e0a1c */
[----:B------:R-:W-:Y:S02]  /*f1b0*/  @!P0 IMAD.IADD R2, R2, 0x1, -R28 ;  /* 0x0000000102028824 */ /* 0x000fe400078e0a1c */
[----:B------:R-:W-:-:S02]  /*f1c0*/  IMAD.MOV.U32 R11, RZ, RZ, R6 ;  /* 0x000000ffff0b7224 */ /* 0x000fc400078e0006 */
[----:B------:R-:W-:Y:S02]  /*f1d0*/  @!P5 IMAD.IADD R0, R0, 0x1, -R28 ;  /* 0x000000010000d824 */ /* 0x000fe400078e0a1c */
[----:B------:R-:W-:Y:S02]  /*f1e0*/  IMAD.MOV.U32 R10, RZ, RZ, R2 ;  /* 0x000000ffff0a7224 */ /* 0x000fe400078e0002 */
[----:B------:R-:W-:Y:S02]  /*f1f0*/  @!P3 IMAD.MOV R11, RZ, RZ, -R11 ;  /* 0x000000ffff0bb224 */ /* 0x000fe400078e0a0b */
[----:B------:R-:W-:Y:S01]  /*f200*/  @!P1 IMAD.MOV R10, RZ, RZ, -R10 ;  /* 0x000000ffff0a9224 */ /* 0x000fe200078e0a0a */
[----:B--2---:R-:W-:Y:S02]  /*f210*/  IABS R7, R26 ;  /* 0x0000001a00077213 */ /* 0x004fe40000000000 */
[----:B------:R-:W-:Y:S02]  /*f220*/  ISETP.GE.AND P4, PT, R26, RZ, PT ;  /* 0x000000ff1a00720c */ /* 0x000fe40003f86270 */
[----:B------:R-:W2:Y:S01]  /*f230*/  LDL R26, [R1+0x1690] ;  /* 0x00169000011a7983 */ /* 0x000ea20000100800 */
[----:B----4-:R-:W-:-:S03]  /*f240*/  IABS R8, R24 ;  /* 0x0000001800087213 */ /* 0x010fc60000000000 */
[----:B------:R0:W-:Y:S02]  /*f250*/  STL [R1+0xd4], R9 ;  /* 0x0000d40901007387 */ /* 0x0001e40000100800 */
[----:B0-----:R-:W-:-:S04]  /*f260*/  IMAD.HI.U32 R9, R21, R8, RZ ;  /* 0x0000000815097227 */ /* 0x001fc800078e00ff */
[----:B------:R-:W-:-:S04]  /*f270*/  IMAD.MOV R6, RZ, RZ, -R9 ;  /* 0x000000ffff067224 */ /* 0x000fc800078e0a09 */
[----:B------:R-:W-:Y:S02]  /*f280*/  IMAD R8, R28, R6, R8 ;  /* 0x000000061c087224 */ /* 0x000fe400078e0208 */
[----:B------:R-:W-:Y:S01]  /*f290*/  IMAD.MOV.U32 R6, RZ, RZ, R0 ;  /* 0x000000ffff067224 */ /* 0x000fe200078e0000 */
[----:B------:R-:W-:Y:S03]  /*f2a0*/  STL [R1+0xc8], R11 ;  /* 0x0000c80b01007387 */ /* 0x000fe60000100800 */
[----:B------:R-:W-:Y:S01]  /*f2b0*/  @!P6 IMAD.MOV R6, RZ, RZ, -R6 ;  /* 0x000000ffff06e224 */ /* 0x000fe200078e0a06 */
[----:B------:R-:W-:Y:S01]  /*f2c0*/  STL [R1+0xcc], R10 ;  /* 0x0000cc0a01007387 */ /* 0x000fe20000100800 */
[----:B------:R-:W-:Y:S01]  /*f2d0*/  ISETP.GE.AND P3, PT, R24, RZ, PT ;  /* 0x000000ff1800720c */ /* 0x000fe20003f66270 */
[----:B------:R-:W-:Y:S02]  /*f2e0*/  IMAD.MOV.U32 R24, RZ, RZ, R25 ;  /* 0x000000ffff187224 */ /* 0x000fe400078e0019 */
[----:B---3--:R0:W-:Y:S04]  /*f2f0*/  STL [R1+0x3fa8], R3 ;  /* 0x003fa80301007387 */ /* 0x0081e80000100800 */
[----:B------:R-:W-:Y:S04]  /*f300*/  STL [R1+0xd0], R6 ;  /* 0x0000d00601007387 */ /* 0x000fe80000100800 */
[----:B------:R-:W3:Y:S01]  /*f310*/  LDL.LU R25, [R1+0xab8] ;  /* 0x000ab80001197983 */ /* 0x000ee20000300800 */
[----:B------:R-:W-:Y:S01]  /*f320*/  IMAD.HI.U32 R5, R21, R7, RZ ;  /* 0x0000000715057227 */ /* 0x000fe200078e00ff */
[----:B------:R-:W-:-:S03]  /*f330*/  IABS R4, R29 ;  /* 0x0000001d00047213 */ /* 0x000fc60000000000 */
[----:B------:R-:W-:-:S04]  /*f340*/  IMAD.MOV R5, RZ, RZ, -R5 ;  /* 0x000000ffff057224 */ /* 0x000fc800078e0a05 */
[----:B------:R-:W-:Y:S02]  /*f350*/  IMAD R5, R28, R5, R7 ;  /* 0x000000051c057224 */ /* 0x000fe400078e0207 */
[----:B------:R-:W-:-:S04]  /*f360*/  IMAD.HI.U32 R7, R21, R4, RZ ;  /* 0x0000000415077227 */ /* 0x000fc800078e00ff */
[----:B------:R-:W-:-:S04]  /*f370*/  IMAD.MOV R7, RZ, RZ, -R7 ;  /* 0x000000ffff077224 */ /* 0x000fc800078e0a07 */
[C---:B------:R-:W-:Y:S01]  /*f380*/  IMAD R4, R28.reuse, R7, R4 ;  /* 0x000000071c047224 */ /* 0x040fe200078e0204 */
[----:B------:R-:W-:-:S04]  /*f390*/  ISETP.GT.U32.AND P0, PT, R28, R5, PT ;  /* 0x000000051c00720c */ /* 0x000fc80003f04070 */
[C---:B------:R-:W-:Y:S02]  /*f3a0*/  ISETP.GT.U32.AND P5, PT, R28.reuse, R4, PT ;  /* 0x000000041c00720c */ /* 0x040fe40003fa4070 */
[----:B------:R-:W-:Y:S02]  /*f3b0*/  ISETP.GE.AND P2, PT, R29, RZ, PT ;  /* 0x000000ff1d00720c */ /* 0x000fe40003f46270 */
[----:B------:R-:W4:Y:S01]  /*f3c0*/  LDL.LU R29, [R1+0xabc] ;  /* 0x000abc00011d7983 */ /* 0x000f220000300800 */
[----:B------:R-:W-:-:S03]  /*f3d0*/  ISETP.GT.U32.AND P6, PT, R28, R8, PT ;  /* 0x000000081c00720c */ /* 0x000fc60003fc4070 */
[----:B------:R-:W4:Y:S01]  /*f3e0*/  LDL.LU R14, [R1+0xac0] ;  /* 0x000ac000010e7983 */ /* 0x000f220000300800 */
[----:B------:R-:W-:-:S03]  /*f3f0*/  @!P0 IMAD.IADD R5, R5, 0x1, -R28 ;  /* 0x0000000105058824 */ /* 0x000fc600078e0a1c */
[----:B------:R-:W4:Y:S01]  /*f400*/  LDL.LU R15, [R1+0xac4] ;  /* 0x000ac400010f7983 */ /* 0x000f220000300800 */
[----:B------:R-:W-:Y:S01]  /*f410*/  @!P5 IMAD.IADD R4, R4, 0x1, -R28 ;  /* 0x000000010404d824 */ /* 0x000fe200078e0a1c */
[----:B------:R-:W-:-:S04]  /*f420*/  ISETP.GT.U32.AND P0, PT, R28, R5, PT ;  /* 0x000000051c00720c */ /* 0x000fc80003f04070 */
[----:B------:R-:W-:Y:S01]  /*f430*/  ISETP.GT.U32.AND P5, PT, R28, R4, PT ;  /* 0x000000041c00720c */ /* 0x000fe20003fa4070 */
[----:B------:R-:W-:Y:S01]  /*f440*/  @!P6 IMAD.IADD R8, R8, 0x1, -R28 ;  /* 0x000000010808e824 */ /* 0x000fe200078e0a1c */
[----:B------:R-:W-:-:S04]  /*f450*/  IABS R2, R16 ;  /* 0x0000001000027213 */ /* 0x000fc80000000000 */
[----:B------:R-:W-:Y:S02]  /*f460*/  ISETP.GT.U32.AND P6, PT, R28, R8, PT ;  /* 0x000000081c00720c */ /* 0x000fe40003fc4070 */
[----:B------:R-:W-:Y:S02]  /*f470*/  ISETP.GE.AND P1, PT, R27, RZ, PT ;  /* 0x000000ff1b00720c */ /* 0x000fe40003f26270 */
[----:B------:R-:W-:-:S03]  /*f480*/  IABS R7, R27 ;  /* 0x0000001b00077213 */ /* 0x000fc60000000000 */
[----:B------:R-:W-:Y:S01]  /*f490*/  @!P5 IMAD.IADD R4, R4, 0x1, -R28 ;  /* 0x000000010404d824 */ /* 0x000fe200078e0a1c */
[----:B------:R-:W-:Y:S02]  /*f4a0*/  @!P0 IADD3 R5, PT, PT, R5, -R28, RZ ;  /* 0x8000001c05058210 */ /* 0x000fe40007ffe0ff */
[----:B------:R-:W-:Y:S01]  /*f4b0*/  IABS R27, R3 ;  /* 0x00000003001b7213 */ /* 0x000fe20000000000 */
[----:B0-----:R-:W-:Y:S02]  /*f4c0*/  IMAD.MOV.U32 R3, RZ, RZ, R4 ;  /* 0x000000ffff037224 */ /* 0x001fe400078e0004 */
[----:B------:R-:W-:-:S04]  /*f4d0*/  IMAD.HI.U32 R10, R21, R2, RZ ;  /* 0x00000002150a7227 */ /* 0x000fc800078e00ff */
[----:B------:R-:W-:Y:S02]  /*f4e0*/  @!P4 IMAD.MOV R5, RZ, RZ, -R5 ;  /* 0x000000ffff05c224 */ /* 0x000fe400078e0a05 */
[----:B------:R-:W-:-:S04]  /*f4f0*/  IMAD.HI.U32 R11, R21, R7, RZ ;  /* 0x00000007150b7227 */ /* 0x000fc800078e00ff */
[----:B------:R-:W-:Y:S02]  /*f500*/  @!P2 IMAD.MOV R3, RZ, RZ, -R3 ;  /* 0x000000ffff03a224 */ /* 0x000fe400078e0a03 */
[----:B------:R-:W-:Y:S01]  /*f510*/  IMAD.MOV R10, RZ, RZ, -R10 ;  /* 0x000000ffff0a7224 */ /* 0x000fe200078e0a0a */
[----:B------:R-:W-:Y:S01]  /*f520*/  STL [R1+0xb8], R5 ;  /* 0x0000b80501007387 */ /* 0x000fe20000100800 */
[----:B------:R-:W-:Y:S01]  /*f530*/  IMAD.MOV R11, RZ, RZ, -R11 ;  /* 0x000000ffff0b7224 */ /* 0x000fe200078e0a0b */
[----:B------:R-:W-:Y:S01]  /*f540*/  ISETP.GE.AND P0, PT, R16, RZ, PT ;  /* 0x000000ff1000720c */ /* 0x000fe20003f06270 */
[----:B------:R-:W-:Y:S01]  /*f550*/  IMAD R2, R28, R10, R2 ;  /* 0x0000000a1c027224 */ /* 0x000fe200078e0202 */
[----:B------:R0:W-:Y:S01]  /*f560*/  STL [R1+0xbc], R3 ;  /* 0x0000bc0301007387 */ /* 0x0001e20000100800 */
[----:B------:R-:W-:Y:S01]  /*f570*/  ISETP.GE.AND P4, PT, R24, RZ, PT ;  /* 0x000000ff1800720c */ /* 0x000fe20003f86270 */
[----:B------:R-:W-:Y:S02]  /*f580*/  @!P6 IMAD.IADD R8, R8, 0x1, -R28 ;  /* 0x000000010808e824 */ /* 0x000fe400078e0a1c */
[----:B------:R-:W4:Y:S01]  /*f590*/  LDL.LU R16, [R1+0xac8] ;  /* 0x000ac80001107983 */ /* 0x000f220000300800 */
[C---:B------:R-:W-:Y:S01]  /*f5a0*/  IMAD R7, R28.reuse, R11, R7 ;  /* 0x0000000b1c077224 */ /* 0x040fe200078e0207 */
[----:B------:R-:W-:-:S04]  /*f5b0*/  ISETP.GT.U32.AND P2, PT, R28, R2, PT ;  /* 0x000000021c00720c */ /* 0x000fc80003f44070 */
[----:B------:R-:W-:Y:S01]  /*f5c0*/  ISETP.GT.U32.AND P5, PT, R28, R7, PT ;  /* 0x000000071c00720c */ /* 0x000fe20003fa4070 */
[----:B------:R-:W-:-:S08]  /*f5d0*/  IMAD.HI.U32 R9, R21, R27, RZ ;  /* 0x0000001b15097227 */ /* 0x000fd000078e00ff */
[----:B------:R-:W-:-:S04]  /*f5e0*/  @!P2 IMAD.IADD R2, R2, 0x1, -R28 ;  /* 0x000000010202a824 */ /* 0x000fc800078e0a1c */
[----:B------:R-:W-:Y:S01]  /*f5f0*/  @!P5 IMAD.IADD R7, R7, 0x1, -R28 ;  /* 0x000000010707d824 */ /* 0x000fe200078e0a1c */
[----:B------:R-:W-:Y:S01]  /*f600*/  ISETP.GT.U32.AND P2, PT, R28, R2, PT ;  /* 0x000000021c00720c */ /* 0x000fe20003f44070 */
[----:B------:R-:W-:-:S03]  /*f610*/  IMAD.MOV R9, RZ, RZ, -R9 ;  /* 0x000000ffff097224 */ /* 0x000fc600078e0a09 */
[C---:B------:R-:W-:Y:S01]  /*f620*/  ISETP.GT.U32.AND P5, PT, R28.reuse, R7, PT ;  /* 0x000000071c00720c */ /* 0x040fe20003fa4070 */
[----:B------:R-:W-:Y:S02]  /*f630*/  IMAD R27, R28, R9, R27 ;  /* 0x000000091c1b7224 */ /* 0x000fe400078e021b */
[----:B0-----:R-:W-:-:S04]  /*f640*/  IMAD.MOV.U32 R3, RZ, RZ, R8 ;  /* 0x000000ffff037224 */ /* 0x001fc800078e0008 */
[----:B------:R-:W-:Y:S01]  /*f650*/  @!P3 IMAD.MOV R3, RZ, RZ, -R3 ;  /* 0x000000ffff03b224 */ /* 0x000fe200078e0a03 */
[----:B------:R-:W-:Y:S02]  /*f660*/  ISETP.GT.U32.AND P3, PT, R28, R27, PT ;  /* 0x0000001b1c00720c */ /* 0x000fe40003f64070 */
[----:B------:R-:W-:-:S03]  /*f670*/  @!P2 IADD3 R2, PT, PT, R2, -R28, RZ ;  /* 0x8000001c0202a210 */ /* 0x000fc60007ffe0ff */
[----:B------:R-:W-:-:S08]  /*f680*/  @!P5 IMAD.IADD R7, R7, 0x1, -R28 ;  /* 0x000000010707d824 */ /* 0x000fd000078e0a1c */
[----:B------:R-:W-:Y:S01]  /*f690*/  @!P3 IMAD.IADD R27, R27, 0x1, -R28 ;  /* 0x000000011b1bb824 */ /* 0x000fe200078e0a1c */
[----:B--2---:R-:W-:-:S05]  /*f6a0*/  IABS R0, R26 ;  /* 0x0000001a00007213 */ /* 0x004fca0000000000 */
[----:B------:R-:W-:-:S04]  /*f6b0*/  IMAD.HI.U32 R6, R21, R0, RZ ;  /* 0x0000000015067227 */ /* 0x000fc800078e00ff */
[----:B------:R-:W-:-:S04]  /*f6c0*/  IMAD.MOV R6, RZ, RZ, -R6 ;  /* 0x000000ffff067224 */ /* 0x000fc800078e0a06 */
[----:B------:R-:W-:Y:S01]  /*f6d0*/  IMAD R0, R28, R6, R0 ;  /* 0x000000061c007224 */ /* 0x000fe200078e0200 */
[----:B------:R-:W-:Y:S02]  /*f6e0*/  IABS R6, R24 ;  /* 0x0000001800067213 */ /* 0x000fe40000000000 */
[----:B------:R-:W2:Y:S03]  /*f6f0*/  LDL.LU R24, [R1+0xacc] ;  /* 0x000acc0001187983 */ /* 0x000ea60000300800 */
[----:B------:R-:W-:Y:S01]  /*f700*/  IMAD.HI.U32 R11, R21, R6, RZ ;  /* 0x00000006150b7227 */ /* 0x000fe200078e00ff */
[----:B---3--:R-:W-:Y:S02]  /*f710*/  ISETP.GE.AND P6, PT, R25, RZ, PT ;  /* 0x000000ff1900720c */ /* 0x008fe40003fc6270 */
[----:B------:R-:W-:Y:S02]  /*f720*/  IABS R4, R25 ;  /* 0x0000001900047213 */ /* 0x000fe40000000000 */
[----:B------:R-:W3:Y:S01]  /*f730*/  LDL.LU R25, [R1+0xad0] ;  /* 0x000ad00001197983 */ /* 0x000ee20000300800 */
[----:B------:R-:W-:-:S04]  /*f740*/  IMAD.MOV R11, RZ, RZ, -R11 ;  /* 0x000000ffff0b7224 */ /* 0x000fc800078e0a0b */
[C---:B------:R-:W-:Y:S01]  /*f750*/  IMAD R6, R28.reuse, R11, R6 ;  /* 0x0000000b1c067224 */ /* 0x040fe200078e0206 */
[----:B------:R0:W-:Y:S04]  /*f760*/  STL [R1+0xb4], R3 ;  /* 0x0000b40301007387 */ /* 0x0001e80000100800 */
[----:B------:R-:W-:Y:S01]  /*f770*/  ISETP.GT.U32.AND P2, PT, R28, R6, PT ;  /* 0x000000061c00720c */ /* 0x000fe20003f44070 */
[----:B0-----:R-:W-:-:S04]  /*f780*/  IMAD.MOV.U32 R3, RZ, RZ, R7 ;  /* 0x000000ffff037224 */ /* 0x001fc800078e0007 */
[----:B------:R-:W-:Y:S01]  /*f790*/  @!P1 IMAD.MOV R3, RZ, RZ, -R3 ;  /* 0x000000ffff039224 */ /* 0x000fe200078e0a03 */
[----:B------:R-:W-:Y:S07]  /*f7a0*/  STL [R1+0x3fac], R27 ;  /* 0x003fac1b01007387 */ /* 0x000fee0000100800 */
[----:B------:R-:W-:Y:S01]  /*f7b0*/  @!P2 IMAD.IADD R6, R6, 0x1, -R28 ;  /* 0x000000010606a824 */ /* 0x000fe200078e0a1c */
[----:B------:R-:W-:Y:S01]  /*f7c0*/  ISETP.GE.AND P2, PT, R26, RZ, PT ;  /* 0x000000ff1a00720c */ /* 0x000fe20003f46270 */
[----:B------:R-:W-:Y:S04]  /*f7d0*/  STL [R1+0xb0], R3 ;  /* 0x0000b00301007387 */ /* 0x000fe80000100800 */
[----:B------:R-:W2:Y:S01]  /*f7e0*/  LDL.LU R26, [R1+0xad4] ;  /* 0x000ad400011a7983 */ /* 0x000ea20000300800 */
[----:B------:R-:W-:Y:S01]  /*f7f0*/  ISETP.GT.U32.AND P5, PT, R28, R0, PT ;  /* 0x000000001c00720c */ /* 0x000fe20003fa4070 */
[----:B------:R-:W-:-:S04]  /*f800*/  IMAD.HI.U32 R8, R21, R4, RZ ;  /* 0x0000000415087227 */ /* 0x000fc800078e00ff */
[----:B------:R-:W-:-:S08]  /*f810*/  IMAD.MOV R8, RZ, RZ, -R8 ;  /* 0x000000ffff087224 */ /* 0x000fd000078e0a08 */
[----:B------:R-:W-:Y:S01]  /*f820*/  @!P5 IMAD.IADD R0, R0, 0x1, -R28 ;  /* 0x000000010000d824 */ /* 0x000fe200078e0a1c */
[----:B----4-:R-:W-:-:S04]  /*f830*/  IABS R5, R14 ;  /* 0x0000000e00057213 */ /* 0x010fc80000000000 */
[C---:B------:R-:W-:Y:S01]  /*f840*/  ISETP.GT.U32.AND P1, PT, R28.reuse, R0, PT ;  /* 0x000000001c00720c */ /* 0x040fe20003f24070 */
[----:B------:R-:W-:Y:S01]  /*f850*/  IMAD R4, R28, R8, R4 ;  /* 0x000000081c047224 */ /* 0x000fe200078e0204 */
[----:B------:R-:W-:Y:S01]  /*f860*/  IABS R10, R15 ;  /* 0x0000000f000a7213 */ /* 0x000fe20000000000 */
[----:B------:R-:W-:-:S03]  /*f870*/  IMAD.HI.U32 R8, R21, R5, RZ ;  /* 0x0000000515087227 */ /* 0x000fc600078e00ff */
[C---:B------:R-:W-:Y:S01]  /*f880*/  ISETP.GT.U32.AND P3, PT, R28.reuse, R4, PT ;  /* 0x000000041c00720c */ /* 0x040fe20003f64070 */
[----:B------:R-:W-:Y:S01]  /*f890*/  @!P0 IMAD.MOV R2, RZ, RZ, -R2 ;  /* 0x000000ffff028224 */ /* 0x000fe200078e0a02 */
[----:B------:R-:W-:Y:S01]  /*f8a0*/  ISETP.GT.U32.AND P0, PT, R28, R6, PT ;  /* 0x000000061c00720c */ /* 0x000fe20003f04070 */
[----:B------:R-:W-:Y:S01]  /*f8b0*/  IMAD.HI.U32 R11, R21, R10, RZ ;  /* 0x0000000a150b7227 */ /* 0x000fe200078e00ff */
[----:B------:R-:W-:Y:S02]  /*f8c0*/  IABS R12, R29 ;  /* 0x0000001d000c7213 */ /* 0x000fe40000000000 */
[----:B------:R-:W-:Y:S01]  /*f8d0*/  ISETP.GE.AND P5, PT, R29, RZ, PT ;  /* 0x000000ff1d00720c */ /* 0x000fe20003fa6270 */
[----:B------:R-:W-:Y:S01]  /*f8e0*/  IMAD.MOV R8, RZ, RZ, -R8 ;  /* 0x000000ffff087224 */ /* 0x000fe200078e0a08 */
[----:B------:R-:W4:Y:S01]  /*f8f0*/  LDL.LU R29, [R1+0xad8] ;  /* 0x000ad800011d7983 */ /* 0x000f220000300800 */
[----:B------:R-:W-:Y:S02]  /*f900*/  @!P1 IMAD.IADD R0, R0, 0x1, -R28 ;  /* 0x0000000100009824 */ /* 0x000fe400078e0a1c */
[----:B------:R-:W-:Y:S01]  /*f910*/  IMAD.MOV R7, RZ, RZ, -R11 ;  /* 0x000000ffff077224 */ /* 0x000fe200078e0a0b */
[----:B------:R0:W-:Y:S01]  /*f920*/  STL [R1+0xac], R2 ;  /* 0x0000ac0201007387 */ /* 0x0001e20000100800 */
[----:B------:R-:W-:-:S02]  /*f930*/  IMAD R5, R28, R8, R5 ;  /* 0x000000081c057224 */ /* 0x000fc400078e0205 */
[----:B------:R-:W-:Y:S02]  /*f940*/  IMAD R10, R28, R7, R10 ;  /* 0x000000071c0a7224 */ /* 0x000fe400078e020a */
[----:B------:R-:W-:Y:S02]  /*f950*/  @!P3 IMAD.IADD R4, R4, 0x1, -R28 ;  /* 0x000000010404b824 */ /* 0x000fe400078e0a1c */
[----:B0-----:R-:W-:Y:S02]  /*f960*/  IMAD.MOV.U32 R2, RZ, RZ, R0 ;  /* 0x000000ffff027224 */ /* 0x001fe400078e0000 */
[----:B------:R-:W-:-:S04]  /*f970*/  IMAD.HI.U32 R9, R21, R12, RZ ;  /* 0x0000000c15097227 */ /* 0x000fc800078e00ff */
[----:B------:R-:W-:Y:S01]  /*f980*/  @!P2 IMAD.MOV R2, RZ, RZ, -R2 ;  /* 0x000000ffff02a224 */ /* 0x000fe200078e0a02 */
[----:B------:R-:W-:Y:S01]  /*f990*/  ISETP.GT.U32.AND P2, PT, R28, R5, PT ;  /* 0x000000051c00720c */ /* 0x000fe20003f44070 */
[----:B------:R-:W-:Y:S01]  /*f9a0*/  @!P0 IMAD.IADD R6, R6, 0x1, -R28 ;  /* 0x0000000106068824 */ /* 0x000fe200078e0a1c */
[C---:B------:R-:W-:Y:S01]  /*f9b0*/  ISETP.GT.U32.AND P0, PT, R28.reuse, R10, PT ;  /* 0x0000000a1c00720c */ /* 0x040fe20003f04070 */
[----:B------:R-:W-:Y:S01]  /*f9c0*/  IMAD.MOV R9, RZ, RZ, -R9 ;  /* 0x000000ffff097224 */ /* 0x000fe200078e0a09 */
[----:B------:R-:W-:-:S03]  /*f9d0*/  ISETP.GT.U32.AND P3, PT, R28, R4, PT ;  /* 0x000000041c00720c */ /* 0x000fc60003f64070 */
[C---:B------:R-:W-:Y:S01]  /*f9e0*/  IMAD R12, R28.reuse, R9, R12 ;  /* 0x000000091c0c7224 */ /* 0x040fe200078e020c */
[----:B------:R-:W-:Y:S01]  /*f9f0*/  MOV R3, R6 ;  /* 0x0000000600037202 */ /* 0x000fe20000000f00 */
[----:B------:R-:W-:Y:S03]  /*fa00*/  STL [R1+0xa8], R2 ;  /* 0x0000a80201007387 */ /* 0x000fe60000100800 */
[----:B------:R-:W-:Y:S01]  /*fa10*/  ISETP.GT.U32.AND P1, PT, R28, R12, PT ;  /* 0x0000000c1c00720c */ /* 0x000fe20003f24070 */
[--C-:B------:R-:W-:Y:S01]  /*fa20*/  @!P2 IMAD.IADD R5, R5, 0x1, -R28.reuse ;  /* 0x000000010505a824 */ /* 0x100fe200078e0a1c */
[----:B------:R-:W4:Y:S01]  /*fa30*/  LDL.LU R27, [R1+0xadc] ;  /* 0x000adc00011b7983 */ /* 0x000f220000300800 */
[----:B------:R-:W-:Y:S02]  /*fa40*/  @!P4 IMAD.MOV R3, RZ, RZ, -R3 ;  /* 0x000000ffff03c224 */ /* 0x000fe400078e0a03 */
[--C-:B------:R-:W-:Y:S01]  /*fa50*/  @!P0 IMAD.IADD R10, R10, 0x1, -R28.reuse ;  /* 0x000000010a0a8824 */ /* 0x100fe200078e0a1c */
[----:B------:R-:W-:Y:S01]  /*fa60*/  ISETP.GT.U32.AND P0, PT, R28, R5, PT ;  /* 0x000000051c00720c */ /* 0x000fe20003f04070 */
[----:B------:R-:W-:Y:S01]  /*fa70*/  @!P3 IMAD.IADD R4, R4, 0x1, -R28 ;  /* 0x000000010404b824 */ /* 0x000fe200078e0a1c */
[----:B------:R0:W-:Y:S01]  /*fa80*/  STL [R1+0xa0], R3 ;  /* 0x0000a00301007387 */ /* 0x0001e20000100800 */
[----:B------:R-:W-:-:S04]  /*fa90*/  IABS R11, R16 ;  /* 0x00000010000b7213 */ /* 0x000fc80000000000 */
[----:B------:R-:W-:Y:S02]  /*faa0*/  @!P1 IMAD.IADD R12, R12, 0x1, -R28 ;  /* 0x000000010c0c9824 */ /* 0x000fe400078e0a1c */
[----:B0-----:R-:W-:-:S04]  /*fab0*/  IMAD.MOV.U32 R3, RZ, RZ, R4 ;  /* 0x000000ffff037224 */ /* 0x001fc800078e0004 */
[----:B------:R-:W-:Y:S01]  /*fac0*/  @!P6 IMAD.MOV R3, RZ, RZ, -R3 ;  /* 0x000000ffff03e224 */ /* 0x000fe200078e0a03 */
[----:B------:R-:W-:Y:S01]  /*fad0*/  ISETP.GE.AND P1, PT, R15, RZ, PT ;  /* 0x000000ff0f00720c */ /* 0x000fe20003f26270 */
[----:B------:R-:W-:Y:S01]  /*fae0*/  @!P0 IMAD.IADD R5, R5, 0x1, -R28 ;  /* 0x0000000105058824 */ /* 0x000fe200078e0a1c */
[C---:B------:R-:W-:Y:S02]  /*faf0*/  ISETP.GT.U32.AND P2, PT, R28.reuse, R12, PT ;  /* 0x0000000c1c00720c */ /* 0x040fe40003f44070 */
[----:B------:R0:W-:Y:S01]  /*fb00*/  STL [R1+0xa4], R3 ;  /* 0x0000a40301007387 */ /* 0x0001e20000100800 */
[----:B------:R-:W-:Y:S01]  /*fb10*/  ISETP.GT.U32.AND P4, PT, R28, R10, PT ;  /* 0x0000000a1c00720c */ /* 0x000fe20003f84070 */
[----:B------:R-:W-:Y:S02]  /*fb20*/  IMAD.HI.U32 R8, R21, R11, RZ ;  /* 0x0000000b15087227 */ /* 0x000fe400078e00ff */
[----:B0-----:R-:W4:Y:S04]  /*fb30*/  LDL.LU R3, [R1+0xae0] ;  /* 0x000ae00001037983 */ /* 0x001f280000300800 */
[----:B------:R-:W4:Y:S01]  /*fb40*/  LDL.LU R15, [R1+0xae4] ;  /* 0x000ae400010f7983 */ /* 0x000f220000300800 */
[----:B------:R-:W-:Y:S01]  /*fb50*/  IMAD.MOV R8, RZ, RZ, -R8 ;  /* 0x000000ffff087224 */ /* 0x000fe200078e0a08 */
[----:B------:R-:W-:Y:S01]  /*fb60*/  ISETP.GE.AND P3, PT, R14, RZ, PT ;  /* 0x000000ff0e00720c */ /* 0x000fe20003f66270 */
[----:B------:R-:W-:-:S02]  /*fb70*/  @!P2 IMAD.IADD R12, R12, 0x1, -R28 ;  /* 0x000000010c0ca824 */ /* 0x000fc400078e0a1c */
[----:B------:R-:W-:Y:S02]  /*fb80*/  IMAD R11, R28, R8, R11 ;  /* 0x000000081c0b7224 */ /* 0x000fe400078e020b */
[----:B------:R-:W-:Y:S01]  /*fb90*/  @!P4 IMAD.IADD R10, R10, 0x1, -R28 ;  /* 0x000000010a0ac824 */ /* 0x000fe200078e0a1c */
[----:B------:R-:W-:Y:S01]  /*fba0*/  ISETP.GE.AND P4, PT, R16, RZ, PT ;  /* 0x000000ff1000720c */ /* 0x000fe20003f86270 */
[----:B------:R-:W-:Y:S01]  /*fbb0*/  @!P5 IMAD.MOV R12, RZ, RZ, -R12 ;  /* 0x000000ffff0cd224 */ /* 0x000fe200078e0a0c */
[----:B------:R-:W-:Y:S01]  /*fbc0*/  ISETP.GT.U32.AND P6, PT, R28, R11, PT ;  /* 0x0000000b1c00720c */ /* 0x000fe20003fc4070 */
[----:B------:R-:W4:Y:S04]  /*fbd0*/  LDL.LU R16, [R1+0xae8] ;  /* 0x000ae80001107983 */ /* 0x000f280000300800 */
[----:B------:R-:W-:Y:S01]  /*fbe0*/  @!P3 IMAD.MOV R5, RZ, RZ, -R5 ;  /* 0x000000ffff05b224 */ /* 0x000fe200078e0a05 */
[----:B------:R-:W-:Y:S04]  /*fbf0*/  STL [R1+0x94], R12 ;  /* 0x0000940c01007387 */ /* 0x000fe80000100800 */
[----:B------:R0:W-:Y:S03]  /*fc00*/  STL [R1+0x9c], R5 ;  /* 0x00009c0501007387 */ /* 0x0001e60000100800 */
[----:B------:R-:W-:Y:S01]  /*fc10*/  @!P6 IMAD.IADD R11, R11, 0x1, -R28 ;  /* 0x000000010b0be824 */ /* 0x000fe200078e0a1c */
[----:B---3--:R-:W-:-:S05]  /*fc20*/  IABS R9, R25 ;  /* 0x0000001900097213 */ /* 0x008fca0000000000 */
[----:B------:R-:W-:-:S04]  /*fc30*/  IMAD.HI.U32 R0, R21, R9, RZ ;  /* 0x0000000915007227 */ /* 0x000fc800078e00ff */
[----:B------:R-:W-:-:S04]  /*fc40*/  IMAD.MOV R0, RZ, RZ, -R0 ;  /* 0x000000ffff007224 */ /* 0x000fc800078e0a00 */
[----:B------:R-:W-:-:S05]  /*fc50*/  IMAD R9, R28, R0, R9 ;  /* 0x000000001c097224 */ /* 0x000fca00078e0209 */
[----:B------:R-:W-:-:S13]  /*fc60*/  ISETP.GT.U32.AND P0, PT, R28, R9, PT ;  /* 0x000000091c00720c */ /* 0x000fda0003f04070 */
[----:B------:R-:W-:-:S05]  /*fc70*/  @!P0 IMAD.IADD R9, R9, 0x1, -R28 ;  /* 0x0000000109098824 */ /* 0x000fca00078e0a1c */
[----:B------:R-:W-:Y:S02]  /*fc80*/  ISETP.GT.U32.AND P5, PT, R28, R9, PT ;  /* 0x000000091c00720c */ /* 0x000fe40003fa4070 */
[----:B--2---:R-:W-:Y:S02]  /*fc90*/  IABS R7, R24 ;  /* 0x0000001800077213 */ /* 0x004fe40000000000 */
[----:B------:R-:W-:Y:S02]  /*fca0*/  ISETP.GE.AND P6, PT, R24, RZ, PT ;  /* 0x000000ff1800720c */ /* 0x000fe40003fc6270 */
[----:B------:R-:W-:Y:S01]  /*fcb0*/  ISETP.GE.AND P3, PT, R25, RZ, PT ;  /* 0x000000ff1900720c */ /* 0x000fe20003f66270 */
[----:B------:R-:W2:Y:S01]  /*fcc0*/  LDL.LU R24, [R1+0xaec] ;  /* 0x000aec0001187983 */ /* 0x000ea20000300800 */
[----:B------:R-:W-:-:S03]  /*fcd0*/  IABS R8, R26 ;  /* 0x0000001a00087213 */ /* 0x000fc60000000000 */
[----:B------:R-:W3:Y:S02]  /*fce0*/  LDL.LU R25, [R1+0xaf0] ;  /* 0x000af00001197983 */ /* 0x000ee40000300800 */
[----:B------:R-:W-:Y:S02]  /*fcf0*/  @!P5 IADD3 R9, PT, PT, R9, -R28, RZ ;  /* 0x8000001c0909d210 */ /* 0x000fe40007ffe0ff */
[----:B------:R-:W-:Y:S02]  /*fd00*/  ISETP.GE.AND P5, PT, R26, RZ, PT ;  /* 0x000000ff1a00720c */ /* 0x000fe40003fa6270 */
[----:B------:R-:W2:Y:S01]  /*fd10*/  LDL.LU R26, [R1+0xaf4] ;  /* 0x000af400011a7983 */ /* 0x000ea20000300800 */
[----:B------:R-:W-:-:S04]  /*fd20*/  IMAD.HI.U32 R2, R21, R7, RZ ;  /* 0x0000000715027227 */ /* 0x000fc800078e00ff */
[----:B------:R-:W-:-:S04]  /*fd30*/  IMAD.MOV R2, RZ, RZ, -R2 ;  /* 0x000000ffff027224 */ /* 0x000fc800078e0a02 */
[----:B------:R-:W-:-:S05]  /*fd40*/  IMAD R7, R28, R2, R7 ;  /* 0x000000021c077224 */ /* 0x000fca00078e0207 */
[----:B------:R-:W-:Y:S02]  /*fd50*/  ISETP.GT.U32.AND P2, PT, R28, R7, PT ;  /* 0x000000071c00720c */ /* 0x000fe40003f44070 */
[----:B----4-:R-:W-:Y:S01]  /*fd60*/  IABS R6, R29 ;  /* 0x0000001d00067213 */ /* 0x010fe20000000000 */
[----:B------:R-:W-:-:S04]  /*fd70*/  IMAD.HI.U32 R2, R21, R8, RZ ;  /* 0x0000000815027227 */ /* 0x000fc800078e00ff */
[----:B------:R-:W-:-:S06]  /*fd80*/  IMAD.HI.U32 R0, R21, R6, RZ ;  /* 0x0000000615007227 */ /* 0x000fcc00078e00ff */
[----:B------:R-:W-:Y:S01]  /*fd90*/  @!P2 IMAD.IADD R7, R7, 0x1, -R28 ;  /* 0x000000010707a824 */ /* 0x000fe200078e0a1c */
[----:B------:R-:W-:-:S04]  /*fda0*/  ISETP.GT.U32.AND P2, PT, R28, R11, PT ;  /* 0x0000000b1c00720c */ /* 0x000fc80003f44070 */
[C---:B------:R-:W-:Y:S01]  /*fdb0*/  ISETP.GT.U32.AND P0, PT, R28.reuse, R7, PT ;  /* 0x000000071c00720c */ /* 0x040fe20003f04070 */
[----:B------:R-:W-:Y:S02]  /*fdc0*/  IMAD.MOV R0, RZ, RZ, -R0 ;  /* 0x000000ffff007224 */ /* 0x000fe400078e0a00 */
[----:B------:R-:W-:Y:S02]  /*fdd0*/  IMAD.MOV R2, RZ, RZ, -R2 ;  /* 0x000000ffff027224 */ /* 0x000fe400078e0a02 */
[C---:B------:R-:W-:Y:S02]  /*fde0*/  IMAD R6, R28.reuse, R0, R6 ;  /* 0x000000001c067224 */ /* 0x040fe400078e0206 */
[----:B------:R-:W-:Y:S02]  /*fdf0*/  IMAD R8, R28, R2, R8 ;  /* 0x000000021c087224 */ /* 0x000fe400078e0208 */
[----:B------:R-:W-:Y:S01]  /*fe00*/  @!P2 IMAD.IADD R11, R11, 0x1, -R28 ;  /* 0x000000010b0ba824 */ /* 0x000fe200078e0a1c */
[----:B------:R-:W-:-:S03]  /*fe10*/  IABS R4, R27 ;  /* 0x0000001b00047213 */ /* 0x000fc60000000000 */
[----:B------:R-:W-:Y:S01]  /*fe20*/  @!P0 IMAD.IADD R7, R7, 0x1, -R28 ;  /* 0x0000000107078824 */ /* 0x000fe200078e0a1c */
[C---:B------:R-:W-:Y:S02]  /*fe30*/  ISETP.GT.U32.AND P0, PT, R28.reuse, R6, PT ;  /* 0x000000061c00720c */ /* 0x040fe40003f04070 */
[----:B------:R-:W-:Y:S01]  /*fe40*/  ISETP.GT.U32.AND P2, PT, R28, R8, PT ;  /* 0x000000081c00720c */ /* 0x000fe20003f44070 */
[----:B0-----:R-:W-:-:S04]  /*fe50*/  IMAD.HI.U32 R5, R21, R4, RZ ;  /* 0x0000000415057227 */ /* 0x001fc800078e00ff */
[----:B------:R-:W-:-:S04]  /*fe60*/  IMAD.MOV R5, RZ, RZ, -R5 ;  /* 0x000000ffff057224 */ /* 0x000fc800078e0a05 */
[----:B------:R-:W-:Y:S02]  /*fe70*/  IMAD R4, R28, R5, R4 ;  /* 0x000000051c047224 */ /* 0x000fe400078e0204 */
[--C-:B------:R-:W-:Y:S02]  /*fe80*/  @!P0 IMAD.IADD R6, R6, 0x1, -R28.reuse ;  /* 0x0000000106068824 */ /* 0x100fe400078e0a1c */
[----:B------:R-:W-:Y:S01]  /*fe90*/  @!P2 IMAD.IADD R8, R8, 0x1, -R28 ;  /* 0x000000010808a824 */ /* 0x000fe200078e0a1c */
[C---:B------:R-:W-:Y:S01]  /*fea0*/  ISETP.GT.U32.AND P2, PT, R28.reuse, R4, PT ;  /* 0x000000041c00720c */ /* 0x040fe20003f44070 */
[----:B------:R-:W-:Y:S01]  /*feb0*/  @!P4 IMAD.MOV R11, RZ, RZ, -R11 ;  /* 0x000000ffff0bc224 */ /* 0x000fe200078e0a0b */
[C---:B------:R-:W-:Y:S02]  /*fec0*/  ISETP.GT.U32.AND P4, PT, R28.reuse, R6, PT ;  /* 0x000000061c00720c */ /* 0x040fe40003f84070 */
[----:B------:R-:W-:Y:S01]  /*fed0*/  ISETP.GT.U32.AND P0, PT, R28, R8, PT ;  /* 0x000000081c00720c */ /* 0x000fe20003f04070 */
[----:B------:R-:W-:Y:S01]  /*fee0*/  IMAD.MOV.U32 R14, RZ, RZ, R10 ;  /* 0x000000ffff0e7224 */ /* 0x000fe200078e000a */
[----:B------:R-:W-:-:S02]  /*fef0*/  IABS R0, R15 ;  /* 0x0000000f00007213 */ /* 0x000fc40000000000 */
[----:B------:R-:W-:-:S03]  /*ff00*/  IABS R2, R3 ;  /* 0x0000000300027213 */ /* 0x000fc60000000000 */
[----:B------:R-:W-:-:S04]  /*ff10*/  IMAD.HI.U32 R12, R21, R0, RZ ;  /* 0x00000000150c7227 */ /* 0x000fc800078e00ff */
[----:B------:R-:W-:Y:S02]  /*ff20*/  IMAD.MOV R12, RZ, RZ, -R12 ;  /* 0x000000ffff0c7224 */ /* 0x000fe400078e0a0c */
[----:B------:R-:W-:Y:S01]  /*ff30*/  IMAD.HI.U32 R13, R21, R2, RZ ;  /* 0x00000002150d7227 */ /* 0x000fe200078e00ff */
[----:B------:R-:W-:-:S03]  /*ff40*/  IABS R5, R16 ;  /* 0x0000001000057213 */ /* 0x000fc60000000000 */
[----:B------:R-:W-:Y:S02]  /*ff50*/  IMAD R0, R28, R12, R0 ;  /* 0x0000000c1c007224 */ /* 0x000fe400078e0200 */
[----:B------:R-:W-:Y:S02]  /*ff60*/  IMAD.MOV R10, RZ, RZ, -R13 ;  /* 0x000000ffff0a7224 */ /* 0x000fe400078e0a0d */
[--C-:B------:R-:W-:Y:S02]  /*ff70*/  @!P2 IMAD.IADD R4, R4, 0x1, -R28.reuse ;  /* 0x000000010404a824 */ /* 0x100fe400078e0a1c */
[----:B------:R-:W-:Y:S01]  /*ff80*/  @!P4 IMAD.IADD R6, R6, 0x1, -R28 ;  /* 0x000000010606c824 */ /* 0x000fe200078e0a1c */
[C---:B------:R-:W-:Y:S01]  /*ff90*/  ISETP.GT.U32.AND P4, PT, R28.reuse, R0, PT ;  /* 0x000000001c00720c */ /* 0x040fe20003f84070 */
[C---:B------:R-:W-:Y:S01]  /*ffa0*/  IMAD R2, R28.reuse, R10, R2 ;  /* 0x0000000a1c027224 */ /* 0x040fe200078e0202 */
[----:B------:R-:W-:Y:S01]  /*ffb0*/  ISETP.GT.U32.AND P2, PT, R28, R4, PT ;  /* 0x000000041c00720c */ /* 0x000fe20003f44070 */
[----:B------:R-:W-:-:S04]  /*ffc0*/  IMAD.HI.U32 R10, R21, R5, RZ ;  /* 0x00000005150a7227 */ /* 0x000fc800078e00ff */
[----:B------:R-:W-:Y:S01]  /*ffd0*/  @!P0 IMAD.IADD R8, R8, 0x1, -R28 ;  /* 0x0000000108088824 */ /* 0x000fe200078e0a1c */
[C---:B------:R-:W-:Y:S01]  /*ffe0*/  ISETP.GT.U32.AND P0, PT, R28.reuse, R2, PT ;  /* 0x000000021c00720c */ /* 0x040fe20003f04070 */
[----:B------:R-:W-:Y:S02]  /*fff0*/  IMAD.MOV R10, RZ, RZ, -R10 ;  /* 0x000000ffff0a7224 */ /* 0x000fe400078e0a0a */
[----:B------:R-:W-:Y:S02]  /*10000*/  @!P1 IMAD.MOV R14, RZ, RZ, -R14 ;  /* 0x000000ffff0e9224 */ /* 0x000fe400078e0a0e */
[----:B------:R-:W-:Y:S01]  /*10010*/  IMAD R5, R28, R10, R5 ;  /* 0x0000000a1c057224 */ /* 0x000fe200078e0205 */
[----:B------:R-:W-:Y:S01]  /*10020*/  ISETP.GE.AND P1, PT, R29, RZ, PT ;  /* 0x000000ff1d00720c */ /* 0x000fe20003f26270 */
[--C-:B------:R-:W-:Y:S02]  /*10030*/  @!P4 IMAD.IADD R0, R0, 0x1, -R28.reuse ;  /* 0x000000010000c824 */ /* 0x100fe400078e0a1c */
[--C-:B------:R-:W-:Y:S01]  /*10040*/  @!P2 IMAD.IADD R4, R4, 0x1, -R28.reuse ;  /* 0x000000010404a824 */ /* 0x100fe200078e0a1c */
[C---:B------:R-:W-:Y:S01]  /*10050*/  ISETP.GT.U32.AND P2, PT, R28.reuse, R5, PT ;  /* 0x000000051c00720c */ /* 0x040fe20003f44070 */
[----:B------:R-:W-:Y:S01]  /*10060*/  STL [R1+0x98], R14 ;  /* 0x0000980e01007387 */ /* 0x000fe20000100800 */
[----:B------:R-:W-:Y:S01]  /*10070*/  @!P3 IMAD.MOV R9, RZ, RZ, -R9 ;  /* 0x000000ffff09b224 */ /* 0x000fe200078e0a09 */
[----:B------:R-:W-:Y:S01]  /*10080*/  ISETP.GT.U32.AND P3, PT, R28, R0, PT ;  /* 0x000000001c00720c */ /* 0x000fe20003f64070 */
[----:B------:R-:W-:Y:S01]  /*10090*/  @!P0 IMAD.IADD R2, R2, 0x1, -R28 ;  /* 0x0000000102028824 */ /* 0x000fe200078e0a1c */
[----:B------:R-:W-:Y:S01]  /*100a0*/  STL [R1+0x90], R11 ;  /* 0x0000900b01007387 */ /* 0x000fe20000100800 */
[----:B------:R-:W-:-:S02]  /*100b0*/  ISETP.GE.AND P0, PT, R27, RZ, PT ;  /* 0x000000ff1b00720c */ /* 0x000fc40003f06270 */
[----:B------:R-:W-:Y:S01]  /*100c0*/  @!P6 IADD3 R7, PT, PT, -R7, RZ, RZ ;  /* 0x000000ff0707e210 */ /* 0x000fe20007ffe1ff */
[----:B------:R-:W4:Y:S01]  /*100d0*/  LDL.LU R27, [R1+0x3fac] ;  /* 0x003fac00011b7983 */ /* 0x000f220000300800 */
[----:B------:R-:W-:-:S03]  /*100e0*/  ISETP.GE.AND P4, PT, R3, RZ, PT ;  /* 0x000000ff0300720c */ /* 0x000fc60003f86270 */
[----:B------:R-:W4:Y:S01]  /*100f0*/  LDL.LU R3, [R1+0x3fa8] ;  /* 0x003fa80001037983 */ /* 0x000f220000300800 */
[----:B------:R-:W-:-:S03]  /*10100*/  @!P2 IMAD.IADD R5, R5, 0x1, -R28 ;  /* 0x000000010505a824 */ /* 0x000fc600078e0a1c */
[----:B------:R0:W-:Y:S01]  /*10110*/  STL [R1+0x8c], R7 ;  /* 0x00008c0701007387 */ /* 0x0001e20000100800 */
[----:B------:R-:W-:Y:S01]  /*10120*/  ISETP.GT.U32.AND P2, PT, R28, R2, PT ;  /* 0x000000021c00720c */ /* 0x000fe20003f44070 */
[----:B------:R-:W-:Y:S02]  /*10130*/  @!P3 IMAD.IADD R0, R0, 0x1, -R28 ;  /* 0x000000010000b824 */ /* 0x000fe400078e0a1c */
[----:B0-----:R-:W-:Y:S02]  /*10140*/  IMAD.MOV.U32 R7, RZ, RZ, R6 ;  /* 0x000000ffff077224 */ /* 0x001fe400078e0006 */
[----:B------:R-:W-:-:S04]  /*10150*/  IMAD.MOV.U32 R6, RZ, RZ, R4 ;  /* 0x000000ffff067224 */ /* 0x000fc800078e0004 */
[----:B------:R-:W-:Y:S02]  /*10160*/  @!P0 IMAD.MOV R6, RZ, RZ, -R6 ;  /* 0x000000ffff068224 */ /* 0x000fe400078e0a06 */
[----:B------:R-:W-:Y:S01]  /*10170*/  @!P1 IMAD.MOV R7, RZ, RZ, -R7 ;  /* 0x000000ffff079224 */ /* 0x000fe200078e0a07 */
[----:B------:R-:W-:Y:S01]  /*10180*/  ISETP.GE.AND P1, PT, R15, RZ, PT ;  /* 0x000000ff0f00720c */ /* 0x000fe20003f26270 */
[----:B------:R-:W-:Y:S01]  /*10190*/  @!P5 IMAD.MOV R8, RZ, RZ, -R8 ;  /* 0x000000ffff08d224 */ /* 0x000fe200078e0a08 */
[----:B------:R-:W-:Y:S01]  /*101a0*/  ISETP.GT.U32.AND P5, PT, R28, R5, PT ;  /* 0x000000051c00720c */ /* 0x000fe20003fa4070 */
[----:B------:R-:W-:Y:S01]  /*101b0*/  STL [R1+0x88], R9 ;  /* 0x0000880901007387 */ /* 0x000fe20000100800 */
[----:B------:R-:W-:Y:S01]  /*101c0*/  @!P2 IMAD.IADD R2, R2, 0x1, -R28 ;  /* 0x000000010202a824 */ /* 0x000fe200078e0a1c */
[----:B------:R-:W-:Y:S02]  /*101d0*/  ISETP.GE.AND P2, PT, R16, RZ, PT ;  /* 0x000000ff1000720c */ /* 0x000fe40003f46270 */
[----:B------:R-:W-:Y:S04]  /*101e0*/  STL [R1+0x84], R8 ;  /* 0x0000840801007387 */ /* 0x000fe80000100800 */
[----:B------:R-:W-:Y:S04]  /*101f0*/  STL [R1+0x7c], R7 ;  /* 0x00007c0701007387 */ /* 0x000fe80000100800 */
[----:B------:R0:W-:Y:S01]  /*10200*/  STL [R1+0x78], R6 ;  /* 0x0000780601007387 */ /* 0x0001e20000100800 */
[----:B------:R-:W-:-:S02]  /*10210*/  @!P1 IMAD.MOV R0, RZ, RZ, -R0 ;  /* 0x000000ffff009224 */ /* 0x000fc400078e0a00 */
[----:B0-----:R-:W-:-:S04]  /*10220*/  IMAD.MOV.U32 R6, RZ, RZ, R2 ;  /* 0x000000ffff067224 */ /* 0x001fc800078e0002 */
[----:B------:R-:W-:Y:S02]  /*10230*/  @!P4 IMAD.MOV R6, RZ, RZ, -R6 ;  /* 0x000000ffff06c224 */ /* 0x000fe400078e0a06 */
[----:B------:R-:W-:-:S04]  /*10240*/  @!P5 IMAD.IADD R5, R5, 0x1, -R28 ;  /* 0x000000010505d824 */ /* 0x000fc800078e0a1c */
[----:B------:R-:W-:Y:S01]  /*10250*/  @!P2 IMAD.MOV R5, RZ, RZ, -R5 ;  /* 0x000000ffff05a224 */ /* 0x000fe200078e0a05 */
[----:B------:R-:W-:Y:S01]  /*10260*/  STL [R1+0x74], R6 ;  /* 0x0000740601007387 */ /* 0x000fe20000100800 */
[----:B------:R-:W-:-:S03]  /*10270*/  IABS R8, R19 ;  /* 0x0000001300087213 */ /* 0x000fc60000000000 */
[----:B------:R0:W-:Y:S04]  /*10280*/  STL [R1+0x70], R0 ;  /* 0x0000700001007387 */ /* 0x0001e80000100800 */
[----:B------:R1:W-:Y:S01]  /*10290*/  STL [R1+0x58], R5 ;  /* 0x0000580501007387 */ /* 0x0003e20000100800 */
[----:B0-----:R-:W-:Y:S02]  /*102a0*/  IABS R0, R22 ;  /* 0x0000001600007213 */ /* 0x001fe40000000000 */
[----:B---3--:R-:W-:Y:S02]  /*102b0*/  IABS R29, R25 ;  /* 0x00000019001d7213 */ /* 0x008fe40000000000 */
[----:B--2---:R-:W-:-:S03]  /*102c0*/  IABS R10, R26 ;  /* 0x0000001a000a7213 */ /* 0x004fc60000000000 */
[----:B------:R-:W-:-:S04]  /*102d0*/  IMAD.HI.U32 R13, R21, R29, RZ ;  /* 0x0000001d150d7227 */ /* 0x000fc800078e00ff */
[----:B------:R-:W-:-:S04]  /*102e0*/  IMAD.HI.U32 R11, R21, R10, RZ ;  /* 0x0000000a150b7227 */ /* 0x000fc800078e00ff */
[----:B------:R-:W-:Y:S02]  /*102f0*/  IMAD.MOV R11, RZ, RZ, -R11 ;  /* 0x000000ffff0b7224 */ /* 0x000fe400078e0a0b */
[----:B------:R-:W-:Y:S02]  /*10300*/  IMAD.MOV R13, RZ, RZ, -R13 ;  /* 0x000000ffff0d7224 */ /* 0x000fe400078e0a0d */
[C---:B------:R-:W-:Y:S02]  /*10310*/  IMAD R10, R28.reuse, R11, R10 ;  /* 0x0000000b1c0a7224 */ /* 0x040fe400078e020a */
[C---:B------:R-:W-:Y:S01]  /*10320*/  IMAD R29, R28.reuse, R13, R29 ;  /* 0x0000000d1c1d7224 */ /* 0x040fe200078e021d */
[----:B------:R-:W-:Y:S02]  /*10330*/  IABS R12, R24 ;  /* 0x00000018000c7213 */ /* 0x000fe40000000000 */
[C---:B------:R-:W-:Y:S02]  /*10340*/  ISETP.GT.U32.AND P3, PT, R28.reuse, R10, PT ;  /* 0x0000000a1c00720c */ /* 0x040fe40003f64070 */
[----:B------:R-:W-:Y:S01]  /*10350*/  ISETP.GT.U32.AND P0, PT, R28, R29, PT ;  /* 0x0000001d1c00720c */ /* 0x000fe20003f04070 */
[----:B------:R-:W-:-:S04]  /*10360*/  IMAD.HI.U32 R14, R21, R12, RZ ;  /* 0x0000000c150e7227 */ /* 0x000fc800078e00ff */
[----:B------:R-:W-:-:S04]  /*10370*/  IMAD.MOV R14, RZ, RZ, -R14 ;  /* 0x000000ffff0e7224 */ /* 0x000fc800078e0a0e */
[----:B------:R-:W-:Y:S02]  /*10380*/  IMAD R12, R28, R14, R12 ;  /* 0x0000000e1c0c7224 */ /* 0x000fe400078e020c */
[--C-:B------:R-:W-:Y:S02]  /*10390*/  @!P3 IMAD.IADD R10, R10, 0x1, -R28.reuse ;  /* 0x000000010a0ab824 */ /* 0x100fe400078e0a1c */
[----:B------:R-:W-:Y:S01]  /*103a0*/  @!P0 IMAD.IADD R29, R29, 0x1, -R28 ;  /* 0x000000011d1d8824 */ /* 0x000fe200078e0a1c */
[C---:B------:R-:W-:Y:S02]  /*103b0*/  ISETP.GT.U32.AND P6, PT, R28.reuse, R12, PT ;  /* 0x0000000c1c00720c */ /* 0x040fe40003fc4070 */
[C---:B------:R-:W-:Y:S02]  /*103c0*/  ISETP.GT.U32.AND P1, PT, R28.reuse, R10, PT ;  /* 0x0000000a1c00720c */ /* 0x040fe40003f24070 */
[----:B------:R-:W-:-:S09]  /*103d0*/  ISETP.GT.U32.AND P4, PT, R28, R29, PT ;  /* 0x0000001d1c00720c */ /* 0x000fd20003f84070 */
[--C-:B------:R-:W-:Y:S01]  /*103e0*/  @!P6 IMAD.IADD R12, R12, 0x1, -R28.reuse ;  /* 0x000000010c0ce824 */ /* 0x100fe200078e0a1c */
[----:B------:R-:W-:Y:S01]  /*103f0*/  ISETP.GE.AND P6, PT, R25, RZ, PT ;  /* 0x000000ff1900720c */ /* 0x000fe20003fc6270 */
[----:B------:R-:W-:Y:S01]  /*10400*/  @!P1 IMAD.IADD R10, R10, 0x1, -R28 ;  /* 0x000000010a0a9824 */ /* 0x000fe200078e0a1c */
[----:B------:R-:W-:Y:S01]  /*10410*/  ISETP.GE.AND P1, PT, R19, RZ, PT ;  /* 0x000000ff1300720c */ /* 0x000fe20003f26270 */
[----:B------:R-:W2:Y:S01]  /*10420*/  LDL.LU R25, [R1+0xb10] ;  /* 0x000b100001197983 */ /* 0x000ea20000300800 */
[----:B------:R-:W-:Y:S02]  /*10430*/  @!P4 IADD3 R29, PT, PT, R29, -R28, RZ ;  /* 0x8000001c1d1dc210 */ /* 0x000fe40007ffe0ff */
[----:B------:R-:W-:Y:S01]  /*10440*/  ISETP.GE.AND P4, PT, R22, RZ, PT ;  /* 0x000000ff1600720c */ /* 0x000fe20003f86270 */
[----:B------:R-:W3:Y:S04]  /*10450*/  LDL.LU R19, [R1+0xb14] ;  /* 0x000b140001137983 */ /* 0x000ee80000300800 */
[----:B------:R-:W2:Y:S01]  /*10460*/  LDL.LU R22, [R1+0xb18] ;  /* 0x000b180001167983 */ /* 0x000ea20000300800 */
[----:B------:R-:W-:-:S02]  /*10470*/  IABS R4, R20 ;  /* 0x0000001400047213 */ /* 0x000fc40000000000 */
[----:B------:R-:W-:-:S03]  /*10480*/  ISETP.GT.U32.AND P0, PT, R28, R12, PT ;  /* 0x0000000c1c00720c */ /* 0x000fc60003f04070 */
[----:B------:R-:W-:-:S04]  /*10490*/  IMAD.HI.U32 R2, R21, R4, RZ ;  /* 0x0000000415027227 */ /* 0x000fc800078e00ff */
[----:B------:R-:W-:-:S04]  /*104a0*/  IMAD.MOV R2, RZ, RZ, -R2 ;  /* 0x000000ffff027224 */ /* 0x000fc800078e0a02 */
[----:B------:R-:W-:Y:S02]  /*104b0*/  IMAD R2, R28, R2, R4 ;  /* 0x000000021c027224 */ /* 0x000fe400078e0204 */
[----:B------:R-:W-:-:S03]  /*104c0*/  @!P0 IMAD.IADD R12, R12, 0x1, -R28 ;  /* 0x000000010c0c8824 */ /* 0x000fc600078e0a1c */
[----:B------:R-:W-:Y:S02]  /*104d0*/  ISETP.GT.U32.AND P0, PT, R28, R2, PT ;  /* 0x000000021c00720c */ /* 0x000fe40003f04070 */
[----:B------:R-:W-:Y:S01]  /*104e0*/  ISETP.GE.AND P5, PT, R24, RZ, PT ;  /* 0x000000ff1800720c */ /* 0x000fe20003fa6270 */
[----:B------:R-:W-:Y:S01]  /*104f0*/  IMAD.MOV.U32 R4, RZ, RZ, R12 ;  /* 0x000000ffff047224 */ /* 0x000fe200078e000c */
[----:B------:R-:W-:-:S09]  /*10500*/  IABS R16, R23 ;  /* 0x0000001700107213 */ /* 0x000fd20000000000 */
[----:B------:R-:W-:Y:S02]  /*10510*/  @!P0 IMAD.IADD R2, R2, 0x1, -R28 ;  /* 0x0000000102028824 */ /* 0x000fe400078e0a1c */
[----:B------:R-:W-:-:S03]  /*10520*/  @!P5 IMAD.MOV R4, RZ, RZ, -R4 ;  /* 0x000000ffff04d224 */ /* 0x000fc600078e0a04 */
[----:B------:R-:W-:Y:S01]  /*10530*/  ISETP.GT.U32.AND P0, PT, R28, R2, PT ;  /* 0x000000021c00720c */ /* 0x000fe20003f04070 */
[C---:B------:R-:W-:Y:S01]  /*10540*/  IMAD.HI.U32 R6, R21.reuse, R0, RZ ;  /* 0x0000000015067227 */ /* 0x040fe200078e00ff */
[----:B------:R0:W-:Y:S01]  /*10550*/  STL [R1+0x8], R4 ;  /* 0x0000080401007387 */ /* 0x0001e20000100800 */
[----:B------:R-:W-:Y:S02]  /*10560*/  ISETP.GE.AND P2, PT, R20, RZ, PT ;  /* 0x000000ff1400720c */ /* 0x000fe40003f46270 */
[----:B------:R-:W-:Y:S02]  /*10570*/  IMAD.MOV R6, RZ, RZ, -R6 ;  /* 0x000000ffff067224 */ /* 0x000fe400078e0a06 */
[----:B-1----:R-:W-:-:S04]  /*10580*/  IMAD.HI.U32 R5, R21, R8, RZ ;  /* 0x0000000815057227 */ /* 0x002fc800078e00ff */
[----:B0-----:R-:W-:Y:S01]  /*10590*/  IMAD.HI.U32 R4, R21, R16, RZ ;  /* 0x0000001015047227 */ /* 0x001fe200078e00ff */
[----:B------:R-:W-:-:S03]  /*105a0*/  ISETP.GE.AND P3, PT, R26, RZ, PT ;  /* 0x000000ff1a00720c */ /* 0x000fc60003f66270 */
[----:B------:R-:W-:Y:S02]  /*105b0*/  IMAD.MOV R4, RZ, RZ, -R4 ;  /* 0x000000ffff047224 */ /* 0x000fe400078e0a04 */
[----:B------:R-:W-:Y:S02]  /*105c0*/  IMAD R0, R28, R6, R0 ;  /* 0x000000061c007224 */ /* 0x000fe400078e0200 */
[----:B------:R-:W-:Y:S02]  /*105d0*/  IMAD.MOV R5, RZ, RZ, -R5 ;  /* 0x000000ffff057224 */ /* 0x000fe400078e0a05 */
[----:B------:R-:W-:Y:S02]  /*105e0*/  @!P0 IMAD.IADD R2, R2, 0x1, -R28 ;  /* 0x0000000102028824 */ /* 0x000fe400078e0a1c */
[C---:B------:R-:W-:Y:S02]  /*105f0*/  IMAD R16, R28.reuse, R4, R16 ;  /* 0x000000041c107224 */ /* 0x040fe400078e0210 */
[----:B------:R-:W-:Y:S01]  /*10600*/  @!P6 IMAD.MOV R29, RZ, RZ, -R29 ;  /* 0x000000ffff1de224 */ /* 0x000fe200078e0a1d */
[C---:B------:R-:W-:Y:S01]  /*10610*/  ISETP.GT.U32.AND P6, PT, R28.reuse, R0, PT ;  /* 0x000000001c00720c */ /* 0x040fe20003fc4070 */
[----:B------:R-:W-:-:S02]  /*10620*/  IMAD R8, R28, R5, R8 ;  /* 0x000000051c087224 */ /* 0x000fc400078e0208 */
[----:B------:R-:W-:Y:S02]  /*10630*/  IMAD.MOV.U32 R4, RZ, RZ, R2 ;  /* 0x000000ffff047224 */ /* 0x000fe400078e0002 */
[----:B------:R-:W-:Y:S02]  /*10640*/  IMAD.MOV.U32 R7, RZ, RZ, R10 ;  /* 0x000000ffff077224 */ /* 0x000fe400078e000a */
[----:B------:R-:W-:Y:S01]  /*10650*/  @!P2 IMAD.MOV R4, RZ, RZ, -R4 ;  /* 0x000000ffff04a224 */ /* 0x000fe200078e0a04 */
[----:B------:R-:W-:Y:S01]  /*10660*/  ISETP.GT.U32.AND P2, PT, R28, R8, PT ;  /* 0x000000081c00720c */ /* 0x000fe20003f44070 */
[----:B------:R-:W-:Y:S01]  /*10670*/  @!P3 IMAD.MOV R7, RZ, RZ, -R7 ;  /* 0x000000ffff07b224 */ /* 0x000fe200078e0a07 */
[----:B------:R-:W-:Y:S01]  /*10680*/  STL [R1+0x3f60], R29 ;  /* 0x003f601d01007387 */ /* 0x000fe20000100800 */
[----:B------:R-:W-:Y:S02]  /*10690*/  ISETP.GE.AND P5, PT, R23, RZ, PT ;  /* 0x000000ff1700720c */ /* 0x000fe40003fa6270 */
[----:B------:R-:W-:Y:S01]  /*106a0*/  @!P6 IMAD.IADD R0, R0, 0x1, -R28 ;  /* 0x000000010000e824 */ /* 0x000fe200078e0a1c */
[----:B------:R0:W-:Y:S01]  /*106b0*/  STL [R1+0x68], R7 ;  /* 0x0000680701007387 */ /* 0x0001e20000100800 */
[----:B------:R-:W-:-:S02]  /*106c0*/  ISETP.GE.AND P0, PT, R18, RZ, PT ;  /* 0x000000ff1200720c */ /* 0x000fc40003f06270 */
[----:B------:R-:W-:Y:S01]  /*106d0*/  IABS R12, R18 ;  /* 0x00000012000c7213 */ /* 0x000fe20000000000 */
[----:B------:R-:W4:Y:S01]  /*106e0*/  LDL.LU R23, [R1+0xb1c] ;  /* 0x000b1c0001177983 */ /* 0x000f220000300800 */
[----:B------:R-:W-:Y:S02]  /*106f0*/  ISETP.GT.U32.AND P6, PT, R28, R0, PT ;  /* 0x000000001c00720c */ /* 0x000fe40003fc4070 */
[----:B------:R-:W-:Y:S01]  /*10700*/  @!P2 IMAD.IADD R8, R8, 0x1, -R28 ;  /* 0x000000010808a824 */ /* 0x000fe200078e0a1c */
[----:B------:R-:W4:Y:S01]  /*10710*/  LDL.LU R18, [R1+0xb20] ;  /* 0x000b200001127983 */ /* 0x000f220000300800 */
[----:B0-----:R-:W-:-:S03]  /*10720*/  IABS R7, R17 ;  /* 0x0000001100077213 */ /* 0x001fc60000000000 */
[----:B------:R-:W-:Y:S01]  /*10730*/  ISETP.GT.U32.AND P2, PT, R28, R8, PT ;  /* 0x000000081c00720c */ /* 0x000fe20003f44070 */
[----:B------:R-:W4:Y:S01]  /*10740*/  LDL.LU R26, [R1+0xb24] ;  /* 0x000b2400011a7983 */ /* 0x000f220000300800 */
[----:B------:R-:W-:-:S03]  /*10750*/  IMAD.HI.U32 R2, R21, R7, RZ ;  /* 0x0000000715027227 */ /* 0x000fc600078e00ff */
[----:B------:R-:W4:Y:S01]  /*10760*/  LDL.LU R20, [R1+0xb28] ;  /* 0x000b280001147983 */ /* 0x000f220000300800 */
[----:B------:R-:W-:Y:S02]  /*10770*/  IMAD.MOV R2, RZ, RZ, -R2 ;  /* 0x000000ffff027224 */ /* 0x000fe400078e0a02 */
[----:B------:R-:W-:Y:S01]  /*10780*/  @!P6 IMAD.IADD R0, R0, 0x1, -R28 ;  /* 0x000000010000e824 */ /* 0x000fe200078e0a1c */
[C---:B------:R-:W-:Y:S01]  /*10790*/  ISETP.GT.U32.AND P6, PT, R28.reuse, R16, PT ;  /* 0x000000101c00720c */ /* 0x040fe20003fc4070 */
[----:B------:R-:W-:-:S03]  /*107a0*/  IMAD R7, R28, R2, R7 ;  /* 0x000000021c077224 */ /* 0x000fc600078e0207 */
[----:B------:R-:W-:Y:S02]  /*107b0*/  @!P2 IMAD.IADD R8, R8, 0x1, -R28 ;  /* 0x000000010808a824 */ /* 0x000fe400078e0a1c */
[----:B------:R-:W-:-:S07]  /*107c0*/  ISETP.GT.U32.AND P2, PT, R28, R7, PT ;  /* 0x000000071c00720c */ /* 0x000fce0003f44070 */
[----:B------:R-:W-:-:S05]  /*107d0*/  @!P6 IMAD.IADD R16, R16, 0x1, -R28 ;  /* 0x000000011010e824 */ /* 0x000fca00078e0a1c */
[----:B------:R-:W-:Y:S01]  /*107e0*/  ISETP.GT.U32.AND P6, PT, R28, R16, PT ;  /* 0x000000101c00720c */ /* 0x000fe20003fc4070 */
[----:B------:R-:W-:Y:S01]  /*107f0*/  @!P2 IMAD.IADD R7, R7, 0x1, -R28 ;  /* 0x000000010707a824 */ /* 0x000fe200078e0a1c */
[----:B------:R-:W-:Y:S02]  /*10800*/  ISETP.GE.AND P3, PT, R17, RZ, PT ;  /* 0x000000ff1100720c */ /* 0x000fe40003f66270 */
[----:B------:R-:W4:Y:S01]  /*10810*/  LDL.LU R17, [R1+0xb2c] ;  /* 0x000b2c0001117983 */ /* 0x000f220000300800 */
[----:B------:R-:W-:-:S08]  /*10820*/  IMAD.MOV.U32 R14, RZ, RZ, R0 ;  /* 0x000000ffff0e7224 */ /* 0x000fd000078e0000 */
[----:B------:R-:W-:-:S04]  /*10830*/  @!P6 IMAD.IADD R16, R16, 0x1, -R28 ;  /* 0x000000011010e824 */ /* 0x000fc800078e0a1c */
[----:B------:R-:W-:Y:S02]  /*10840*/  @!P5 IMAD.MOV R16, RZ, RZ, -R16 ;  /* 0x000000ffff10d224 */ /* 0x000fe400078e0a10 */
[----:B------:R-:W-:Y:S02]  /*10850*/  IMAD.MOV.U32 R11, RZ, RZ, R8 ;  /* 0x000000ffff0b7224 */ /* 0x000fe400078e0008 */
[----:B------:R-:W-:Y:S02]  /*10860*/  @!P4 IMAD.MOV R14, RZ, RZ, -R14 ;  /* 0x000000ffff0ec224 */ /* 0x000fe400078e0a0e */
[----:B------:R-:W-:Y:S01]  /*10870*/  @!P1 IMAD.MOV R11, RZ, RZ, -R11 ;  /* 0x000000ffff0b9224 */ /* 0x000fe200078e0a0b */
[----:B------:R0:W-:Y:S04]  /*10880*/  STL [R1+0x64], R4 ;  /* 0x0000640401007387 */ /* 0x0001e80000100800 */
[----:B------:R-:W-:Y:S04]  /*10890*/  STL [R1+0x44], R14 ;  /* 0x0000440e01007387 */ /* 0x000fe80000100800 */
[----:B------:R1:W-:Y:S04]  /*108a0*/  STL [R1+0x40], R11 ;  /* 0x0000400b01007387 */ /* 0x0003e80000100800 */
[----:B------:R-:W-:Y:S01]  /*108b0*/  STL [R1+0x3f50], R16 ;  /* 0x003f501001007387 */ /* 0x000fe20000100800 */
[----:B--2---:R-:W-:-:S05]  /*108c0*/  IABS R9, R22 ;  /* 0x0000001600097213 */ /* 0x004fca0000000000 */
[----:B------:R-:W-:-:S04]  /*108d0*/  IMAD.HI.U32 R2, R21, R9, RZ ;  /* 0x0000000915027227 */ /* 0x000fc800078e00ff */
[----:B------:R-:W-:-:S04]  /*108e0*/  IMAD.MOV R2, RZ, RZ, -R2 ;  /* 0x000000ffff027224 */ /* 0x000fc800078e0a02 */
[----:B------:R-:W-:-:S05]  /*108f0*/  IMAD R9, R28, R2, R9 ;  /* 0x000000021c097224 */ /* 0x000fca00078e0209 */
[----:B------:R-:W-:-:S13]  /*10900*/  ISETP.GT.U32.AND P2, PT, R28, R9, PT ;  /* 0x000000091c00720c */ /* 0x000fda0003f44070 */
[----:B------:R-:W-:-:S05]  /*10910*/  @!P2 IMAD.IADD R9, R9, 0x1, -R28 ;  /* 0x000000010909a824 */ /* 0x000fca00078e0a1c */
[----:B------:R-:W-:Y:S02]  /*10920*/  ISETP.GT.U32.AND P5, PT, R28, R9, PT ;  /* 0x000000091c00720c */ /* 0x000fe40003fa4070 */
[----:B---3--:R-:W-:-:S11]  /*10930*/  IABS R13, R19 ;  /* 0x00000013000d7213 */ /* 0x008fd60000000000 */
[----:B------:R-:W-:Y:S01]  /*10940*/  @!P5 IMAD.IADD R9, R9, 0x1, -R28 ;  /* 0x000000010909d824 */ /* 0x000fe200078e0a1c */
[----:B------:R-:W-:Y:S02]  /*10950*/  ISETP.GE.AND P5, PT, R19, RZ, PT ;  /* 0x000000ff1300720c */ /* 0x000fe40003fa6270 */
[----:B------:R-:W2:Y:S01]  /*10960*/  LDL.LU R19, [R1+0xb30] ;  /* 0x000b300001137983 */ /* 0x000ea20000300800 */
[----:B------:R-:W-:Y:S01]  /*10970*/  IABS R5, R25 ;  /* 0x0000001900057213 */ /* 0x000fe20000000000 */
[----:B------:R-:W-:-:S04]  /*10980*/  IMAD.HI.U32 R10, R21, R12, RZ ;  /* 0x0000000c150a7227 */ /* 0x000fc800078e00ff */
[----:B------:R-:W-:-:S04]  /*10990*/  IMAD.HI.U32 R6, R21, R5, RZ ;  /* 0x0000000515067227 */ /* 0x000fc800078e00ff */
[----:B0-----:R-:W-:Y:S01]  /*109a0*/  IMAD.HI.U32 R4, R21, R13, RZ ;  /* 0x0000000d15047227 */ /* 0x001fe200078e00ff */
[----:B------:R-:W-:-:S03]  /*109b0*/  IADD3 R6, PT, PT, -R6, RZ, RZ ;  /* 0x000000ff06067210 */ /* 0x000fc60007ffe1ff */
[----:B------:R-:W-:Y:S02]  /*109c0*/  IMAD.MOV R10, RZ, RZ, -R10 ;  /* 0x000000ffff0a7224 */ /* 0x000fe400078e0a0a */
[----:B------:R-:W-:Y:S02]  /*109d0*/  IMAD.MOV R4, RZ, RZ, -R4 ;  /* 0x000000ffff047224 */ /* 0x000fe400078e0a04 */
[C---:B------:R-:W-:Y:S02]  /*109e0*/  IMAD R12, R28.reuse, R10, R12 ;  /* 0x0000000a1c0c7224 */ /* 0x040fe400078e020c */
[C---:B------:R-:W-:Y:S02]  /*109f0*/  IMAD R5, R28.reuse, R6, R5 ;  /* 0x000000061c057224 */ /* 0x040fe400078e0205 */
[C---:B------:R-:W-:Y:S01]  /*10a00*/  IMAD R13, R28.reuse, R4, R13 ;  /* 0x000000041c0d7224 */ /* 0x040fe200078e020d */
[C---:B------:R-:W-:Y:S02]  /*10a10*/  ISETP.GT.U32.AND P4, PT, R28.reuse, R12, PT ;  /* 0x0000000c1c00720c */ /* 0x040fe40003f84070 */
[----:B------:R-:W-:-:S02]  /*10a20*/  ISETP.GT.U32.AND P1, PT, R28, R5, PT ;  /* 0x000000051c00720c */ /* 0x000fc40003f24070 */
[----:B------:R-:W-:Y:S02]  /*10a30*/  ISETP.GT.U32.AND P6, PT, R28, R13, PT ;  /* 0x0000000d1c00720c */ /* 0x000fe40003fc4070 */
[----:B----4-:R-:W-:Y:S02]  /*10a40*/  IABS R2, R23 ;  /* 0x0000001700027213 */ /* 0x010fe40000000000 */
[----:B------:R-:W-:-:S05]  /*10a50*/  IABS R6, R18 ;  /* 0x0000001200067213 */ /* 0x000fca0000000000 */
[--C-:B------:R-:W-:Y:S02]  /*10a60*/  @!P4 IMAD.IADD R12, R12, 0x1, -R28.reuse ;  /* 0x000000010c0cc824 */ /* 0x100fe400078e0a1c */
[--C-:B------:R-:W-:Y:S01]  /*10a70*/  @!P1 IMAD.IADD R5, R5, 0x1, -R28.reuse ;  /* 0x0000000105059824 */ /* 0x100fe200078e0a1c */
[C---:B------:R-:W-:Y:S01]  /*10a80*/  ISETP.GT.U32.AND P4, PT, R28.reuse, R7, PT ;  /* 0x000000071c00720c */ /* 0x040fe20003f84070 */
[----:B------:R-:W-:Y:S01]  /*10a90*/  @!P6 IMAD.IADD R13, R13, 0x1, -R28 ;  /* 0x000000010d0de824 */ /* 0x000fe200078e0a1c */
[C---:B------:R-:W-:Y:S01]  /*10aa0*/  ISETP.GT.U32.AND P1, PT, R28.reuse, R12, PT ;  /* 0x0000000c1c00720c */ /* 0x040fe20003f24070 */
[----:B------:R-:W-:Y:S01]  /*10ab0*/  IMAD.HI.U32 R10, R21, R2, RZ ;  /* 0x00000002150a7227 */ /* 0x000fe200078e00ff */
[----:B------:R-:W-:-:S03]  /*10ac0*/  ISETP.GT.U32.AND P6, PT, R28, R5, PT ;  /* 0x000000051c00720c */ /* 0x000fc60003fc4070 */
[----:B------:R-:W-:-:S04]  /*10ad0*/  IMAD.HI.U32 R0, R21, R6, RZ ;  /* 0x0000000615007227 */ /* 0x000fc800078e00ff */
[----:B------:R-:W-:Y:S02]  /*10ae0*/  IMAD.MOV R10, RZ, RZ, -R10 ;  /* 0x000000ffff0a7224 */ /* 0x000fe400078e0a0a */
[----:B------:R-:W-:Y:S02]  /*10af0*/  IMAD.MOV R0, RZ, RZ, -R0 ;  /* 0x000000ffff007224 */ /* 0x000fe400078e0a00 */
[C---:B------:R-:W-:Y:S02]  /*10b00*/  IMAD R2, R28.reuse, R10, R2 ;  /* 0x0000000a1c027224 */ /* 0x040fe400078e0202 */
[C---:B------:R-:W-:Y:S01]  /*10b10*/  IMAD R6, R28.reuse, R0, R6 ;  /* 0x000000001c067224 */ /* 0x040fe200078e0206 */
[----:B------:R-:W-:Y:S01]  /*10b20*/  ISETP.GT.U32.AND P2, PT, R28, R13, PT ;  /* 0x0000000d1c00720c */ /* 0x000fe20003f44070 */
[--C-:B------:R-:W-:Y:S01]  /*10b30*/  @!P1 IMAD.IADD R12, R12, 0x1, -R28.reuse ;  /* 0x000000010c0c9824 */ /* 0x100fe200078e0a1c */
[----:B------:R-:W-:Y:S01]  /*10b40*/  IABS R4, R26 ;  /* 0x0000001a00047213 */ /* 0x000fe20000000000 */
[----:B------:R-:W-:Y:S01]  /*10b50*/  @!P6 IMAD.IADD R5, R5, 0x1, -R28 ;  /* 0x000000010505e824 */ /* 0x000fe200078e0a1c */
[----:B------:R-:W-:-:S02]  /*10b60*/  @!P4 IADD3 R7, PT, PT, R7, -R28, RZ ;  /* 0x8000001c0707c210 */ /* 0x000fc40007ffe0ff */
[C---:B------:R-:W-:Y:S02]  /*10b70*/  ISETP.GT.U32.AND P4, PT, R28.reuse, R2, PT ;  /* 0x000000021c00720c */ /* 0x040fe40003f84070 */
[----:B------:R-:W-:Y:S02]  /*10b80*/  ISETP.GT.U32.AND P1, PT, R28, R6, PT ;  /* 0x000000061c00720c */ /* 0x000fe40003f24070 */
[----:B------:R-:W-:Y:S01]  /*10b90*/  ISETP.GE.AND P6, PT, R25, RZ, PT ;  /* 0x000000ff1900720c */ /* 0x000fe20003fc6270 */
[----:B------:R-:W-:-:S04]  /*10ba0*/  IMAD.HI.U32 R8, R21, R4, RZ ;  /* 0x0000000415087227 */ /* 0x000fc800078e00ff */
[----:B------:R-:W-:Y:S02]  /*10bb0*/  IMAD.MOV R8, RZ, RZ, -R8 ;  /* 0x000000ffff087224 */ /* 0x000fe400078e0a08 */
[----:B------:R-:W-:Y:S02]  /*10bc0*/  @!P2 IMAD.IADD R13, R13, 0x1, -R28 ;  /* 0x000000010d0da824 */ /* 0x000fe400078e0a1c */
[----:B------:R-:W-:Y:S02]  /*10bd0*/  IMAD R4, R28, R8, R4 ;  /* 0x000000081c047224 */ /* 0x000fe400078e0204 */
[----:B------:R-:W-:Y:S02]  /*10be0*/  @!P3 IMAD.MOV R7, RZ, RZ, -R7 ;  /* 0x000000ffff07b224 */ /* 0x000fe400078e0a07 */
[----:B------:R-:W-:Y:S01]  /*10bf0*/  @!P4 IMAD.IADD R2, R2, 0x1, -R28 ;  /* 0x000000010202c824 */ /* 0x000fe200078e0a1c */
[----:B------:R-:W-:Y:S01]  /*10c00*/  ISETP.GE.AND P4, PT, R22, RZ, PT ;  /* 0x000000ff1600720c */ /* 0x000fe20003f86270 */
[----:B------:R-:W-:Y:S01]  /*10c10*/  @!P0 IMAD.MOV R12, RZ, RZ, -R12 ;  /* 0x000000ffff0c8224 */ /* 0x000fe200078e0a0c */
[----:B------:R-:W3:Y:S01]  /*10c20*/  LDL.LU R22, [R1+0xb34] ;  /* 0x000b340001167983 */ /* 0x000ee20000300800 */
[----:B------:R-:W-:Y:S01]  /*10c30*/  @!P1 IMAD.IADD R6, R6, 0x1, -R28 ;  /* 0x0000000106069824 */ /* 0x000fe200078e0a1c */
[----:B------:R-:W-:Y:S01]  /*10c40*/  ISETP.GE.AND P1, PT, R23, RZ, PT ;  /* 0x000000ff1700720c */ /* 0x000fe20003f26270 */
[----:B------:R-:W-:Y:S01]  /*10c50*/  @!P6 IMAD.MOV R5, RZ, RZ, -R5 ;  /* 0x000000ffff05e224 */ /* 0x000fe200078e0a05 */
[----:B------:R-:W4:Y:S01]  /*10c60*/  LDL.LU R23, [R1+0xb38] ;  /* 0x000b380001177983 */ /* 0x000f220000300800 */
[----:B------:R-:W-:Y:S01]  /*10c70*/  @!P5 IMAD.MOV R13, RZ, RZ, -R13 ;  /* 0x000000ffff0dd224 */ /* 0x000fe200078e0a0d */
[----:B------:R-:W-:-:S02]  /*10c80*/  ISETP.GT.U32.AND P2, PT, R28, R4, PT ;  /* 0x000000041c00720c */ /* 0x000fc40003f44070 */
[----:B------:R0:W-:Y:S01]  /*10c90*/  STL [R1+0x3f54], R7 ;  /* 0x003f540701007387 */ /* 0x0001e20000100800 */
[----:B------:R-:W-:-:S03]  /*10ca0*/  IABS R0, R20 ;  /* 0x0000001400007213 */ /* 0x000fc60000000000 */
[----:B------:R-:W-:Y:S01]  /*10cb0*/  STL [R1+0x3f58], R12 ;  /* 0x003f580c01007387 */ /* 0x000fe20000100800 */
[----:B------:R-:W-:-:S03]  /*10cc0*/  ISETP.GE.AND P5, PT, R18, RZ, PT ;  /* 0x000000ff1200720c */ /* 0x000fc60003fa6270 */
[----:B------:R0:W-:Y:S01]  /*10cd0*/  STL [R1+0x3f5c], R5 ;  /* 0x003f5c0501007387 */ /* 0x0001e20000100800 */
[----:B------:R-:W-:-:S03]  /*10ce0*/  IMAD.HI.U32 R10, R21, R0, RZ ;  /* 0x00000000150a7227 */ /* 0x000fc600078e00ff */
[----:B------:R-:W-:Y:S04]  /*10cf0*/  STL [R1+0x3f64], R13 ;  /* 0x003f640d01007387 */ /* 0x000fe80000100800 */
[----:B------:R-:W4:Y:S01]  /*10d00*/  LDL.LU R18, [R1+0xb3c] ;  /* 0x000b3c0001127983 */ /* 0x000f220000300800 */
[----:B------:R-:W-:Y:S02]  /*10d10*/  IMAD.MOV R10, RZ, RZ, -R10 ;  /* 0x000000ffff0a7224 */ /* 0x000fe400078e0a0a */
[----:B------:R-:W-:Y:S02]  /*10d20*/  @!P2 IMAD.IADD R4, R4, 0x1, -R28 ;  /* 0x000000010404a824 */ /* 0x000fe400078e0a1c */
[----:B------:R-:W-:Y:S01]  /*10d30*/  IMAD R0, R28, R10, R0 ;  /* 0x0000000a1c007224 */ /* 0x000fe200078e0200 */
[----:B-1----:R-:W-:-:S02]  /*10d40*/  IABS R11, R17 ;  /* 0x00000011000b7213 */ /* 0x002fc40000000000 */
[C---:B------:R-:W-:Y:S02]  /*10d50*/  ISETP.GT.U32.AND P6, PT, R28.reuse, R4, PT ;  /* 0x000000041c00720c */ /* 0x040fe40003fc4070 */
[----:B------:R-:W-:Y:S01]  /*10d60*/  ISETP.GT.U32.AND P3, PT, R28, R0, PT ;  /* 0x000000001c00720c */ /* 0x000fe20003f64070 */
[----:B------:R-:W-:-:S04]  /*10d70*/  IMAD.HI.U32 R8, R21, R11, RZ ;  /* 0x0000000b15087227 */ /* 0x000fc800078e00ff */
[----:B------:R-:W-:Y:S02]  /*10d80*/  @!P4 IMAD.MOV R9, RZ, RZ, -R9 ;  /* 0x000000ffff09c224 */ /* 0x000fe400078e0a09 */
[----:B------:R-:W-:-:S03]  /*10d90*/  IMAD.MOV R8, RZ, RZ, -R8 ;  /* 0x000000ffff087224 */ /* 0x000fc600078e0a08 */
[----:B------:R-:W-:Y:S01]  /*10da0*/  STL [R1+0x3f68], R9 ;  /* 0x003f680901007387 */ /* 0x000fe20000100800 */
[--C-:B------:R-:W-:Y:S01]  /*10db0*/  @!P6 IMAD.IADD R4, R4, 0x1, -R28.reuse ;  /* 0x000000010404e824 */ /* 0x100fe200078e0a1c */
[----:B------:R-:W-:Y:S01]  /*10dc0*/  ISETP.GE.AND P6, PT, R17, RZ, PT ;  /* 0x000000ff1100720c */ /* 0x000fe20003fc6270 */
[----:B------:R-:W-:Y:S01]  /*10dd0*/  IMAD R11, R28, R8, R11 ;  /* 0x000000081c0b7224 */ /* 0x000fe200078e020b */
[----:B------:R-:W4:Y:S01]  /*10de0*/  LDL.LU R17, [R1+0xb40] ;  /* 0x000b400001117983 */ /* 0x000f220000300800 */
[----:B------:R-:W-:Y:S01]  /*10df0*/  @!P3 IMAD.IADD R0, R0, 0x1, -R28 ;  /* 0x000000010000b824 */ /* 0x000fe200078e0a1c */
[----:B--2---:R-:W-:Y:S02]  /*10e00*/  IABS R8, R19 ;  /* 0x0000001300087213 */ /* 0x004fe40000000000 */
[----:B------:R-:W-:Y:S02]  /*10e10*/  ISETP.GE.AND P3, PT, R19, RZ, PT ;  /* 0x000000ff1300720c */ /* 0x000fe40003f66270 */
[----:B------:R-:W2:Y:S01]  /*10e20*/  LDL.LU R19, [R1+0xb44] ;  /* 0x000b440001137983 */ /* 0x000ea20000300800 */
[----:B------:R-:W-:-:S02]  /*10e30*/  ISETP.GT.U32.AND P2, PT, R28, R2, PT ;  /* 0x000000021c00720c */ /* 0x000fc40003f44070 */
[C---:B------:R-:W-:Y:S02]  /*10e40*/  ISETP.GT.U32.AND P0, PT, R28.reuse, R6, PT ;  /* 0x000000061c00720c */ /* 0x040fe40003f04070 */
[----:B------:R-:W-:-:S09]  /*10e50*/  ISETP.GT.U32.AND P4, PT, R28, R11, PT ;  /* 0x0000000b1c00720c */ /* 0x000fd20003f84070 */
[----:B------:R-:W-:Y:S01]  /*10e60*/  @!P2 IMAD.IADD R2, R2, 0x1, -R28 ;  /* 0x000000010202a824 */ /* 0x000fe200078e0a1c */
[----:B------:R-:W-:-:S04]  /*10e70*/  ISETP.GE.AND P2, PT, R26, RZ, PT ;  /* 0x000000ff1a00720c */ /* 0x000fc80003f46270 */
[----:B0-----:R-:W-:Y:S01]  /*10e80*/  MOV R7, R2 ;  /* 0x0000000200077202 */ /* 0x001fe20000000f00 */
[----:B------:R-:W-:-:S04]  /*10e90*/  @!P0 IMAD.IADD R6, R6, 0x1, -R28 ;  /* 0x0000000106068824 */ /* 0x000fc800078e0a1c */
[----:B------:R-:W-:Y:S01]  /*10ea0*/  @!P1 IMAD.MOV R7, RZ, RZ, -R7 ;  /* 0x000000ffff079224 */ /* 0x000fe200078e0a07 */
[----:B------:R-:W-:Y:S01]  /*10eb0*/  ISETP.GT.U32.AND P1, PT, R28, R0, PT ;  /* 0x000000001c00720c */ /* 0x000fe20003f24070 */
[----:B------:R-:W-:Y:S02]  /*10ec0*/  IMAD.MOV.U32 R5, RZ, RZ, R6 ;  /* 0x000000ffff057224 */ /* 0x000fe400078e0006 */
[----:B------:R-:W-:Y:S02]  /*10ed0*/  @!P2 IMAD.MOV R4, RZ, RZ, -R4 ;  /* 0x000000ffff04a224 */ /* 0x000fe400078e0a04 */
[----:B------:R-:W-:Y:S01]  /*10ee0*/  @!P5 IMAD.MOV R5, RZ, RZ, -R5 ;  /* 0x000000ffff05d224 */ /* 0x000fe200078e0a05 */
[----:B------:R-:W-:Y:S01]  /*10ef0*/  ISETP.GE.AND P0, PT, R20, RZ, PT ;  /* 0x000000ff1400720c */ /* 0x000fe20003f06270 */
[----:B------:R-:W-:Y:S01]  /*10f00*/  @!P4 IMAD.IADD R11, R11, 0x1, -R28 ;  /* 0x000000010b0bc824 */ /* 0x000fe200078e0a1c */
[----:B------:R-:W-:Y:S01]  /*10f10*/  STL [R1+0x54], R7 ;  /* 0x0000540701007387 */ /* 0x000fe20000100800 */
[----:B------:R-:W-:-:S03]  /*10f20*/  IMAD.HI.U32 R2, R21, R8, RZ ;  /* 0x0000000815027227 */ /* 0x000fc600078e00ff */
[----:B------:R0:W-:Y:S01]  /*10f30*/  STL [R1+0x5c], R5 ;  /* 0x00005c0501007387 */ /* 0x0001e20000100800 */
[----:B------:R-:W-:Y:S01]  /*10f40*/  @!P1 IMAD.IADD R0, R0, 0x1, -R28 ;  /* 0x0000000100009824 */ /* 0x000fe200078e0a1c */
[----:B------:R-:W-:Y:S02]  /*10f50*/  ISETP.GT.U32.AND P4, PT, R28, R11, PT ;  /* 0x0000000b1c00720c */ /* 0x000fe40003f84070 */
[----:B------:R-:W-:Y:S01]  /*10f60*/  STL [R1+0x60], R4 ;  /* 0x0000600401007387 */ /* 0x000fe20000100800 */
[----:B------:R-:W-:-:S04]  /*10f70*/  IMAD.MOV R2, RZ, RZ, -R2 ;  /* 0x000000ffff027224 */ /* 0x000fc800078e0a02 */
[----:B------:R-:W-:Y:S02]  /*10f80*/  IMAD R8, R28, R2, R8 ;  /* 0x000000021c087224 */ /* 0x000fe400078e0208 */
[----:B0-----:R-:W-:-:S04]  /*10f90*/  IMAD.MOV.U32 R5, RZ, RZ, R0 ;  /* 0x000000ffff057224 */ /* 0x001fc800078e0000 */
[----:B------:R-:W-:Y:S01]  /*10fa0*/  @!P4 IMAD.IADD R11, R11, 0x1, -R28 ;  /* 0x000000010b0bc824 */ /* 0x000fe200078e0a1c */
[----:B------:R-:W-:Y:S01]  /*10fb0*/  ISETP.GT.U32.AND P4, PT, R28, R8, PT ;  /* 0x000000081c00720c */ /* 0x000fe20003f84070 */
[----:B------:R-:W-:Y:S01]  /*10fc0*/  @!P0 IMAD.MOV R5, RZ, RZ, -R5 ;  /* 0x000000ffff058224 */ /* 0x000fe200078e0a05 */
[----:B---3--:R-:W-:-:S05]  /*10fd0*/  IABS R20, R22 ;  /* 0x0000001600147213 */ /* 0x008fca0000000000 */
[----:B------:R-:W-:-:S04]  /*10fe0*/  IMAD.HI.U32 R6, R21, R20, RZ ;  /* 0x0000001415067227 */ /* 0x000fc800078e00ff */
[----:B------:R-:W-:-:S04]  /*10ff0*/  IMAD.MOV R6, RZ, RZ, -R6 ;  /* 0x000000ffff067224 */ /* 0x000fc800078e0a06 */
[----:B------:R-:W-:Y:S01]  /*11000*/  IMAD R20, R28, R6, R20 ;  /* 0x000000061c147224 */ /* 0x000fe200078e0214 */
[----:B----4-:R-:W-:Y:S02]  /*11010*/  ISETP.GE.AND P1, PT, R18, RZ, PT ;  /* 0x000000ff1200720c */ /* 0x010fe40003f26270 */
[----:B------:R-:W-:Y:S02]  /*11020*/  IABS R26, R18 ;  /* 0x00000012001a7213 */ /* 0x000fe40000000000 */
[----:B------:R-:W3:Y:S01]  /*11030*/  LDL.LU R18, [R1+0xb48] ;  /* 0x000b480001127983 */ /* 0x000ee20000300800 */
[----:B------:R-:W-:-:S03]  /*11040*/  ISETP.GT.U32.AND P0, PT, R28, R20, PT ;  /* 0x000000141c00720c */ /* 0x000fc60003f04070 */
[----:B------:R-:W4:Y:S01]  /*11050*/  LDL.LU R14, [R1+0xb4c] ;  /* 0x000b4c00010e7983 */ /* 0x000f220000300800 */
[----:B------:R-:W-:-:S03]  /*11060*/  @!P4 IMAD.IADD R8, R8, 0x1, -R28 ;  /* 0x000000010808c824 */ /* 0x000fc600078e0a1c */
[----:B------:R-:W4:Y:S02]  /*11070*/  LDL.LU R24, [R1+0xb50] ;  /* 0x000b500001187983 */ /* 0x000f240000300800 */
[----:B------:R-:W-:-:S04]  /*11080*/  ISETP.GT.U32.AND P4, PT, R28, R8, PT ;  /* 0x000000081c00720c */ /* 0x000fc80003f84070 */
[----:B------:R-:W-:-:S05]  /*11090*/  @!P0 IMAD.IADD R20, R20, 0x1, -R28 ;  /* 0x0000000114148824 */ /* 0x000fca00078e0a1c */
[----:B------:R-:W-:Y:S01]  /*110a0*/  ISETP.GT.U32.AND P0, PT, R28, R20, PT ;  /* 0x000000141c00720c */ /* 0x000fe20003f04070 */
[----:B------:R0:W-:Y:S01]  /*110b0*/  STL [R1+0x4c], R5 ;  /* 0x00004c0501007387 */ /* 0x0001e20000100800 */
[----:B------:R-:W-:Y:S02]  /*110c0*/  ISETP.GE.AND P5, PT, R22, RZ, PT ;  /* 0x000000ff1600720c */ /* 0x000fe40003fa6270 */
[----:B------:R-:W-:Y:S01]  /*110d0*/  @!P4 IADD3 R8, PT, PT, R8, -R28, RZ ;  /* 0x8000001c0808c210 */ /* 0x000fe20007ffe0ff */
[----:B------:R-:W4:Y:S01]  /*110e0*/  LDL.LU R25, [R1+0xb54] ;  /* 0x000b540001197983 */ /* 0x000f220000300800 */
[----:B0-----:R-:W-:-:S07]  /*110f0*/  IMAD.MOV.U32 R5, RZ, RZ, R11 ;  /* 0x000000ffff057224 */ /* 0x001fce00078e000b */
[----:B------:R-:W-:Y:S02]  /*11100*/  @!P0 IMAD.IADD R20, R20, 0x1, -R28 ;  /* 0x0000000114148824 */ /* 0x000fe400078e0a1c */
[----:B------:R-:W-:-:S05]  /*11110*/  @!P6 IMAD.MOV R5, RZ, RZ, -R5 ;  /* 0x000000ffff05e224 */ /* 0x000fca00078e0a05 */
[----:B------:R0:W-:Y:S01]  /*11120*/  STL [R1+0x3c], R5 ;  /* 0x00003c0501007387 */ /* 0x0001e20000100800 */
[----:B------:R-:W-:Y:S02]  /*11130*/  @!P5 IMAD.MOV R20, RZ, RZ, -R20 ;  /* 0x000000ffff14d224 */ /* 0x000fe400078e0a14 */
[----:B0-----:R-:W-:-:S04]  /*11140*/  IMAD.MOV.U32 R5, RZ, RZ, R8 ;  /* 0x000000ffff057224 */ /* 0x001fc800078e0008 */
[----:B------:R-:W-:Y:S01]  /*11150*/  @!P3 IMAD.MOV R5, RZ, RZ, -R5 ;  /* 0x000000ffff05b224 */ /* 0x000fe200078e0a05 */
[----:B------:R-:W-:Y:S02]  /*11160*/  IABS R22, R23 ;  /* 0x0000001700167213 */ /* 0x000fe40000000000 */
[----:B------:R-:W-:Y:S02]  /*11170*/  ISETP.GE.AND P2, PT, R23, RZ, PT ;  /* 0x000000ff1700720c */ /* 0x000fe40003f46270 */
[----:B------:R-:W-:Y:S04]  /*11180*/  STL [R1+0x38], R5 ;  /* 0x0000380501007387 */ /* 0x000fe80000100800 */
[----:B------:R-:W-:Y:S04]  /*11190*/  STL [R1+0x3f44], R20 ;  /* 0x003f441401007387 */ /* 0x000fe80000100800 */
[----:B------:R-:W4:Y:S01]  /*111a0*/  LDL.LU R23, [R1+0xb58] ;  /* 0x000b580001177983 */ /* 0x000f220000300800 */
[----:B--2---:R-:W-:-:S05]  /*111b0*/  IABS R10, R19 ;  /* 0x00000013000a7213 */ /* 0x004fca0000000000 */
[----:B------:R-:W-:-:S04]  /*111c0*/  IMAD.HI.U32 R0, R21, R10, RZ ;  /* 0x0000000a15007227 */ /* 0x000fc800078e00ff */
[----:B------:R-:W-:-:S04]  /*111d0*/  IMAD.MOV R0, RZ, RZ, -R0 ;  /* 0x000000ffff007224 */ /* 0x000fc800078e0a00 */
[----:B------:R-:W-:-:S05]  /*111e0*/  IMAD R10, R28, R0, R10 ;  /* 0x000000001c0a7224 */ /* 0x000fca00078e020a */
[----:B------:R-:W-:-:S13]  /*111f0*/  ISETP.GT.U32.AND P0, PT, R28, R10, PT ;  /* 0x0000000a1c00720c */ /* 0x000fda0003f04070 */
[----:B------:R-:W-:Y:S01]  /*11200*/  @!P0 IMAD.IADD R10, R10, 0x1, -R28 ;  /* 0x000000010a0a8824 */ /* 0x000fe200078e0a1c */
[----:B------:R-:W-:Y:S02]  /*11210*/  ISETP.GE.AND P0, PT, R19, RZ, PT ;  /* 0x000000ff1300720c */ /* 0x000fe40003f06270 */
[----:B------:R-:W2:Y:S01]  /*11220*/  LDL.LU R19, [R1+0xb5c] ;  /* 0x000b5c0001137983 */ /* 0x000ea20000300800 */
[----:B------:R-:W-:-:S04]  /*11230*/  IMAD.HI.U32 R2, R21, R22, RZ ;  /* 0x0000001615027227 */ /* 0x000fc800078e00ff */
[----:B------:R-:W-:-:S04]  /*11240*/  IMAD.HI.U32 R6, R21, R26, RZ ;  /* 0x0000001a15067227 */ /* 0x000fc800078e00ff */
[----:B------:R-:W-:Y:S02]  /*11250*/  IMAD.MOV R2, RZ, RZ, -R2 ;  /* 0x000000ffff027224 */ /* 0x000fe400078e0a02 */
[----:B------:R-:W-:Y:S02]  /*11260*/  IMAD.MOV R6, RZ, RZ, -R6 ;  /* 0x000000ffff067224 */ /* 0x000fe400078e0a06 */
[C---:B------:R-:W-:Y:S01]  /*11270*/  IMAD R22, R28.reuse, R2, R22 ;  /* 0x000000021c167224 */ /* 0x040fe200078e0216 */
[----:B------:R-:W-:Y:S01]  /*11280*/  IABS R4, R17 ;  /* 0x0000001100047213 */ /* 0x000fe20000000000 */
[----:B------:R-:W-:-:S03]  /*11290*/  IMAD R26, R28, R6, R26 ;  /* 0x000000061c1a7224 */ /* 0x000fc600078e021a */
[C---:B------:R-:W-:Y:S01]  /*112a0*/  ISETP.GT.U32.AND P6, PT, R28.reuse, R22, PT ;  /* 0x000000161c00720c */ /* 0x040fe20003fc4070 */
[----:B------:R-:W-:Y:S01]  /*112b0*/  IMAD.HI.U32 R2, R21, R4, RZ ;  /* 0x0000000415027227 */ /* 0x000fe200078e00ff */
[----:B------:R-:W-:-:S03]  /*112c0*/  ISETP.GT.U32.AND P4, PT, R28, R26, PT ;  /* 0x0000001a1c00720c */ /* 0x000fc60003f84070 */
[----:B------:R-:W-:-:S04]  /*112d0*/  IMAD.MOV R2, RZ, RZ, -R2 ;  /* 0x000000ffff027224 */ /* 0x000fc800078e0a02 */
[----:B------:R-:W-:-:S04]  /*112e0*/  IMAD R4, R28, R2, R4 ;  /* 0x000000021c047224 */ /* 0x000fc800078e0204 */
[--C-:B------:R-:W-:Y:S01]  /*112f0*/  @!P6 IMAD.IADD R22, R22, 0x1, -R28.reuse ;  /* 0x000000011616e824 */ /* 0x100fe200078e0a1c */
[----:B------:R-:W-:Y:S01]  /*11300*/  ISETP.GT.U32.AND P3, PT, R28, R4, PT ;  /* 0x000000041c00720c */ /* 0x000fe20003f64070 */
[----:B------:R-:W-:-:S03]  /*11310*/  @!P4 IMAD.IADD R26, R26, 0x1, -R28 ;  /* 0x000000011a1ac824 */ /* 0x000fc600078e0a1c */
[C---:B------:R-:W-:Y:S02]  /*11320*/  ISETP.GT.U32.AND P6, PT, R28.reuse, R22, PT ;  /* 0x000000161c00720c */ /* 0x040fe40003fc4070 */
[----:B------:R-:W-:-:S07]  /*11330*/  ISETP.GT.U32.AND P4, PT, R28, R26, PT ;  /* 0x0000001a1c00720c */ /* 0x000fce0003f84070 */
[----:B------:R-:W-:-:S04]  /*11340*/  @!P3 IMAD.IADD R4, R4, 0x1, -R28 ;  /* 0x000000010404b824 */ /* 0x000fc800078e0a1c */
[--C-:B------:R-:W-:Y:S01]  /*11350*/  @!P6 IMAD.IADD R22, R22, 0x1, -R28.reuse ;  /* 0x000000011616e824 */ /* 0x100fe200078e0a1c */
[----:B------:R-:W-:Y:S01]  /*11360*/  ISETP.GT.U32.AND P3, PT, R28, R4, PT ;  /* 0x000000041c00720c */ /* 0x000fe20003f64070 */
[----:B------:R-:W-:Y:S01]  /*11370*/  @!P4 IMAD.IADD R26, R26, 0x1, -R28 ;  /* 0x000000011a1ac824 */ /* 0x000fe200078e0a1c */
[----:B---3--:R-:W-:-:S05]  /*11380*/  IABS R6, R18 ;  /* 0x0000001200067213 */ /* 0x008fca0000000000 */
[----:B------:R-:W-:Y:S01]  /*11390*/  IMAD.HI.U32 R11, R21, R6, RZ ;  /* 0x00000006150b7227 */ /* 0x000fe200078e00ff */
[----:B----4-:R-:W-:-:S03]  /*113a0*/  IABS R0, R14 ;  /* 0x0000000e00007213 */ /* 0x010fc60000000000 */
[----:B------:R-:W-:-:S04]  /*113b0*/  IMAD.MOV R11, RZ, RZ, -R11 ;  /* 0x000000ffff0b7224 */ /* 0x000fc800078e0a0b */
[----:B------:R-:W-:Y:S02]  /*113c0*/  IMAD R6, R28, R11, R6 ;  /* 0x0000000b1c067224 */ /* 0x000fe400078e0206 */
[----:B------:R-:W-:-:S03]  /*113d0*/  IMAD.HI.U32 R8, R21, R0, RZ ;  /* 0x0000000015087227 */ /* 0x000fc600078e00ff */
[----:B------:R-:W-:Y:S01]  /*113e0*/  ISETP.GT.U32.AND P6, PT, R28, R6, PT ;  /* 0x000000061c00720c */ /* 0x000fe20003fc4070 */
[----:B------:R-:W-:Y:S01]  /*113f0*/  IMAD.MOV R8, RZ, RZ, -R8 ;  /* 0x000000ffff087224 */ /* 0x000fe200078e0a08 */
[----:B------:R-:W-:Y:S01]  /*11400*/  ISETP.GE.AND P5, PT, R17, RZ, PT ;  /* 0x000000ff1100720c */ /* 0x000fe20003fa6270 */
[----:B------:R-:W-:Y:S01]  /*11410*/  @!P2 IMAD.MOV R22, RZ, RZ, -R22 ;  /* 0x000000ffff16a224 */ /* 0x000fe200078e0a16 */
[----:B------:R-:W-:Y:S01]  /*11420*/  @!P1 IADD3 R26, PT, PT, -R26, RZ, RZ ;  /* 0x000000ff1a1a9210 */ /* 0x000fe20007ffe1ff */
[C---:B------:R-:W-:Y:S01]  /*11430*/  IMAD R0, R28.reuse, R8, R0 ;  /* 0x000000081c007224 */ /* 0x040fe200078e0200 */
[----:B------:R-:W-:Y:S01]  /*11440*/  ISETP.GT.U32.AND P2, PT, R28, R10, PT ;  /* 0x0000000a1c00720c */ /* 0x000fe20003f44070 */
[----:B------:R-:W3:Y:S01]  /*11450*/  LDL.LU R17, [R1+0xb60] ;  /* 0x000b600001117983 */ /* 0x000ee20000300800 */
[----:B------:R-:W-:Y:S02]  /*11460*/  ISETP.GE.AND P1, PT, R18, RZ, PT ;  /* 0x000000ff1200720c */ /* 0x000fe40003f26270 */
[----:B------:R-:W-:Y:S01]  /*11470*/  ISETP.GT.U32.AND P4, PT, R28, R0, PT ;  /* 0x000000001c00720c */ /* 0x000fe20003f84070 */
[----:B------:R-:W-:Y:S02]  /*11480*/  STL [R1+0x3f48], R22 ;  /* 0x003f481601007387 */ /* 0x000fe40000100800 */
[----:B------:R-:W-:-:S02]  /*11490*/  @!P6 IMAD.IADD R6, R6, 0x1, -R28 ;  /* 0x000000010606e824 */ /* 0x000fc400078e0a1c */
[----:B------:R-:W-:Y:S01]  /*114a0*/  STL [R1+0x3f4c], R26 ;  /* 0x003f4c1a01007387 */ /* 0x000fe20000100800 */
[----:B------:R-:W-:-:S03]  /*114b0*/  @!P3 IMAD.IADD R4, R4, 0x1, -R28 ;  /* 0x000000010404b824 */ /* 0x000fc600078e0a1c */
[----:B------:R-:W4:Y:S01]  /*114c0*/  LDL.LU R18, [R1+0xb64] ;  /* 0x000b640001127983 */ /* 0x000f220000300800 */
[----:B------:R-:W-:Y:S01]  /*114d0*/  ISETP.GT.U32.AND P6, PT, R28, R6, PT ;  /* 0x000000061c00720c */ /* 0x000fe20003fc4070 */
[----:B------:R-:W-:Y:S02]  /*114e0*/  @!P5 IMAD.MOV R4, RZ, RZ, -R4 ;  /* 0x000000ffff04d224 */ /* 0x000fe400078e0a04 */
[--C-:B------:R-:W-:Y:S02]  /*114f0*/  @!P2 IMAD.IADD R10, R10, 0x1, -R28.reuse ;  /* 0x000000010a0aa824 */ /* 0x100fe400078e0a1c */
[----:B------:R-:W-:Y:S01]  /*11500*/  @!P4 IMAD.IADD R0, R0, 0x1, -R28 ;  /* 0x000000010000c824 */ /* 0x000fe200078e0a1c */
[----:B------:R0:W-:Y:S04]  /*11510*/  STL [R1+0x3f6c], R4 ;  /* 0x003f6c0401007387 */ /* 0x0001e80000100800 */
[----:B------:R-:W-:Y:S01]  /*11520*/  ISETP.GT.U32.AND P4, PT, R28, R0, PT ;  /* 0x000000001c00720c */ /* 0x000fe20003f84070 */
[----:B0-----:R-:W-:-:S02]  /*11530*/  IMAD.MOV.U32 R4, RZ, RZ, R10 ;  /* 0x000000ffff047224 */ /* 0x001fc400078e000a */
[----:B------:R-:W-:Y:S02]  /*11540*/  @!P6 IMAD.IADD R6, R6, 0x1, -R28 ;  /* 0x000000010606e824 */ /* 0x000fe400078e0a1c */
[----:B------:R-:W-:-:S05]  /*11550*/  @!P0 IMAD.MOV R4, RZ, RZ, -R4 ;  /* 0x000000ffff048224 */ /* 0x000fca00078e0a04 */
[----:B------:R0:W-:Y:S03]  /*11560*/  STL [R1+0x2c], R4 ;  /* 0x00002c0401007387 */ /* 0x0001e60000100800 */
[----:B------:R-:W-:Y:S02]  /*11570*/  @!P4 IMAD.IADD R0, R0, 0x1, -R28 ;  /* 0x000000010000c824 */ /* 0x000fe400078e0a1c */
[----:B0-----:R-:W-:-:S04]  /*11580*/  IMAD.MOV.U32 R4, RZ, RZ, R6 ;  /* 0x000000ffff047224 */ /* 0x001fc800078e0006 */
[----:B------:R-:W-:Y:S01]  /*11590*/  @!P1 IMAD.MOV R4, RZ, RZ, -R4 ;  /* 0x000000ffff049224 */ /* 0x000fe200078e0a04 */
[----:B------:R-:W-:-:S04]  /*115a0*/  ISETP.GE.AND P5, PT, R14, RZ, PT ;  /* 0x000000ff0e00720c */ /* 0x000fc80003fa6270 */
[----:B------:R-:W-:Y:S01]  /*115b0*/  STL [R1+0x30], R4 ;  /* 0x0000300401007387 */ /* 0x000fe20000100800 */
[----:B------:R-:W-:-:S05]  /*115c0*/  IABS R2, R24 ;  /* 0x0000001800027213 */ /* 0x000fca0000000000 */
[----:B------:R-:W-:-:S04]  /*115d0*/  IMAD.HI.U32 R8, R21, R2, RZ ;  /* 0x0000000215087227 */ /* 0x000fc800078e00ff */
[----:B------:R-:W-:Y:S02]  /*115e0*/  IMAD.MOV R8, RZ, RZ, -R8 ;  /* 0x000000ffff087224 */ /* 0x000fe400078e0a08 */
[----:B------:R-:W-:Y:S02]  /*115f0*/  @!P5 IMAD.MOV R0, RZ, RZ, -R0 ;  /* 0x000000ffff00d224 */ /* 0x000fe400078e0a00 */
[----:B------:R-:W-:-:S05]  /*11600*/  IMAD R2, R28, R8, R2 ;  /* 0x000000081c027224 */ /* 0x000fca00078e0202 */
[----:B------:R-:W-:Y:S02]  /*11610*/  ISETP.GT.U32.AND P3, PT, R28, R2, PT ;  /* 0x000000021c00720c */ /* 0x000fe40003f64070 */
[----:B------:R-:W-:-:S11]  /*11620*/  ISETP.GE.AND P2, PT, R24, RZ, PT ;  /* 0x000000ff1800720c */ /* 0x000fd60003f46270 */
[----:B------:R-:W-:-:S05]  /*11630*/  @!P3 IMAD.IADD R2, R2, 0x1, -R28 ;  /* 0x000000010202b824 */ /* 0x000fca00078e0a1c */
[----:B------:R-:W-:-:S13]  /*11640*/  ISETP.GT.U32.AND P0, PT, R28, R2, PT ;  /* 0x000000021c00720c */ /* 0x000fda0003f04070 */
[----:B------:R-:W-:-:S04]  /*11650*/  @!P0 IMAD.IADD R2, R2, 0x1, -R28 ;  /* 0x0000000102028824 */ /* 0x000fc800078e0a1c */
[----:B------:R-:W-:Y:S01]  /*11660*/  @!P2 IMAD.MOV R2, RZ, RZ, -R2 ;  /* 0x000000ffff02a224 */ /* 0x000fe200078e0a02 */
[----:B--2---:R-:W-:Y:S02]  /*11670*/  ISETP.GE.AND P4, PT, R19, RZ, PT ;  /* 0x000000ff1300720c */ /* 0x004fe40003f86270 */
[----:B------:R-:W-:Y:S02]  /*11680*/  IABS R6, R19 ;  /* 0x0000001300067213 */ /* 0x000fe40000000000 */
[----:B------:R-:W2:Y:S04]  /*11690*/  LDL.LU R19, [R1+0xb68] ;  /* 0x000b680001137983 */ /* 0x000ea80000300800 */
[----:B------:R-:W-:Y:S04]  /*116a0*/  STL [R1+0x34], R0 ;  /* 0x0000340001007387 */ /* 0x000fe80000100800 */
[----:B------:R-:W2:Y:S04]  /*116b0*/  LDL.LU R22, [R1+0xb6c] ;  /* 0x000b6c0001167983 */ /* 0x000ea80000300800 */
[----:B------:R-:W2:Y:S04]  /*116c0*/  LDL.LU R20, [R1+0xb70] ;  /* 0x000b700001147983 */ /* 0x000ea80000300800 */
[----:B------:R-:W2:Y:S04]  /*116d0*/  LDL.LU R9, [R1+0xb74] ;  /* 0x000b740001097983 */ /* 0x000ea80000300800 */
[----:B------:R-:W2:Y:S04]  /*116e0*/  LDL.LU R13, [R1+0xb7c] ;  /* 0x000b7c00010d7983 */ /* 0x000ea80000300800 */
[----:B------:R-:W2:Y:S04]  /*116f0*/  LDL.LU R5, [R1+0xb80] ;  /* 0x000b800001057983 */ /* 0x000ea80000300800 */
[----:B------:R-:W2:Y:S04]  /*11700*/  LDL.LU R16, [R1+0xb84] ;  /* 0x000b840001107983 */ /* 0x000ea80000300800 */
[----:B------:R0:W-:Y:S04]  /*11710*/  STL [R1+0x24], R2 ;  /* 0x0000240201007387 */ /* 0x0001e80000100800 */
[----:B------:R-:W2:Y:S04]  /*11720*/  LDL.LU R7, [R1+0xb88] ;  /* 0x000b880001077983 */ /* 0x000ea80000300800 */
[----:B------:R-:W2:Y:S04]  /*11730*/  LDL.LU R12, [R1+0xb8c] ;  /* 0x000b8c00010c7983 */ /* 0x000ea80000300800 */
[----:B------:R-:W2:Y:S01]  /*11740*/  LDL.LU R29, [R1+0xb90] ;  /* 0x000b9000011d7983 */ /* 0x000ea20000300800 */
[----:B------:R-:W-:-:S05]  /*11750*/  IABS R15, R25 ;  /* 0x00000019000f7213 */ /* 0x000fca0000000000 */
[----:B------:R-:W-:-:S04]  /*11760*/  IMAD.HI.U32 R8, R21, R15, RZ ;  /* 0x0000000f15087227 */ /* 0x000fc800078e00ff */
[----:B------:R-:W-:-:S04]  /*11770*/  IMAD.MOV R8, RZ, RZ, -R8 ;  /* 0x000000ffff087224 */ /* 0x000fc800078e0a08 */
[----:B------:R-:W-:-:S05]  /*11780*/  IMAD R15, R28, R8, R15 ;  /* 0x000000081c0f7224 */ /* 0x000fca00078e020f */
[----:B------:R-:W-:Y:S02]  /*11790*/  ISETP.GT.U32.AND P1, PT, R28, R15, PT ;  /* 0x0000000f1c00720c */ /* 0x000fe40003f24070 */
[----:B------:R-:W-:Y:S01]  /*117a0*/  IABS R11, R23 ;  /* 0x00000017000b7213 */ /* 0x000fe20000000000 */
[----:B------:R-:W-:-:S10]  /*117b0*/  IMAD.HI.U32 R8, R21, R6, RZ ;  /* 0x0000000615087227 */ /* 0x000fd400078e00ff */
[----:B------:R-:W-:-:S05]  /*117c0*/  @!P1 IMAD.IADD R15, R15, 0x1, -R28 ;  /* 0x000000010f0f9824 */ /* 0x000fca00078e0a1c */
[----:B------:R-:W-:Y:S01]  /*117d0*/  ISETP.GT.U32.AND P1, PT, R28, R15, PT ;  /* 0x0000000f1c00720c */ /* 0x000fe20003f24070 */
[----:B------:R-:W-:-:S04]  /*117e0*/  IMAD.MOV R8, RZ, RZ, -R8 ;  /* 0x000000ffff087224 */ /* 0x000fc800078e0a08 */
[----:B0-----:R-:W-:Y:S01]  /*117f0*/  IMAD R2, R28, R8, R6 ;  /* 0x000000081c027224 */ /* 0x001fe200078e0206 */
[----:B----4-:R-:W-:Y:S02]  /*11800*/  ISETP.GE.AND P0, PT, R18, RZ, PT ;  /* 0x000000ff1200720c */ /* 0x010fe40003f06270 */
[----:B------:R-:W-:Y:S01]  /*11810*/  IABS R10, R18 ;  /* 0x00000012000a7213 */ /* 0x000fe20000000000 */
[----:B------:R-:W-:-:S04]  /*11820*/  IMAD.HI.U32 R18, R21, R11, RZ ;  /* 0x0000000b15127227 */ /* 0x000fc800078e00ff */
[----:B------:R-:W-:-:S04]  /*11830*/  IMAD.MOV R18, RZ, RZ, -R18 ;  /* 0x000000ffff127224 */ /* 0x000fc800078e0a12 */
[----:B------:R-:W-:Y:S01]  /*11840*/  IMAD R11, R28, R18, R11 ;  /* 0x000000121c0b7224 */ /* 0x000fe200078e020b */
[----:B------:R-:W-:-:S04]  /*11850*/  @!P1 IADD3 R15, PT, PT, R15, -R28, RZ ;  /* 0x8000001c0f0f9210 */ /* 0x000fc80007ffe0ff */
[C---:B------:R-:W-:Y:S02]  /*11860*/  ISETP.GT.U32.AND P2, PT, R28.reuse, R11, PT ;  /* 0x0000000b1c00720c */ /* 0x040fe40003f44070 */
[----:B------:R-:W-:Y:S02]  /*11870*/  ISETP.GT.U32.AND P1, PT, R28, R2, PT ;  /* 0x000000021c00720c */ /* 0x000fe40003f24070 */
[----:B---3--:R-:W-:Y:S02]  /*11880*/  ISETP.GE.AND P5, PT, R17, RZ, PT ;  /* 0x000000ff1100720c */ /* 0x008fe40003fa6270 */
[----:B------:R-:W-:Y:S01]  /*11890*/  IABS R0, R17 ;  /* 0x0000001100007213 */ /* 0x000fe20000000000 */
[----:B------:R-:W-:-:S04]  /*118a0*/  IMAD.HI.U32 R17, R21, R10, RZ ;  /* 0x0000000a15117227 */ /* 0x000fc800078e00ff */
[----:B------:R-:W-:Y:S02]  /*118b0*/  IMAD.MOV R17, RZ, RZ, -R17 ;  /* 0x000000ffff117224 */ /* 0x000fe400078e0a11 */
[----:B------:R-:W-:Y:S02]  /*118c0*/  @!P2 IMAD.IADD R11, R11, 0x1, -R28 ;  /* 0x000000010b0ba824 */ /* 0x000fe400078e0a1c */
[----:B------:R-:W-:Y:S02]  /*118d0*/  IMAD R10, R28, R17, R10 ;  /* 0x000000111c0a7224 */ /* 0x000fe400078e020a */
[----:B------:R-:W-:Y:S01]  /*118e0*/  @!P1 IMAD.IADD R2, R2, 0x1, -R28 ;  /* 0x0000000102029824 */ /* 0x000fe200078e0a1c */
[C---:B------:R-:W-:Y:S01]  /*118f0*/  ISETP.GT.U32.AND P2, PT, R28.reuse, R11, PT ;  /* 0x0000000b1c00720c */ /* 0x040fe20003f44070 */
[----:B------:R-:W-:Y:S01]  /*11900*/  IMAD.HI.U32 R14, R21, R0, RZ ;  /* 0x00000000150e7227 */ /* 0x000fe200078e00ff */
[----:B------:R-:W-:Y:S02]  /*11910*/  ISETP.GE.AND P6, PT, R25, RZ, PT ;  /* 0x000000ff1900720c */ /* 0x000fe40003fc6270 */
[----:B------:R-:W-:Y:S01]  /*11920*/  ISETP.GT.U32.AND P1, PT, R28, R2, PT ;  /* 0x000000021c00720c */ /* 0x000fe20003f24070 */
[----:B------:R-:W-:-:S02]  /*11930*/  IMAD.MOV R14, RZ, RZ, -R14 ;  /* 0x000000ffff0e7224 */ /* 0x000fc400078e0a0e */
[----:B------:R-:W-:Y:S02]  /*11940*/  IMAD.MOV.U32 R4, RZ, RZ, R15 ;  /* 0x000000ffff047224 */ /* 0x000fe400078e000f */
[----:B------:R-:W-:-:S04]  /*11950*/  IMAD R0, R28, R14, R0 ;  /* 0x0000000e1c007224 */ /* 0x000fc800078e0200 */
[----:B------:R-:W-:Y:S01]  /*11960*/  @!P2 IMAD.IADD R11, R11, 0x1, -R28 ;  /* 0x000000010b0ba824 */ /* 0x000fe200078e0a1c */
[----:B------:R-:W-:Y:S01]  /*11970*/  ISETP.GT.U32.AND P2, PT, R28, R10, PT ;  /* 0x0000000a1c00720c */ /* 0x000fe20003f44070 */
[----:B------:R-:W-:Y:S01]  /*11980*/  @!P6 IMAD.MOV R4, RZ, RZ, -R4 ;  /* 0x000000ffff04e224 */ /* 0x000fe200078e0a04 */
[----:B------:R-:W-:Y:S01]  /*11990*/  ISETP.GE.AND P3, PT, R23, RZ, PT ;  /* 0x000000ff1700720c */ /* 0x000fe20003f66270 */
[----:B------:R-:W-:Y:S01]  /*119a0*/  @!P1 IMAD.IADD R2, R2, 0x1, -R28 ;  /* 0x0000000102029824 */ /* 0x000fe200078e0a1c */
[----:B------:R-:W-:-:S09]  /*119b0*/  ISETP.GT.U32.AND P6, PT, R28, R0, PT ;  /* 0x000000001c00720c */ /* 0x000fd20003fc4070 */
[----:B------:R-:W-:-:S04]  /*119c0*/  @!P2 IMAD.IADD R10, R10, 0x1, -R28 ;  /* 0x000000010a0aa824 */ /* 0x000fc800078e0a1c */
[----:B------:R-:W-:-:S05]  /*119d0*/  @!P6 IMAD.IADD R0, R0, 0x1, -R28 ;  /* 0x000000010000e824 */ /* 0x000fca00078e0a1c */
[----:B------:R-:W-:Y:S01]  /*119e0*/  ISETP.GT.U32.AND P2, PT, R28, R0, PT ;  /* 0x000000001c00720c */ /* 0x000fe20003f44070 */
[----:B------:R-:W-:-:S12]  /*119f0*/  @!P3 IMAD.MOV R11, RZ, RZ, -R11 ;  /* 0x000000ffff0bb224 */ /* 0x000fd800078e0a0b */
[----:B------:R-:W-:Y:S01]  /*11a00*/  @!P2 IMAD.IADD R0, R0, 0x1, -R28 ;  /* 0x000000010000a824 */ /* 0x000fe200078e0a1c */
[----:B------:R-:W-:Y:S04]  /*11a10*/  STL [R1+0x14], R4 ;  /* 0x0000140401007387 */ /* 0x000fe80000100800 */
[----:B------:R0:W-:Y:S01]  /*11a20*/  STL [R1+0x3f70], R11 ;  /* 0x003f700b01007387 */ /* 0x0001e20000100800 */
[----:B------:R-:W-:Y:S01]  /*11a30*/  @!P5 IMAD.MOV R0, RZ, RZ, -R0 ;  /* 0x000000ffff00d224 */ /* 0x000fe200078e0a00 */
[----:B--2---:R-:W-:-:S05]  /*11a40*/  IABS R17, R19 ;  /* 0x0000001300117213 */ /* 0x004fca0000000000 */
[----:B------:R-:W-:-:S04]  /*11a50*/  IMAD.HI.U32 R18, R21, R17, RZ ;  /* 0x0000001115127227 */ /* 0x000fc800078e00ff */
[----:B------:R-:W-:-:S04]  /*11a60*/  IMAD.MOV R18, RZ, RZ, -R18 ;  /* 0x000000ffff127224 */ /* 0x000fc800078e0a12 */
[----:B------:R-:W-:Y:S01]  /*11a70*/  IMAD R17, R28, R18, R17 ;  /* 0x000000121c117224 */ /* 0x000fe200078e0211 */
[----:B------:R-:W-:-:S04]  /*11a80*/  IABS R23, R22 ;  /* 0x0000001600177213 */ /* 0x000fc80000000000 */
[----:B------:R-:W-:Y:S01]  /*11a90*/  ISETP.GT.U32.AND P1, PT, R28, R17, PT ;  /* 0x000000111c00720c */ /* 0x000fe20003f24070 */
[C---:B------:R-:W-:Y:S01]  /*11aa0*/  IMAD.HI.U32 R14, R21.reuse, R23, RZ ;  /* 0x00000017150e7227 */ /* 0x040fe200078e00ff */
[----:B------:R-:W-:Y:S02]  /*11ab0*/  IABS R8, R20 ;  /* 0x0000001400087213 */ /* 0x000fe40000000000 */
[----:B------:R-:W-:Y:S01]  /*11ac0*/  IABS R24, R9 ;  /* 0x0000000900187213 */ /* 0x000fe20000000000 */
[----:B------:R-:W-:Y:S02]  /*11ad0*/  IMAD.MOV R14, RZ, RZ, -R14 ;  /* 0x000000ffff0e7224 */ /* 0x000fe400078e0a0e */
[----:B------:R-:W-:-:S04]  /*11ae0*/  IMAD.HI.U32 R6, R21, R8, RZ ;  /* 0x0000000815067227 */ /* 0x000fc800078e00ff */
[C---:B------:R-:W-:Y:S02]  /*11af0*/  IMAD R23, R28.reuse, R14, R23 ;  /* 0x0000000e1c177224 */ /* 0x040fe400078e0217 */
[----:B------:R-:W-:Y:S01]  /*11b00*/  @!P1 IMAD.IADD R17, R17, 0x1, -R28 ;  /* 0x0000000111119824 */ /* 0x000fe200078e0a1c */
[C---:B------:R-:W-:Y:S01]  /*11b10*/  ISETP.GT.U32.AND P1, PT, R28.reuse, R10, PT ;  /* 0x0000000a1c00720c */ /* 0x040fe20003f24070 */
[----:B------:R-:W-:Y:S01]  /*11b20*/  IMAD.MOV R15, RZ, RZ, -R6 ;  /* 0x000000ffff0f7224 */ /* 0x000fe200078e0a06 */
[----:B------:R-:W-:Y:S01]  /*11b30*/  IABS R14, R13 ;  /* 0x0000000d000e7213 */ /* 0x000fe20000000000 */
[----:B------:R-:W-:Y:S01]  /*11b40*/  IMAD.HI.U32 R6, R21, R24, RZ ;  /* 0x0000001815067227 */ /* 0x000fe200078e00ff */
[----:B------:R-:W-:-:S03]  /*11b50*/  ISETP.GT.U32.AND P6, PT, R28, R23, PT ;  /* 0x000000171c00720c */ /* 0x000fc60003fc4070 */
[----:B------:R-:W-:Y:S02]  /*11b60*/  IMAD R8, R28, R15, R8 ;  /* 0x0000000f1c087224 */ /* 0x000fe400078e0208 */
[----:B------:R-:W-:Y:S02]  /*11b70*/  IMAD.MOV R6, RZ, RZ, -R6 ;  /* 0x000000ffff067224 */ /* 0x000fe400078e0a06 */
[----:B------:R-:W-:Y:S01]  /*11b80*/  IMAD.HI.U32 R15, R21, R14, RZ ;  /* 0x0000000e150f7227 */ /* 0x000fe200078e00ff */
[----:B------:R-:W-:-:S03]  /*11b90*/  IABS R18, R16 ;  /* 0x0000001000127213 */ /* 0x000fc60000000000 */
[----:B------:R-:W-:Y:S02]  /*11ba0*/  IMAD R24, R28, R6, R24 ;  /* 0x000000061c187224 */ /* 0x000fe400078e0218 */
[----:B------:R-:W-:Y:S01]  /*11bb0*/  IMAD.MOV R15, RZ, RZ, -R15 ;  /* 0x000000ffff0f7224 */ /* 0x000fe200078e0a0f */
[----:B------:R-:W-:Y:S02]  /*11bc0*/  @!P1 IADD3 R10, PT, PT, R10, -R28, RZ ;  /* 0x8000001c0a0a9210 */ /* 0x000fe40007ffe0ff */
[----:B------:R-:W-:Y:S01]  /*11bd0*/  IABS R25, R5 ;  /* 0x0000000500197213 */ /* 0x000fe20000000000 */
[C---:B------:R-:W-:Y:S01]  /*11be0*/  IMAD R14, R28.reuse, R15, R14 ;  /* 0x0000000f1c0e7224 */ /* 0x040fe200078e020e */
[C---:B------:R-:W-:Y:S01]  /*11bf0*/  ISETP.GT.U32.AND P1, PT, R28.reuse, R24, PT ;  /* 0x000000181c00720c */ /* 0x040fe20003f24070 */
[----:B------:R-:W-:Y:S01]  /*11c00*/  IMAD.HI.U32 R15, R21, R18, RZ ;  /* 0x00000012150f7227 */ /* 0x000fe200078e00ff */
[----:B------:R-:W-:-:S03]  /*11c10*/  ISETP.GT.U32.AND P2, PT, R28, R8, PT ;  /* 0x000000081c00720c */ /* 0x000fc60003f44070 */
[----:B------:R-:W-:Y:S02]  /*11c20*/  @!P6 IMAD.IADD R23, R23, 0x1, -R28 ;  /* 0x000000011717e824 */ /* 0x000fe400078e0a1c */
[----:B------:R-:W-:-:S04]  /*11c30*/  IMAD.HI.U32 R6, R21, R25, RZ ;  /* 0x0000001915067227 */ /* 0x000fc800078e00ff */
[----:B------:R-:W-:Y:S01]  /*11c40*/  IMAD.MOV R15, RZ, RZ, -R15 ;  /* 0x000000ffff0f7224 */ /* 0x000fe200078e0a0f */
[C---:B------:R-:W-:Y:S01]  /*11c50*/  ISETP.GT.U32.AND P6, PT, R28.reuse, R23, PT ;  /* 0x000000171c00720c */ /* 0x040fe20003fc4070 */
[----:B------:R-:W-:Y:S02]  /*11c60*/  IMAD.MOV R6, RZ, RZ, -R6 ;  /* 0x000000ffff067224 */ /* 0x000fe400078e0a06 */
[C---:B------:R-:W-:Y:S01]  /*11c70*/  IMAD R18, R28.reuse, R15, R18 ;  /* 0x0000000f1c127224 */ /* 0x040fe200078e0212 */
[C---:B------:R-:W-:Y:S01]  /*11c80*/  ISETP.GT.U32.AND P3, PT, R28.reuse, R17, PT ;  /* 0x000000111c00720c */ /* 0x040fe20003f64070 */
[----:B------:R-:W-:Y:S02]  /*11c90*/  IMAD R25, R28, R6, R25 ;  /* 0x000000061c197224 */ /* 0x000fe400078e0219 */
[--C-:B------:R-:W-:Y:S01]  /*11ca0*/  @!P1 IMAD.IADD R24, R24, 0x1, -R28.reuse ;  /* 0x0000000118189824 */ /* 0x100fe200078e0a1c */
[----:B------:R-:W-:Y:S01]  /*11cb0*/  ISETP.GT.U32.AND P1, PT, R28, R18, PT ;  /* 0x000000121c00720c */ /* 0x000fe20003f24070 */
[----:B------:R-:W-:Y:S01]  /*11cc0*/  @!P2 IMAD.IADD R8, R8, 0x1, -R28 ;  /* 0x000000010808a824 */ /* 0x000fe200078e0a1c */
[----:B------:R-:W-:-:S02]  /*11cd0*/  IABS R6, R7 ;  /* 0x0000000700067213 */ /* 0x000fc40000000000 */
[C---:B------:R-:W-:Y:S01]  /*11ce0*/  ISETP.GT.U32.AND P2, PT, R28.reuse, R25, PT ;  /* 0x000000191c00720c */ /* 0x040fe20003f44070 */
[--C-:B------:R-:W-:Y:S01]  /*11cf0*/  @!P6 IMAD.IADD R23, R23, 0x1, -R28.reuse ;  /* 0x000000011717e824 */ /* 0x100fe200078e0a1c */
[----:B0-----:R-:W-:Y:S01]  /*11d00*/  IABS R11, R29 ;  /* 0x0000001d000b7213 */ /* 0x001fe20000000000 */
[----:B------:R-:W-:Y:S01]  /*11d10*/  IMAD.HI.U32 R15, R21, R6, RZ ;  /* 0x00000006150f7227 */ /* 0x000fe200078e00ff */
[----:B------:R-:W-:Y:S02]  /*11d20*/  ISETP.GE.AND P6, PT, R19, RZ, PT ;  /* 0x000000ff1300720c */ /* 0x000fe40003fc6270 */
[----:B------:R-:W-:Y:S01]  /*11d30*/  IABS R19, R12 ;  /* 0x0000000c00137213 */ /* 0x000fe20000000000 */
[----:B------:R-:W-:Y:S02]  /*11d40*/  IMAD.MOV R4, RZ, RZ, -R15 ;  /* 0x000000ffff047224 */ /* 0x000fe400078e0a0f */
[----:B------:R-:W-:Y:S02]  /*11d50*/  IMAD.MOV.U32 R15, RZ, RZ, R11 ;  /* 0x000000ffff0f7224 */ /* 0x000fe400078e000b */
[--C-:B------:R-:W-:Y:S01]  /*11d60*/  @!P3 IMAD.IADD R17, R17, 0x1, -R28.reuse ;  /* 0x000000011111b824 */ /* 0x100fe200078e0a1c */
[----:B------:R-:W-:Y:S01]  /*11d70*/  ISETP.GT.U32.AND P3, PT, R28, R14, PT ;  /* 0x0000000e1c00720c */ /* 0x000fe20003f64070 */
[----:B------:R-:W-:-:S02]  /*11d80*/  @!P1 IMAD.IADD R18, R18, 0x1, -R28 ;  /* 0x0000000112129824 */ /* 0x000fc400078e0a1c */
[----:B------:R-:W-:-:S04]  /*11d90*/  IMAD.HI.U32 R11, R21, R19, RZ ;  /* 0x00000013150b7227 */ /* 0x000fc800078e00ff */
[C---:B------:R-:W-:Y:S02]  /*11da0*/  IMAD R6, R28.reuse, R4, R6 ;  /* 0x000000041c067224 */ /* 0x040fe400078e0206 */
[----:B------:R-:W-:Y:S01]  /*11db0*/  IMAD.HI.U32 R4, R21, R15, RZ ;  /* 0x0000000f15047227 */ /* 0x000fe200078e00ff */
[----:B------:R-:W-:-:S03]  /*11dc0*/  ISETP.GT.U32.AND P5, PT, R28, R18, PT ;  /* 0x000000121c00720c */ /* 0x000fc60003fa4070 */
[----:B------:R-:W-:Y:S02]  /*11dd0*/  @!P2 IMAD.IADD R25, R25, 0x1, -R28 ;  /* 0x000000011919a824 */ /* 0x000fe400078e0a1c */
[----:B------:R-:W-:Y:S02]  /*11de0*/  IMAD.MOV.U32 R21, RZ, RZ, R2 ;  /* 0x000000ffff157224 */ /* 0x000fe400078e0002 */
[----:B------:R-:W-:Y:S02]  /*11df0*/  IMAD.MOV R2, RZ, RZ, -R11 ;  /* 0x000000ffff027224 */ /* 0x000fe400078e0a0b */
[----:B------:R-:W-:Y:S01]  /*11e00*/  @!P6 IMAD.MOV R17, RZ, RZ, -R17 ;  /* 0x000000ffff11e224 */ /* 0x000fe200078e0a11 */
[C---:B------:R-:W-:Y:S01]  /*11e10*/  ISETP.GT.U32.AND P6, PT, R28.reuse, R25, PT ;  /* 0x000000191c00720c */ /* 0x040fe20003fc4070 */
[----:B------:R-:W-:Y:S02]  /*11e20*/  IMAD R19, R28, R2, R19 ;  /* 0x000000021c137224 */ /* 0x000fe400078e0213 */
[----:B------:R-:W-:-:S02]  /*11e30*/  IMAD.MOV R2, RZ, RZ, -R4 ;  /* 0x000000ffff027224 */ /* 0x000fc400078e0a04 */
[----:B------:R-:W-:Y:S02]  /*11e40*/  @!P3 IMAD.IADD R14, R14, 0x1, -R28 ;  /* 0x000000010e0eb824 */ /* 0x000fe400078e0a1c */
[----:B------:R-:W-:Y:S02]  /*11e50*/  @!P0 IMAD.MOV R10, RZ, RZ, -R10 ;  /* 0x000000ffff0a8224 */ /* 0x000fe400078e0a0a */
[--C-:B------:R-:W-:Y:S01]  /*11e60*/  @!P5 IMAD.IADD R18, R18, 0x1, -R28.reuse ;  /* 0x000000011212d824 */ /* 0x100fe200078e0a1c */
[C---:B------:R-:W-:Y:S01]  /*11e70*/  ISETP.GT.U32.AND P1, PT, R28.reuse, R8, PT ;  /* 0x000000081c00720c */ /* 0x040fe20003f24070 */
[C---:B------:R-:W-:Y:S02]  /*11e80*/  IMAD R15, R28.reuse, R2, R15 ;  /* 0x000000021c0f7224 */ /* 0x040fe400078e020f */
[----:B------:R-:W-:Y:S01]  /*11e90*/  @!P4 IMAD.MOV R21, RZ, RZ, -R21 ;  /* 0x000000ffff15c224 */ /* 0x000fe200078e0a15 */
[C---:B------:R-:W-:Y:S01]  /*11ea0*/  ISETP.GT.U32.AND P4, PT, R28.reuse, R24, PT ;  /* 0x000000181c00720c */ /* 0x040fe20003f84070 */
[----:B------:R-:W-:Y:S01]  /*11eb0*/  @!P6 IMAD.IADD R25, R25, 0x1, -R28 ;  /* 0x000000011919e824 */ /* 0x000fe200078e0a1c */
[C---:B------:R-:W-:Y:S01]  /*11ec0*/  ISETP.GT.U32.AND P0, PT, R28.reuse, R14, PT ;  /* 0x0000000e1c00720c */ /* 0x040fe20003f04070 */
[----:B------:R-:W0:Y:S01]  /*11ed0*/  LDC R4, c[0x0][0x3ac] ;  /* 0x0000eb00ff047b82 */ /* 0x000e220000000800 */
[----:B------:R-:W-:-:S02]  /*11ee0*/  ISETP.GT.U32.AND P5, PT, R28, R15, PT ;  /* 0x0000000f1c00720c */ /* 0x000fc40003fa4070 */
[----:B------:R-:W-:Y:S02]  /*11ef0*/  ISETP.GE.AND P6, PT, R13, RZ, PT ;  /* 0x000000ff0d00720c */ /* 0x000fe40003fc6270 */
[----:B------:R-:W-:Y:S02]  /*11f00*/  ISETP.GE.AND P3, PT, R22, RZ, PT ;  /* 0x000000ff1600720c */ /* 0x000fe40003f66270 */
[----:B------:R-:W-:-:S03]  /*11f10*/  ISETP.GE.AND P2, PT, R20, RZ, PT ;  /* 0x000000ff1400720c */ /* 0x000fc60003f46270 */
[--C-:B------:R-:W-:Y:S01]  /*11f20*/  @!P4 IMAD.IADD R24, R24, 0x1, -R28.reuse ;  /* 0x000000011818c824 */ /* 0x100fe200078e0a1c */
[----:B------:R-:W-:Y:S01]  /*11f30*/  ISETP.GE.AND P4, PT, R9, RZ, PT ;  /* 0x000000ff0900720c */ /* 0x000fe20003f86270 */
[--C-:B------:R-:W-:Y:S02]  /*11f40*/  @!P0 IMAD.IADD R14, R14, 0x1, -R28.reuse ;  /* 0x000000010e0e8824 */ /* 0x100fe400078e0a1c */
[----:B------:R-:W-:Y:S01]  /*11f50*/  @!P5 IMAD.IADD R15, R15, 0x1, -R28 ;  /* 0x000000010f0fd824 */ /* 0x000fe200078e0a1c */
[----:B------:R-:W-:Y:S01]  /*11f60*/  @!P1 IADD3 R8, PT, PT, R8, -R28, RZ ;  /* 0x8000001c08089210 */ /* 0x000fe20007ffe0ff */
[----:B------:R-:W-:-:S03]  /*11f70*/  @!P6 IMAD.MOV R14, RZ, RZ, -R14 ;  /* 0x000000ffff0ee224 */ /* 0x000fc600078e0a0e */
[----:B------:R-:W-:Y:S01]  /*11f80*/  ISETP.GT.U32.AND P6, PT, R28, R15, PT ;  /* 0x0000000f1c00720c */ /* 0x000fe20003fc4070 */
[----:B------:R-:W-:Y:S01]  /*11f90*/  @!P3 IMAD.MOV R23, RZ, RZ, -R23 ;  /* 0x000000ffff17b224 */ /* 0x000fe200078e0a17 */
[----:B------:R-:W-:Y:S01]  /*11fa0*/  STL [R1+0x3f74], R21 ;  /* 0x003f741501007387 */ /* 0x000fe20000100800 */
[----:B------:R-:W-:-:S03]  /*11fb0*/  @!P2 IMAD.MOV R8, RZ, RZ, -R8 ;  /* 0x000000ffff08a224 */ /* 0x000fc600078e0a08 */
[----:B------:R1:W-:Y:S01]  /*11fc0*/  STL [R1+0x3f78], R0 ;  /* 0x003f780001007387 */ /* 0x0003e20000100800 */
[----:B------:R-:W-:Y:S01]  /*11fd0*/  @!P4 IMAD.MOV R24, RZ, RZ, -R24 ;  /* 0x000000ffff18c224 */ /* 0x000fe200078e0a18 */
[----:B------:R-:W-:Y:S02]  /*11fe0*/  ISETP.GE.AND P0, PT, R3, RZ, PT ;  /* 0x000000ff0300720c */ /* 0x000fe40003f06270 */
[----:B------:R-:W-:Y:S04]  /*11ff0*/  STL [R1+0x3f7c], R10 ;  /* 0x003f7c0a01007387 */ /* 0x000fe80000100800 */
[----:B------:R-:W-:Y:S04]  /*12000*/  STL [R1+0x3f80], R17 ;  /* 0x003f801101007387 */ /* 0x000fe80000100800 */
[----:B------:R-:W-:Y:S04]  /*12010*/  STL [R1+0x3f84], R23 ;  /* 0x003f841701007387 */ /* 0x000fe80000100800 */
[----:B------:R-:W2:Y:S01]  /*12020*/  LDL.LU R3, [R1+0x3fa4] ;  /* 0x003fa40001037983 */ /* 0x000ea20000300800 */
[----:B------:R-:W-:-:S03]  /*12030*/  @!P6 IMAD.IADD R15, R15, 0x1, -R28 ;  /* 0x000000010f0fe824 */ /* 0x000fc600078e0a1c */
[----:B------:R-:W-:Y:S01]  /*12040*/  STL [R1+0x3f88], R8 ;  /* 0x003f880801007387 */ /* 0x000fe20000100800 */
[----:B------:R-:W-:-:S03]  /*12050*/  ISETP.GE.AND P6, PT, R29, RZ, PT ;  /* 0x000000ff1d00720c */ /* 0x000fc60003fc6270 */
[----:B------:R-:W-:Y:S04]  /*12060*/  STL [R1+0x3f8c], R24 ;  /* 0x003f8c1801007387 */ /* 0x000fe80000100800 */
[----:B------:R-:W-:Y:S04]  /*12070*/  STL [R1+0x3f90], R14 ;  /* 0x003f900e01007387 */ /* 0x000fe80000100800 */
[----:B------:R-:W3:Y:S04]  /*12080*/  LDL.LU R9, [R1+0x39c] ;  /* 0x00039c0001097983 */ /* 0x000ee80000300800 */
[----:B------:R-:W4:Y:S01]  /*12090*/  LDL.LU R29, [R1+0x398] ;  /* 0x00039800011d7983 */ /* 0x000f220000300800 */
[----:B------:R-:W-:-:S02]  /*120a0*/  ISETP.GE.AND P2, PT, R16, RZ, PT ;  /* 0x000000ff1000720c */ /* 0x000fc40003f46270 */
[----:B------:R-:W0:Y:S01]  /*120b0*/  S2R R16, SR_TID.X ;  /* 0x0000000000107919 */ /* 0x000e220000002100 */
[C---:B------:R-:W-:Y:S02]  /*120c0*/  ISETP.GT.U32.AND P3, PT, R28.reuse, R6, PT ;  /* 0x000000061c00720c */ /* 0x040fe40003f64070 */
[----:B------:R-:W-:Y:S02]  /*120d0*/  ISETP.GT.U32.AND P1, PT, R28, R19, PT ;  /* 0x000000131c00720c */ /* 0x000fe40003f24070 */
[----:B------:R-:W-:-:S09]  /*120e0*/  ISETP.GE.AND P5, PT, R7, RZ, PT ;  /* 0x000000ff0700720c */ /* 0x000fd20003fa6270 */
[----:B------:R-:W-:Y:S01]  /*120f0*/  @!P3 IMAD.IADD R6, R6, 0x1, -R28 ;  /* 0x000000010606b824 */ /* 0x000fe200078e0a1c */
[----:B------:R-:W-:Y:S02]  /*12100*/  ISETP.GE.AND P3, PT, R5, RZ, PT ;  /* 0x000000ff0500720c */ /* 0x000fe40003f66270 */
[C---:B0-----:R-:W-:Y:S01]  /*12110*/  LOP3.LUT R2, R16.reuse, 0x7, RZ, 0xc0, !PT ;  /* 0x0000000710027812 */ /* 0x041fe200078ec0ff */
[----:B------:R-:W-:-:S04]  /*12120*/  IMAD.SHL.U32 R5, R16, 0x2, RZ ;  /* 0x0000000210057824 */ /* 0x000fc800078e00ff */
[C---:B------:R-:W-:Y:S02]  /*12130*/  IMAD R7, R2.reuse, 0x210, RZ ;  /* 0x0000021002077824 */ /* 0x040fe400078e02ff */
[----:B-1----:R-:W-:-:S04]  /*12140*/  IMAD R0, R2, 0x110, RZ ;  /* 0x0000011002007824 */ /* 0x002fc800078e02ff */
[----:B------:R-:W-:Y:S01]  /*12150*/  @!P3 IMAD.MOV R25, RZ, RZ, -R25 ;  /* 0x000000ffff19b224 */ /* 0x000fe200078e0a19 */
[--C-:B------:R-:W-:Y:S01]  /*12160*/  LOP3.LUT R2, R7, 0x10, R5.reuse, 0x78, !PT ;  /* 0x0000001007027812 */ /* 0x100fe200078e7805 */
[----:B------:R-:W-:Y:S01]  /*12170*/  IMAD.SHL.U32 R7, R16, 0x100, RZ ;  /* 0x0000010010077824 */ /* 0x000fe200078e00ff */
[----:B------:R-:W-:Y:S01]  /*12180*/  LOP3.LUT R0, R0, 0x30, R5, 0x78, !PT ;  /* 0x0000003000007812 */ /* 0x000fe200078e7805 */
[C---:B------:R-:W-:Y:S01]  /*12190*/  IMAD.SHL.U32 R5, R16.reuse, 0x40, RZ ;  /* 0x0000004010057824 */ /* 0x040fe200078e00ff */
[----:B------:R-:W-:Y:S01]  /*121a0*/  LOP3.LUT R16, R16, 0x3f, RZ, 0xc0, !PT ;  /* 0x0000003f10107812 */ /* 0x000fe200078ec0ff */
[----:B------:R-:W-:Y:S01]  /*121b0*/  STL [R1+0x3f94], R25 ;  /* 0x003f941901007387 */ /* 0x000fe20000100800 */
[----:B------:R-:W-:Y:S01]  /*121c0*/  LOP3.LUT R2, R2, 0x1000, R7, 0xf8, !PT ;  /* 0x0000100002027812 */ /* 0x000fe200078ef807 */
[----:B------:R-:W-:Y:S02]  /*121d0*/  @!P1 IMAD.IADD R19, R19, 0x1, -R28 ;  /* 0x0000000113139824 */ /* 0x000fe400078e0a1c */
[----:B------:R-:W4:Y:S01]  /*121e0*/  LDL.LU R20, [R1+0x394] ;  /* 0x0003940001147983 */ /* 0x000f220000300800 */
[----:B------:R-:W-:Y:S01]  /*121f0*/  LOP3.LUT R2, R0, 0x800, R5, 0xf8, !PT ;  /* 0x0000080000027812 */ /* 0x000fe200078ef805 */
[----:B------:R-:W-:Y:S01]  /*12200*/  IMAD R0, R16, R4, RZ ;  /* 0x0000000410007224 */ /* 0x000fe200078e02ff */
[C---:B------:R-:W-:Y:S01]  /*12210*/  ISETP.GT.U32.AND P1, PT, R28.reuse, R6, PT ;  /* 0x000000061c00720c */ /* 0x040fe20003f24070 */
[----:B------:R-:W4:Y:S04]  /*12220*/  LDL.LU R13, [R1+0x390] ;  /* 0x00039000010d7983 */ /* 0x000f280000300800 */
[----:B------:R-:W4:Y:S01]  /*12230*/  LDL.LU R16, [R1+0x38c] ;  /* 0x00038c0001107983 */ /* 0x000f220000300800 */
[----:B------:R-:W-:-:S03]  /*12240*/  ISETP.GT.U32.AND P4, PT, R28, R19, PT ;  /* 0x000000131c00720c */ /* 0x000fc60003f84070 */
[----:B------:R-:W4:Y:S04]  /*12250*/  LDL.LU R5, [R1+0x388] ;  /* 0x0003880001057983 */ /* 0x000f280000300800 */
[----:B------:R-:W-:Y:S01]  /*12260*/  @!P1 IMAD.IADD R6, R6, 0x1, -R28 ;  /* 0x0000000106069824 */ /* 0x000fe200078e0a1c */
[----:B------:R-:W-:-:S05]  /*12270*/  ISETP.GT.U32.AND P1, PT, R28, R27, PT ;  /* 0x0000001b1c00720c */ /* 0x000fca0003f24070 */
[----:B------:R-:W-:Y:S01]  /*12280*/  @!P4 IMAD.IADD R19, R19, 0x1, -R28 ;  /* 0x000000011313c824 */ /* 0x000fe200078e0a1c */
[----:B------:R-:W-:Y:S02]  /*12290*/  ISETP.GE.AND P4, PT, R12, RZ, PT ;  /* 0x000000ff0c00720c */ /* 0x000fe40003f86270 */
[----:B------:R-:W4:Y:S01]  /*122a0*/  LDL.LU R12, [R1+0x384] ;  /* 0x00038400010c7983 */ /* 0x000f220000300800 */
[----:B------:R-:W-:-:S03]  /*122b0*/  @!P2 IMAD.MOV R18, RZ, RZ, -R18 ;  /* 0x000000ffff12a224 */ /* 0x000fc600078e0a12 */
[----:B------:R-:W4:Y:S01]  /*122c0*/  LDL.LU R7, [R1+0x380] ;  /* 0x0003800001077983 */ /* 0x000f220000300800 */
[----:B------:R-:W-:Y:S01]  /*122d0*/  @!P1 IMAD.IADD R27, R27, 0x1, -R28 ;  /* 0x000000011b1b9824 */ /* 0x000fe200078e0a1c */
[----:B------:R-:W-:Y:S01]  /*122e0*/  LEA R2, P1, R0, UR10, 0x1 ;  /* 0x0000000a00027c11 */ /* 0x000fe2000f8208ff */
[----:B------:R-:W-:-:S04]  /*122f0*/  @!P5 IMAD.MOV R6, RZ, RZ, -R6 ;  /* 0x000000ffff06d224 */ /* 0x000fc800078e0a06 */
[----:B------:R-:W-:Y:S01]  /*12300*/  STL [R1+0x3f98], R2 ;  /* 0x003f980201007387 */ /* 0x000fe20000100800 */
[----:B------:R-:W-:-:S03]  /*12310*/  LEA R4, R4, R0, 0x6 ;  /* 0x0000000004047211 */ /* 0x000fc600078e30ff */
[----:B------:R-:W-:Y:S04]  /*12320*/  STL [R1+0x3f9c], R18 ;  /* 0x003f9c1201007387 */ /* 0x000fe80000100800 */
[----:B------:R0:W-:Y:S04]  /*12330*/  STL [R1+0x3fa0], R6 ;  /* 0x003fa00601007387 */ /* 0x0001e80000100800 */
[----:B0-----:R-:W4:Y:S01]  /*12340*/  LDL.LU R6, [R1+0x37c] ;  /* 0x00037c0001067983 */ /* 0x001f220000300800 */
[----:B--2---:R-:W-:Y:S02]  /*12350*/  ISETP.NE.AND P3, PT, R3, RZ, PT ;  /* 0x000000ff0300720c */ /* 0x004fe40003f65270 */
[----:B------:R-:W-:-:S04]  /*12360*/  LOP3.LUT R3, RZ, R3, RZ, 0x33, !PT ;  /* 0x00000003ff037212 */ /* 0x000fc800078e33ff */
[C---:B---3--:R-:W-:Y:S02]  /*12370*/  SEL R2, R3.reuse, R9, !P3 ;  /* 0x0000000903027207 */ /* 0x048fe40005800000 */
[----:B----4-:R-:W-:-:S03]  /*12380*/  SEL R0, R3, R29, !P3 ;  /* 0x0000001d03007207 */ /* 0x010fc60005800000 */
[----:B------:R0:W-:Y:S04]  /*12390*/  STL [R1+0x3d8], R2 ;  /* 0x0003d80201007387 */ /* 0x0001e80000100800 */
[----:B------:R-:W2:Y:S04]  /*123a0*/  LDL.LU R18, [R1+0x378] ;  /* 0x0003780001127983 */ /* 0x000ea80000300800 */
[----:B------:R1:W-:Y:S04]  /*123b0*/  STL [R1+0x3d4], R0 ;  /* 0x0003d40001007387 */ /* 0x0003e80000100800 */
[----:B0-----:R-:W3:Y:S04]  /*123c0*/  LDL.LU R2, [R1+0x374] ;  /* 0x0003740001027983 */ /* 0x001ee80000300800 */
        /* <DEDUP_REMOVED lines=8> */
[----:B------:R-:W4:Y:S01]  /*12450*/  LDL.LU R29, [R1+0x350] ;  /* 0x00035000011d7983 */ /* 0x000f220000300800 */
[----:B------:R-:W-:-:S02]  /*12460*/  SEL R10, R3, R20, !P3 ;  /* 0x00000014030a7207 */ /* 0x000fc40005800000 */
[----:B------:R-:W-:-:S03]  /*12470*/  SEL R4, R3, R13, !P3 ;  /* 0x0000000d03047207 */ /* 0x000fc60005800000 */
[----:B------:R0:W-:Y:S01]  /*12480*/  STL [R1+0x3d0], R10 ;  /* 0x0003d00a01007387 */ /* 0x0001e20000100800 */
[----:B-1----:R-:W-:-:S03]  /*12490*/  SEL R0, R3, R16, !P3 ;  /* 0x0000001003007207 */ /* 0x002fc60005800000 */
[----:B------:R-:W4:Y:S04]  /*124a0*/  LDL.LU R17, [R1+0x34c] ;  /* 0x00034c0001117983 */ /* 0x000f280000300800 */
[----:B------:R-:W-:Y:S04]  /*124b0*/  STL [R1+0x3cc], R4 ;  /* 0x0003cc0401007387 */ /* 0x000fe80000100800 */
[----:B0-----:R-:W4:Y:S04]  /*124c0*/  LDL.LU R10, [R1+0x348] ;  /* 0x00034800010a7983 */ /* 0x001f280000300800 */
[----:B------:R0:W-:Y:S01]  /*124d0*/  STL [R1+0x3c8], R0 ;  /* 0x0003c80001007387 */ /* 0x0001e20000100800 */
[----:B------:R-:W-:-:S03]  /*124e0*/  SEL R5, R3, R5, !P3 ;  /* 0x0000000503057207 */ /* 0x000fc60005800000 */
[----:B0-----:R-:W4:Y:S04]  /*124f0*/  LDL.LU R0, [R1+0x344] ;  /* 0x0003440001007983 */ /* 0x001f280000300800 */
[----:B------:R-:W4:Y:S04]  /*12500*/  LDL.LU R21, [R1+0x340] ;  /* 0x0003400001157983 */ /* 0x000f280000300800 */
[----:B------:R-:W4:Y:S04]  /*12510*/  LDL.LU R16, [R1+0x33c] ;  /* 0x00033c0001107983 */ /* 0x000f280000300800 */
[----:B------:R-:W4:Y:S04]  /*12520*/  LDL.LU R11, [R1+0x338] ;  /* 0x00033800010b7983 */ /* 0x000f280000300800 */
[----:B------:R-:W4:Y:S04]  /*12530*/  LDL.LU R4, [R1+0x334] ;  /* 0x0003340001047983 */ /* 0x000f280000300800 */
[----:B------:R0:W-:Y:S01]  /*12540*/  STL [R1+0x3c4], R5 ;  /* 0x0003c40501007387 */ /* 0x0001e20000100800 */
[----:B------:R-:W-:-:S03]  /*12550*/  SEL R12, R3, R12, !P3 ;  /* 0x0000000c030c7207 */ /* 0x000fc60005800000 */
[----:B------:R-:W4:Y:S04]  /*12560*/  LDL.LU R13, [R1+0x330] ;  /* 0x00033000010d7983 */ /* 0x000f280000300800 */
[----:B0-----:R-:W4:Y:S01]  /*12570*/  LDL.LU R5, [R1+0x32c] ;  /* 0x00032c0001057983 */ /* 0x001f220000300800 */
[----:B------:R-:W-:-:S03]  /*12580*/  SEL R7, R3, R7, !P3 ;  /* 0x0000000703077207 */ /* 0x000fc60005800000 */
[----:B------:R-:W4:Y:S04]  /*12590*/  LDL.LU R26, [R1+0x328] ;  /* 0x00032800011a7983 */ /* 0x000f280000300800 */
[----:B------:R0:W-:Y:S04]  /*125a0*/  STL [R1+0x3c0], R12 ;  /* 0x0003c00c01007387 */ /* 0x0001e80000100800 */
[----:B------:R-:W4:Y:S01]  /*125b0*/  LDL.LU R20, [R1+0x324] ;  /* 0x0003240001147983 */ /* 0x000f220000300800 */
[----:B------:R-:W-:-:S03]  /*125c0*/  SEL R6, R3, R6, !P3 ;  /* 0x0000000603067207 */ /* 0x000fc60005800000 */
[----:B------:R1:W-:Y:S04]  /*125d0*/  STL [R1+0x3bc], R7 ;  /* 0x0003bc0701007387 */ /* 0x0003e80000100800 */
[----:B0-----:R-:W4:Y:S04]  /*125e0*/  LDL.LU R12, [R1+0x320] ;  /* 0x00032000010c7983 */ /* 0x001f280000300800 */
[----:B-1----:R-:W4:Y:S04]  /*125f0*/  LDL.LU R7, [R1+0x31c] ;  /* 0x00031c0001077983 */ /* 0x002f280000300800 */
[----:B------:R2:W-:Y:S02]  /*12600*/  STL [R1+0x3b8], R6 ;  /* 0x0003b80601007387 */ /* 0x0005e40000100800 */
[----:B--2---:R-:W-:-:S05]  /*12610*/  SEL R6, R3, R18, !P3 ;  /* 0x0000001203067207 */ /* 0x004fca0005800000 */
[----:B------:R0:W-:Y:S01]  /*12620*/  STL [R1+0x3b4], R6 ;  /* 0x0003b40601007387 */ /* 0x0001e20000100800 */
[C---:B---3--:R-:W-:Y:S02]  /*12630*/  SEL R2, R3.reuse, R2, !P3 ;  /* 0x0000000203027207 */ /* 0x048fe40005800000 */
[----:B----4-:R-:W-:-:S03]  /*12640*/  SEL R18, R3, R25, !P3 ;  /* 0x0000001903127207 */ /* 0x010fc60005800000 */
[----:B------:R1:W-:Y:S01]  /*12650*/  STL [R1+0x3b0], R2 ;  /* 0x0003b00201007387 */ /* 0x0003e20000100800 */
[----:B0-----:R-:W-:-:S03]  /*12660*/  SEL R6, R3, R28, !P3 ;  /* 0x0000001c03067207 */ /* 0x001fc60005800000 */
[----:B------:R-:W-:Y:S01]  /*12670*/  STL [R1+0x3ac], R18 ;  /* 0x0003ac1201007387 */ /* 0x000fe20000100800 */
[----:B-1----:R-:W-:-:S03]  /*12680*/  SEL R2, R3, R14, !P3 ;  /* 0x0000000e03027207 */ /* 0x002fc60005800000 */
[----:B------:R0:W-:Y:S01]  /*12690*/  STL [R1+0x3a8], R6 ;  /* 0x0003a80601007387 */ /* 0x0001e20000100800 */
[----:B------:R-:W-:-:S03]  /*126a0*/  SEL R14, R3, R24, !P3 ;  /* 0x00000018030e7207 */ /* 0x000fc60005800000 */
[----:B------:R1:W-:Y:S01]  /*126b0*/  STL [R1+0x3a4], R2 ;  /* 0x0003a40201007387 */ /* 0x0003e20000100800 */
[----:B0-----:R-:W-:-:S03]  /*126c0*/  SEL R6, R3, R8, !P3 ;  /* 0x0000000803067207 */ /* 0x001fc60005800000 */
[----:B------:R-:W-:Y:S01]  /*126d0*/  STL [R1+0x3a0], R14 ;  /* 0x0003a00e01007387 */ /* 0x000fe20000100800 */
[C---:B------:R-:W-:Y:S02]  /*126e0*/  SEL R8, R3.reuse, R22, !P3 ;  /* 0x0000001603087207 */ /* 0x040fe40005800000 */
[C---:B-1----:R-:W-:Y:S01]  /*126f0*/  SEL R2, R3.reuse, R23, !P3 ;  /* 0x0000001703027207 */ /* 0x042fe20005800000 */
[----:B------:R0:W-:Y:S04]  /*12700*/  STL [R1+0x39c], R6 ;  /* 0x00039c0601007387 */ /* 0x0001e80000100800 */
[----:B------:R1:W-:Y:S01]  /*12710*/  STL [R1+0x398], R2 ;  /* 0x0003980201007387 */ /* 0x0003e20000100800 */
[----:B0-----:R-:W-:-:S03]  /*12720*/  SEL R6, R3, R9, !P3 ;  /* 0x0000000903067207 */ /* 0x001fc60005800000 */
[----:B------:R0:W-:Y:S01]  /*12730*/  STL [R1+0x394], R8 ;  /* 0x0003940801007387 */ /* 0x0001e20000100800 */
[----:B-1----:R-:W-:-:S03]  /*12740*/  SEL R2, R3, R29, !P3 ;  /* 0x0000001d03027207 */ /* 0x002fc60005800000 */
[----:B------:R-:W2:Y:S04]  /*12750*/  LDL.LU R22, [R1+0x318] ;  /* 0x0003180001167983 */ /* 0x000ea80000300800 */
[----:B------:R-:W-:Y:S04]  /*12760*/  STL [R1+0x390], R6 ;  /* 0x0003900601007387 */ /* 0x000fe80000100800 */
[----:B------:R-:W3:Y:S04]  /*12770*/  LDL.LU R9, [R1+0x314] ;  /* 0x0003140001097983 */ /* 0x000ee80000300800 */
[----:B------:R1:W-:Y:S04]  /*12780*/  STL [R1+0x38c], R2 ;  /* 0x00038c0201007387 */ /* 0x0003e80000100800 */
[----:B------:R-:W4:Y:S01]  /*12790*/  LDL.LU R29, [R1+0x310] ;  /* 0x00031000011d7983 */ /* 0x000f220000300800 */
[----:B0-----:R-:W-:-:S02]  /*127a0*/  SEL R8, R3, R17, !P3 ;  /* 0x0000001103087207 */ /* 0x001fc40005800000 */
[----:B-1----:R-:W-:-:S03]  /*127b0*/  SEL R2, R3, R10, !P3 ;  /* 0x0000000a03027207 */ /* 0x002fc60005800000 */
[----:B------:R-:W-:Y:S01]  /*127c0*/  STL [R1+0x388], R8 ;  /* 0x0003880801007387 */ /* 0x000fe20000100800 */
[----:B------:R-:W-:-:S03]  /*127d0*/  SEL R6, R3, R0, !P3 ;  /* 0x0000000003067207 */ /* 0x000fc60005800000 */
[----:B------:R0:W-:Y:S01]  /*127e0*/  STL [R1+0x384], R2 ;  /* 0x0003840201007387 */ /* 0x0001e20000100800 */
[----:B------:R-:W-:-:S03]  /*127f0*/  SEL R0, R3, R21, !P3 ;  /* 0x0000001503007207 */ /* 0x000fc60005800000 */
[----:B------:R-:W-:Y:S01]  /*12800*/  STL [R1+0x380], R6 ;  /* 0x0003800601007387 */ /* 0x000fe20000100800 */
[----:B0-----:R-:W-:-:S03]  /*12810*/  SEL R2, R3, R16, !P3 ;  /* 0x0000001003027207 */ /* 0x001fc60005800000 */
[----:B------:R-:W4:Y:S04]  /*12820*/  LDL.LU R16, [R1+0x30c] ;  /* 0x00030c0001107983 */ /* 0x000f280000300800 */
[----:B------:R0:W-:Y:S01]  /*12830*/  STL [R1+0x37c], R0 ;  /* 0x00037c0001007387 */ /* 0x0001e20000100800 */
[----:B------:R-:W-:-:S03]  /*12840*/  SEL R4, R3, R4, !P3 ;  /* 0x0000000403047207 */ /* 0x000fc60005800000 */
[----:B------:R1:W-:Y:S01]  /*12850*/  STL [R1+0x378], R2 ;  /* 0x0003780201007387 */ /* 0x0003e20000100800 */
[C---:B0-----:R-:W-:Y:S02]  /*12860*/  SEL R0, R3.reuse, R11, !P3 ;  /* 0x0000000b03007207 */ /* 0x041fe40005800000 */
[----:B-1----:R-:W-:-:S03]  /*12870*/  SEL R2, R3, R13, !P3 ;  /* 0x0000000d03027207 */ /* 0x002fc60005800000 */
[----:B------:R0:W-:Y:S04]  /*12880*/  STL [R1+0x374], R0 ;  /* 0x0003740001007387 */ /* 0x0001e80000100800 */
[----:B------:R1:W-:Y:S04]  /*12890*/  STL [R1+0x370], R4 ;  /* 0x0003700401007387 */ /* 0x0003e80000100800 */
[----:B------:R-:W4:Y:S01]  /*128a0*/  LDL.LU R13, [R1+0x308] ;  /* 0x00030800010d7983 */ /* 0x000f220000300800 */
[----:B0-----:R-:W-:-:S03]  /*128b0*/  SEL R0, R3, R5, !P3 ;  /* 0x0000000503007207 */ /* 0x001fc60005800000 */
[----:B------:R0:W-:Y:S04]  /*128c0*/  STL [R1+0x36c], R2 ;  /* 0x00036c0201007387 */ /* 0x0001e80000100800 */
[----:B------:R-:W4:Y:S01]  /*128d0*/  LDL.LU R5, [R1+0x304] ;  /* 0x0003040001057983 */ /* 0x000f220000300800 */
[----:B-1----:R-:W-:-:S03]  /*128e0*/  SEL R4, R3, R20, !P3 ;  /* 0x0000001403047207 */ /* 0x002fc60005800000 */
[----:B------:R1:W-:Y:S01]  /*128f0*/  STL [R1+0x368], R0 ;  /* 0x0003680001007387 */ /* 0x0003e20000100800 */
[C---:B0-----:R-:W-:Y:S02]  /*12900*/  SEL R2, R3.reuse, R12, !P3 ;  /* 0x0000000c03027207 */ /* 0x041fe40005800000 */
[----:B-1----:R-:W-:-:S05]  /*12910*/  SEL R0, R3, R26, !P3 ;  /* 0x0000001a03007207 */ /* 0x002fca0005800000 */
[----:B------:R0:W-:Y:S04]  /*12920*/  STL [R1+0x364], R0 ;  /* 0x0003640001007387 */ /* 0x0001e80000100800 */
[----:B------:R-:W-:Y:S04]  /*12930*/  STL [R1+0x360], R4 ;  /* 0x0003600401007387 */ /* 0x000fe80000100800 */
[----:B------:R-:W4:Y:S01]  /*12940*/  LDL.LU R6, [R1+0x300] ;  /* 0x0003000001067983 */ /* 0x000f220000300800 */
[----:B0-----:R-:W-:-:S03]  /*12950*/  SEL R0, R3, R7, !P3 ;  /* 0x0000000703007207 */ /* 0x001fc60005800000 */
[----:B------:R0:W-:Y:S04]  /*12960*/  STL [R1+0x35c], R2 ;  /* 0x00035c0201007387 */ /* 0x0001e80000100800 */
[----:B------:R-:W4:Y:S04]  /*12970*/  LDL.LU R18, [R1+0x2fc] ;  /* 0x0002fc0001127983 */ /* 0x000f280000300800 */
[----:B------:R4:W-:Y:S04]  /*12980*/  STL [R1+0x358], R0 ;  /* 0x0003580001007387 */ /* 0x0009e80000100800 */
[----:B0-----:R-:W4:Y:S04]  /*12990*/  LDL.LU R2, [R1+0x2f8] ;  /* 0x0002f80001027983 */ /* 0x001f280000300800 */
        /* <DEDUP_REMOVED lines=9> */
[----:B--2---:R-:W-:-:S05]  /*12a30*/  SEL R10, R3, R22, !P3 ;  /* 0x00000016030a7207 */ /* 0x004fca0005800000 */
[----:B------:R0:W-:Y:S01]  /*12a40*/  STL [R1+0x354], R10 ;  /* 0x0003540a01007387 */ /* 0x0001e20000100800 */
[----:B---3--:R-:W-:-:S03]  /*12a50*/  SEL R4, R3, R9, !P3 ;  /* 0x0000000903047207 */ /* 0x008fc60005800000 */
[----:B------:R-:W2:Y:S04]  /*12a60*/  LDL.LU R17, [R1+0x2cc] ;  /* 0x0002cc0001117983 */ /* 0x000ea80000300800 */
[----:B------:R-:W-:Y:S01]  /*12a70*/  STL [R1+0x350], R4 ;  /* 0x0003500401007387 */ /* 0x000fe20000100800 */
[----:B----4-:R-:W-:-:S03]  /*12a80*/  SEL R0, R3, R29, !P3 ;  /* 0x0000001d03007207 */ /* 0x010fc60005800000 */
[----:B0-----:R-:W3:Y:S04]  /*12a90*/  LDL.LU R10, [R1+0xc4] ;  /* 0x0000c400010a7983 */ /* 0x001ee80000300800 */
[----:B------:R0:W-:Y:S04]  /*12aa0*/  STL [R1+0x34c], R0 ;  /* 0x00034c0001007387 */ /* 0x0001e80000100800 */
[----:B0-----:R-:W4:Y:S04]  /*12ab0*/  LDL.LU R0, [R1+0x80] ;  /* 0x0000800001007983 */ /* 0x001f280000300800 */
[----:B------:R-:W4:Y:S04]  /*12ac0*/  LDL.LU R21, [R1+0x6c] ;  /* 0x00006c0001157983 */ /* 0x000f280000300800 */
[----:B------:R-:W4:Y:S01]  /*12ad0*/  LDL.LU R29, [R1+0x50] ;  /* 0x00005000011d7983 */ /* 0x000f220000300800 */
[----:B------:R-:W-:-:S03]  /*12ae0*/  SEL R9, R3, R16, !P3 ;  /* 0x0000001003097207 */ /* 0x000fc60005800000 */
[----:B------:R-:W4:Y:S04]  /*12af0*/  LDL.LU R11, [R1+0x48] ;  /* 0x00004800010b7983 */ /* 0x000f280000300800 */
[----:B------:R-:W4:Y:S04]  /*12b00*/  LDL.LU R4, [R1+0x28] ;  /* 0x0000280001047983 */ /* 0x000f280000300800 */
[----:B------:R0:W-:Y:S04]  /*12b10*/  STL [R1+0x348], R9 ;  /* 0x0003480901007387 */ /* 0x0001e80000100800 */
[----:B0-----:R-:W4:Y:S04]  /*12b20*/  LDL.LU R9, [R1+0x20] ;  /* 0x0000200001097983 */ /* 0x001f280000300800 */
[----:B------:R-:W4:Y:S01]  /*12b30*/  LDL.LU R16, [R1+0x1c] ;  /* 0x00001c0001107983 */ /* 0x000f220000300800 */
[----:B------:R-:W-:-:S03]  /*12b40*/  SEL R13, R3, R13, !P3 ;  /* 0x0000000d030d7207 */ /* 0x000fc60005800000 */
[----:B------:R-:W4:Y:S04]  /*12b50*/  LDL.LU R26, [R1+0x120] ;  /* 0x00012000011a7983 */ /* 0x000f280000300800 */
[----:B------:R0:W-:Y:S01]  /*12b60*/  STL [R1+0x344], R13 ;  /* 0x0003440d01007387 */ /* 0x0001e20000100800 */
[----:B------:R-:W-:-:S03]  /*12b70*/  SEL R5, R3, R5, !P3 ;  /* 0x0000000503057207 */ /* 0x000fc60005800000 */
[----:B------:R-:W4:Y:S04]  /*12b80*/  LDL.LU R22, [R1+0x2ac] ;  /* 0x0002ac0001167983 */ /* 0x000f280000300800 */
[----:B------:R1:W-:Y:S04]  /*12b90*/  STL [R1+0x340], R5 ;  /* 0x0003400501007387 */ /* 0x0003e80000100800 */
[----:B0-----:R-:W4:Y:S04]  /*12ba0*/  LDL.LU R13, [R1+0x2b8] ;  /* 0x0002b800010d7983 */ /* 0x001f280000300800 */
[----:B-1----:R-:W4:Y:S01]  /*12bb0*/  LDL.LU R5, [R1+0x2bc] ;  /* 0x0002bc0001057983 */ /* 0x002f220000300800 */
[----:B------:R-:W-:-:S05]  /*12bc0*/  SEL R6, R3, R6, !P3 ;  /* 0x0000000603067207 */ /* 0x000fca0005800000 */
[----:B------:R0:W-:Y:S02]  /*12bd0*/  STL [R1+0x33c], R6 ;  /* 0x00033c0601007387 */ /* 0x0001e40000100800 */
[C---:B0-----:R-:W-:Y:S02]  /*12be0*/  SEL R6, R3.reuse, R18, !P3 ;  /* 0x0000001203067207 */ /* 0x041fe40005800000 */
[C---:B------:R-:W-:Y:S02]  /*12bf0*/  SEL R2, R3.reuse, R2, !P3 ;  /* 0x0000000203027207 */ /* 0x040fe40005800000 */
[C---:B------:R-:W-:Y:S01]  /*12c00*/  SEL R18, R3.reuse, R25, !P3 ;  /* 0x0000001903127207 */ /* 0x040fe20005800000 */
[----:B------:R0:W-:Y:S04]  /*12c10*/  STL [R1+0x338], R6 ;  /* 0x0003380601007387 */ /* 0x0001e80000100800 */
        /* <DEDUP_REMOVED lines=16> */
[----:B------:R-:W4:Y:S04]  /*12d20*/  LDL.LU R20, [R1+0x2c0] ;  /* 0x0002c00001147983 */ /* 0x000f280000300800 */
[----:B------:R-:W-:Y:S04]  /*12d30*/  STL [R1+0x314], R6 ;  /* 0x0003140601007387 */ /* 0x000fe80000100800 */
[----:B------:R-:W4:Y:S04]  /*12d40*/  LDL.LU R12, [R1+0x2c8] ;  /* 0x0002c800010c7983 */ /* 0x000f280000300800 */
[----:B------:R3:W-:Y:S04]  /*12d50*/  STL [R1+0x310], R2 ;  /* 0x0003100201007387 */ /* 0x0007e80000100800 */
[----:B------:R-:W4:Y:S01]  /*12d60*/  LDL.LU R7, [R1+0x2c4] ;  /* 0x0002c40001077983 */ /* 0x000f220000300800 */
[----:B--2---:R-:W-:-:S02]  /*12d70*/  SEL R8, R3, R17, !P3 ;  /* 0x0000001103087207 */ /* 0x004fc40005800000 */
[----:B---3--:R-:W-:-:S03]  /*12d80*/  SEL R2, R3, R10, !P3 ;  /* 0x0000000a03027207 */ /* 0x008fc60005800000 */
[----:B------:R-:W-:Y:S04]  /*12d90*/  STL [R1+0x30c], R8 ;  /* 0x00030c0801007387 */ /* 0x000fe80000100800 */
[----:B------:R0:W-:Y:S01]  /*12da0*/  STL [R1+0x308], R2 ;  /* 0x0003080201007387 */ /* 0x0001e20000100800 */
[----:B----4-:R-:W-:-:S05]  /*12db0*/  SEL R6, R3, R0, !P3 ;  /* 0x0000000003067207 */ /* 0x010fca0005800000 */
[----:B------:R-:W-:Y:S01]  /*12dc0*/  STL [R1+0x304], R6 ;  /* 0x0003040601007387 */ /* 0x000fe20000100800 */
[----:B0-----:R-:W-:-:S03]  /*12dd0*/  SEL R2, R3, R29, !P3 ;  /* 0x0000001d03027207 */ /* 0x001fc60005800000 */
[----:B------:R-:W2:Y:S01]  /*12de0*/  LDL.LU R29, [R1+0x2b0] ;  /* 0x0002b000011d7983 */ /* 0x000ea20000300800 */
[----:B------:R-:W-:-:S05]  /*12df0*/  SEL R0, R3, R21, !P3 ;  /* 0x0000001503007207 */ /* 0x000fca0005800000 */
[----:B------:R0:W-:Y:S01]  /*12e00*/  STL [R1+0x300], R0 ;  /* 0x0003000001007387 */ /* 0x0001e20000100800 */
[----:B------:R-:W-:-:S03]  /*12e10*/  SEL R4, R3, R4, !P3 ;  /* 0x0000000403047207 */ /* 0x000fc60005800000 */
[----:B------:R1:W-:Y:S01]  /*12e20*/  STL [R1+0x2fc], R2 ;  /* 0x0002fc0201007387 */ /* 0x0003e20000100800 */
[C---:B0-----:R-:W-:Y:S02]  /*12e30*/  SEL R0, R3.reuse, R11, !P3 ;  /* 0x0000000b03007207 */ /* 0x041fe40005800000 */
[----:B-1----:R-:W-:-:S03]  /*12e40*/  SEL R2, R3, R9, !P3 ;  /* 0x0000000903027207 */ /* 0x002fc60005800000 */
[----:B------:R0:W-:Y:S04]  /*12e50*/  STL [R1+0x2f8], R0 ;  /* 0x0002f80001007387 */ /* 0x0001e80000100800 */
[----:B------:R1:W-:Y:S04]  /*12e60*/  STL [R1+0x2f4], R4 ;  /* 0x0002f40401007387 */ /* 0x0003e80000100800 */
[----:B------:R-:W3:Y:S01]  /*12e70*/  LDL.LU R9, [R1+0x2b4] ;  /* 0x0002b40001097983 */ /* 0x000ee20000300800 */
        /* <DEDUP_REMOVED lines=24> */
[----:B------:R-:W-:-:S05]  /*13000*/  SEL R10, R3, R20, !P3 ;  /* 0x00000014030a7207 */ /* 0x000fca0005800000 */
[----:B------:R0:W-:Y:S01]  /*13010*/  STL [R1+0x2d4], R10 ;  /* 0x0002d40a01007387 */ /* 0x0001e20000100800 */
[----:B------:R-:W-:-:S03]  /*13020*/  SEL R4, R3, R12, !P3 ;  /* 0x0000000c03047207 */ /* 0x000fc60005800000 */
[----:B------:R-:W4:Y:S04]  /*13030*/  LDL.LU R17, [R1+0x284] ;  /* 0x0002840001117983 */ /* 0x000f280000300800 */
[----:B------:R-:W-:Y:S01]  /*13040*/  STL [R1+0x2d0], R4 ;  /* 0x0002d00401007387 */ /* 0x000fe20000100800 */
[----:B-1----:R-:W-:-:S03]  /*13050*/  SEL R0, R3, R7, !P3 ;  /* 0x0000000703007207 */ /* 0x002fc60005800000 */
[----:B0-----:R-:W4:Y:S04]  /*13060*/  LDL.LU R10, [R1+0x278] ;  /* 0x00027800010a7983 */ /* 0x001f280000300800 */
[----:B------:R0:W-:Y:S04]  /*13070*/  STL [R1+0x2cc], R0 ;  /* 0x0002cc0001007387 */ /* 0x0001e80000100800 */
[----:B0-----:R-:W4:Y:S04]  /*13080*/  LDL.LU R0, [R1+0x274] ;  /* 0x0002740001007983 */ /* 0x001f280000300800 */
[----:B------:R-:W4:Y:S04]  /*13090*/  LDL.LU R21, [R1+0x268] ;  /* 0x0002680001157983 */ /* 0x000f280000300800 */
[----:B------:R-:W4:Y:S04]  /*130a0*/  LDL.LU R12, [R1+0x26c] ;  /* 0x00026c00010c7983 */ /* 0x000f280000300800 */
[----:B------:R-:W4:Y:S04]  /*130b0*/  LDL.LU R11, [R1+0x244] ;  /* 0x00024400010b7983 */ /* 0x000f280000300800 */
[----:B------:R-:W4:Y:S01]  /*130c0*/  LDL.LU R4, [R1+0x248] ;  /* 0x0002480001047983 */ /* 0x000f220000300800 */
[----:B--2---:R-:W-:-:S05]  /*130d0*/  SEL R7, R3, R29, !P3 ;  /* 0x0000001d03077207 */ /* 0x004fca0005800000 */
[----:B------:R0:W-:Y:S04]  /*130e0*/  STL [R1+0x2c8], R7 ;  /* 0x0002c80701007387 */ /* 0x0001e80000100800 */
[----:B0-----:R-:W2:Y:S04]  /*130f0*/  LDL.LU R7, [R1+0x254] ;  /* 0x0002540001077983 */ /* 0x001ea80000300800 */
[----:B------:R-:W2:Y:S04]  /*13100*/  LDL.LU R29, [R1+0x264] ;  /* 0x00026400011d7983 */ /* 0x000ea80000300800 */
[----:B------:R-:W2:Y:S01]  /*13110*/  LDL.LU R26, [R1+0x260] ;  /* 0x00026000011a7983 */ /* 0x000ea20000300800 */
[----:B---3--:R-:W-:-:S05]  /*13120*/  SEL R20, R3, R9, !P3 ;  /* 0x0000000903147207 */ /* 0x008fca0005800000 */
[----:B------:R0:W-:Y:S01]  /*13130*/  STL [R1+0x2c4], R20 ;  /* 0x0002c41401007387 */ /* 0x0001e20000100800 */
[----:B----4-:R-:W-:-:S03]  /*13140*/  SEL R9, R3, R16, !P3 ;  /* 0x0000001003097207 */ /* 0x010fc60005800000 */
[----:B0-----:R-:W3:Y:S04]  /*13150*/  LDL.LU R20, [R1+0x25c] ;  /* 0x00025c0001147983 */ /* 0x001ee80000300800 */
[----:B------:R0:W-:Y:S04]  /*13160*/  STL [R1+0x2c0], R9 ;  /* 0x0002c00901007387 */ /* 0x0001e80000100800 */
[----:B0-----:R-:W4:Y:S04]  /*13170*/  LDL.LU R9, [R1+0x258] ;  /* 0x0002580001097983 */ /* 0x001f280000300800 */
[----:B------:R-:W4:Y:S01]  /*13180*/  LDL.LU R16, [R1+0x250] ;  /* 0x0002500001107983 */ /* 0x000f220000300800 */
        /* <DEDUP_REMOVED lines=39> */
[----:B0-----:R-:W-:-:S05]  /*13400*/  SEL R0, R3, R11, !P3 ;  /* 0x0000000b03007207 */ /* 0x001fca0005800000 */
[----:B------:R0:W-:Y:S04]  /*13410*/  STL [R1+0x278], R0 ;  /* 0x0002780001007387 */ /* 0x0001e80000100800 */
[----:B------:R-:W-:Y:S01]  /*13420*/  STL [R1+0x274], R4 ;  /* 0x0002740401007387 */ /* 0x000fe20000100800 */
[----:B--2---:R-:W-:-:S03]  /*13430*/  SEL R2, R3, R7, !P3 ;  /* 0x0000000703027207 */ /* 0x004fc60005800000 */
[----:B------:R-:W2:Y:S01]  /*13440*/  LDL.LU R7, [R1+0x230] ;  /* 0x0002300001077983 */ /* 0x000ea20000300800 */
[----:B0-----:R-:W-:-:S03]  /*13450*/  SEL R0, R3, R29, !P3 ;  /* 0x0000001d03007207 */ /* 0x001fc60005800000 */
[----:B------:R-:W-:Y:S04]  /*13460*/  STL [R1+0x270], R2 ;  /* 0x0002700201007387 */ /* 0x000fe80000100800 */
[----:B------:R-:W2:Y:S04]  /*13470*/  LDL.LU R29, [R1+0x234] ;  /* 0x00023400011d7983 */ /* 0x000ea80000300800 */
[----:B------:R0:W-:Y:S02]  /*13480*/  STL [R1+0x26c], R0 ;  /* 0x00026c0001007387 */ /* 0x0001e40000100800 */
[----:B0-----:R-:W-:-:S02]  /*13490*/  SEL R0, R3, R26, !P3 ;  /* 0x0000001a03007207 */ /* 0x001fc40005800000 */
[----:B---3--:R-:W-:-:S03]  /*134a0*/  SEL R4, R3, R20, !P3 ;  /* 0x0000001403047207 */ /* 0x008fc60005800000 */
[----:B------:R0:W-:Y:S04]  /*134b0*/  STL [R1+0x268], R0 ;  /* 0x0002680001007387 */ /* 0x0001e80000100800 */
[----:B------:R-:W-:Y:S04]  /*134c0*/  STL [R1+0x264], R4 ;  /* 0x0002640401007387 */ /* 0x000fe80000100800 */
[----:B------:R-:W3:Y:S01]  /*134d0*/  LDL.LU R6, [R1+0x1e4] ;  /* 0x0001e40001067983 */ /* 0x000ee20000300800 */
[C---:B----4-:R-:W-:Y:S02]  /*134e0*/  SEL R2, R3.reuse, R9, !P3 ;  /* 0x0000000903027207 */ /* 0x050fe40005800000 */
        /* <DEDUP_REMOVED lines=30> */
[----:B------:R-:W4:Y:S04]  /*136d0*/  LDL.LU R12, [R1+0x1e0] ;  /* 0x0001e000010c7983 */ /* 0x000f280000300800 */
[----:B------:R-:W4:Y:S01]  /*136e0*/  LDL.LU R26, [R1+0x1dc] ;  /* 0x0001dc00011a7983 */ /* 0x000f220000300800 */
[----:B--2---:R-:W-:-:S05]  /*136f0*/  SEL R22, R3, R7, !P3 ;  /* 0x0000000703167207 */ /* 0x004fca0005800000 */
[----:B------:R0:W-:Y:S01]  /*13700*/  STL [R1+0x248], R22 ;  /* 0x0002481601007387 */ /* 0x0001e20000100800 */
[----:B------:R-:W-:-:S03]  /*13710*/  SEL R7, R3, R29, !P3 ;  /* 0x0000001d03077207 */ /* 0x000fc60005800000 */
[----:B0-----:R-:W2:Y:S04]  /*13720*/  LDL.LU R22, [R1+0x1d8] ;  /* 0x0001d80001167983 */ /* 0x001ea80000300800 */
[----:B------:R0:W-:Y:S04]  /*13730*/  STL [R1+0x244], R7 ;  /* 0x0002440701007387 */ /* 0x0001e80000100800 */
[----:B0-----:R-:W2:Y:S04]  /*13740*/  LDL.LU R7, [R1+0x1c0] ;  /* 0x0001c00001077983 */ /* 0x001ea80000300800 */
[----:B------:R-:W2:Y:S01]  /*13750*/  LDL.LU R29, [R1+0x1c4] ;  /* 0x0001c400011d7983 */ /* 0x000ea20000300800 */
[----:B---3--:R-:W-:-:S05]  /*13760*/  SEL R6, R3, R6, !P3 ;  /* 0x0000000603067207 */ /* 0x008fca0005800000 */
[----:B------:R4:W-:Y:S02]  /*13770*/  STL [R1+0x240], R6 ;  /* 0x0002400601007387 */ /* 0x0009e40000100800 */
[C---:B----4-:R-:W-:Y:S02]  /*13780*/  SEL R6, R3.reuse, R18, !P3 ;  /* 0x0000001203067207 */ /* 0x050fe40005800000 */
[----:B------:R-:W-:-:S03]  /*13790*/  SEL R2, R3, R2, !P3 ;  /* 0x0000000203027207 */ /* 0x000fc60005800000 */
[----:B------:R0:W-:Y:S01]  /*137a0*/  STL [R1+0x23c], R6 ;  /* 0x00023c0601007387 */ /* 0x0001e20000100800 */
[----:B------:R-:W-:-:S03]  /*137b0*/  SEL R18, R3, R25, !P3 ;  /* 0x0000001903127207 */ /* 0x000fc60005800000 */
        /* <DEDUP_REMOVED lines=16> */
[----:B------:R-:W3:Y:S04]  /*138c0*/  LDL.LU R20, [R1+0x1d4] ;  /* 0x0001d40001147983 */ /* 0x000ee80000300800 */
[----:B------:R-:W-:Y:S04]  /*138d0*/  STL [R1+0x218], R6 ;  /* 0x0002180601007387 */ /* 0x000fe80000100800 */
[----:B------:R-:W4:Y:S04]  /*138e0*/  LDL.LU R9, [R1+0x1c8] ;  /* 0x0001c80001097983 */ /* 0x000f280000300800 */
[----:B------:R1:W-:Y:S04]  /*138f0*/  STL [R1+0x214], R2 ;  /* 0x0002140201007387 */ /* 0x0003e80000100800 */
[----:B------:R-:W4:Y:S01]  /*13900*/  LDL.LU R16, [R1+0x1cc] ;  /* 0x0001cc0001107983 */ /* 0x000f220000300800 */
[----:B0-----:R-:W-:-:S02]  /*13910*/  SEL R8, R3, R17, !P3 ;  /* 0x0000001103087207 */ /* 0x001fc40005800000 */
[----:B-1----:R-:W-:-:S03]  /*13920*/  SEL R2, R3, R10, !P3 ;  /* 0x0000000a03027207 */ /* 0x002fc60005800000 */
[----:B------:R-:W-:Y:S04]  /*13930*/  STL [R1+0x210], R8 ;  /* 0x0002100801007387 */ /* 0x000fe80000100800 */
[----:B------:R0:W-:Y:S01]  /*13940*/  STL [R1+0x20c], R2 ;  /* 0x00020c0201007387 */ /* 0x0001e20000100800 */
[C---:B------:R-:W-:Y:S02]  /*13950*/  SEL R6, R3.reuse, R0, !P3 ;  /* 0x0000000003067207 */ /* 0x040fe40005800000 */
        /* <DEDUP_REMOVED lines=8> */
[----:B------:R0:W-:Y:S01]  /*139e0*/  STL [R1+0x1fc], R0 ;  /* 0x0001fc0001007387 */ /* 0x0001e20000100800 */
[----:B-1----:R-:W-:-:S03]  /*139f0*/  SEL R2, R3, R5, !P3 ;  /* 0x0000000503027207 */ /* 0x002fc60005800000 */
[----:B------:R-:W-:Y:S04]  /*13a00*/  STL [R1+0x1f8], R4 ;  /* 0x0001f80401007387 */ /* 0x000fe80000100800 */
[----:B------:R-:W4:Y:S01]  /*13a10*/  LDL.LU R5, [R1+0x1bc] ;  /* 0x0001bc0001057983 */ /* 0x000f220000300800 */
[----:B0-----:R-:W-:-:S03]  /*13a20*/  SEL R0, R3, R12, !P3 ;  /* 0x0000000c03007207 */ /* 0x001fc60005800000 */
[----:B------:R-:W-:Y:S04]  /*13a30*/  STL [R1+0x1f4], R2 ;  /* 0x0001f40201007387 */ /* 0x000fe80000100800 */
[----:B------:R-:W4:Y:S04]  /*13a40*/  LDL.LU R12, [R1+0x1b8] ;  /* 0x0001b800010c7983 */ /* 0x000f280000300800 */
[----:B------:R0:W-:Y:S02]  /*13a50*/  STL [R1+0x1f0], R0 ;  /* 0x0001f00001007387 */ /* 0x0001e40000100800 */
[----:B0-----:R-:W-:-:S05]  /*13a60*/  SEL R0, R3, R26, !P3 ;  /* 0x0000001a03007207 */ /* 0x001fca0005800000 */
[----:B------:R0:W-:Y:S01]  /*13a70*/  STL [R1+0x1ec], R0 ;  /* 0x0001ec0001007387 */ /* 0x0001e20000100800 */
[----:B--2---:R-:W-:-:S05]  /*13a80*/  SEL R4, R3, R22, !P3 ;  /* 0x0000001603047207 */ /* 0x004fca0005800000 */
[----:B------:R-:W-:Y:S04]  /*13a90*/  STL [R1+0x1e8], R4 ;  /* 0x0001e80401007387 */ /* 0x000fe80000100800 */
[----:B------:R-:W2:Y:S01]  /*13aa0*/  LDL.LU R6, [R1+0x1b4] ;  /* 0x0001b40001067983 */ /* 0x000ea20000300800 */
[C---:B------:R-:W-:Y:S02]  /*13ab0*/  SEL R2, R3.reuse, R7, !P3 ;  /* 0x0000000703027207 */ /* 0x040fe40005800000 */
[----:B0-----:R-:W-:-:S03]  /*13ac0*/  SEL R0, R3, R29, !P3 ;  /* 0x0000001d03007207 */ /* 0x001fc60005800000 */
[----:B------:R0:W-:Y:S04]  /*13ad0*/  STL [R1+0x1e4], R2 ;  /* 0x0001e40201007387 */ /* 0x0001e80000100800 */
[----:B------:R-:W2:Y:S04]  /*13ae0*/  LDL.LU R18, [R1+0x1b0] ;  /* 0x0001b00001127983 */ /* 0x000ea80000300800 */
[----:B------:R1:W-:Y:S04]  /*13af0*/  STL [R1+0x1e0], R0 ;  /* 0x0001e00001007387 */ /* 0x0003e80000100800 */
[----:B0-----:R-:W2:Y:S04]  /*13b00*/  LDL.LU R2, [R1+0x1ac] ;  /* 0x0001ac0001027983 */ /* 0x001ea80000300800 */
[----:B------:R-:W2:Y:S04]  /*13b10*/  LDL.LU R25, [R1+0x1a8] ;  /* 0x0001a80001197983 */ /* 0x000ea80000300800 */
[----:B------:R-:W2:Y:S04]  /*13b20*/  LDL.LU R28, [R1+0x1a4] ;  /* 0x0001a400011c7983 */ /* 0x000ea80000300800 */
[----:B------:R-:W2:Y:S04]  /*13b30*/  LDL.LU R14, [R1+0x1a0] ;  /* 0x0001a000010e7983 */ /* 0x000ea80000300800 */
[----:B------:R-:W2:Y:S04]  /*13b40*/  LDL.LU R24, [R1+0x19c] ;  /* 0x00019c0001187983 */ /* 0x000ea80000300800 */
[----:B------:R-:W2:Y:S04]  /*13b50*/  LDL.LU R8, [R1+0x198] ;  /* 0x0001980001087983 */ /* 0x000ea80000300800 */
[----:B------:R-:W2:Y:S04]  /*13b60*/  LDL.LU R23, [R1+0x194] ;  /* 0x0001940001177983 */ /* 0x000ea80000300800 */
[----:B------:R-:W2:Y:S04]  /*13b70*/  LDL.LU R22, [R1+0x190] ;  /* 0x0001900001167983 */ /* 0x000ea80000300800 */
[----:B------:R-:W2:Y:S04]  /*13b80*/  LDL.LU R7, [R1+0x18c] ;  /* 0x00018c0001077983 */ /* 0x000ea80000300800 */
[----:B------:R-:W2:Y:S01]  /*13b90*/  LDL.LU R29, [R1+0x188] ;  /* 0x00018800011d7983 */ /* 0x000ea20000300800 */
[----:B---3--:R-:W-:-:S05]  /*13ba0*/  SEL R10, R3, R20, !P3 ;  /* 0x00000014030a7207 */ /* 0x008fca0005800000 */
[----:B------:R0:W-:Y:S01]  /*13bb0*/  STL [R1+0x1dc], R10 ;  /* 0x0001dc0a01007387 */ /* 0x0001e20000100800 */
[----:B----4-:R-:W-:-:S03]  /*13bc0*/  SEL R4, R3, R9, !P3 ;  /* 0x0000000903047207 */ /* 0x010fc60005800000 */
[----:B------:R-:W3:Y:S04]  /*13bd0*/  LDL.LU R17, [R1+0x184] ;  /* 0x0001840001117983 */ /* 0x000ee80000300800 */
        /* <DEDUP_REMOVED lines=9> */
[----:B------:R-:W-:-:S05]  /*13c70*/  SEL R9, R3, R13, !P3 ;  /* 0x0000000d03097207 */ /* 0x000fca0005800000 */
[----:B------:R0:W-:Y:S04]  /*13c80*/  STL [R1+0x1d0], R9 ;  /* 0x0001d00901007387 */ /* 0x0001e80000100800 */
[----:B------:R-:W4:Y:S04]  /*13c90*/  LDL.LU R20, [R1+0x164] ;  /* 0x0001640001147983 */ /* 0x000f280000300800 */
[----:B0-----:R-:W4:Y:S04]  /*13ca0*/  LDL.LU R9, [R1+0x160] ;  /* 0x0001600001097983 */ /* 0x001f280000300800 */
[----:B------:R-:W4:Y:S01]  /*13cb0*/  LDL.LU R26, [R1+0x15c] ;  /* 0x00015c00011a7983 */ /* 0x000f220000300800 */
[----:B------:R-:W-:-:S05]  /*13cc0*/  SEL R13, R3, R5, !P3 ;  /* 0x00000005030d7207 */ /* 0x000fca0005800000 */
[----:B------:R0:W-:Y:S01]  /*13cd0*/  STL [R1+0x1cc], R13 ;  /* 0x0001cc0d01007387 */ /* 0x0001e20000100800 */
[----:B------:R-:W-:-:S03]  /*13ce0*/  SEL R5, R3, R12, !P3 ;  /* 0x0000000c03057207 */ /* 0x000fc60005800000 */
[----:B0-----:R-:W4:Y:S04]  /*13cf0*/  LDL.LU R13, [R1+0x158] ;  /* 0x00015800010d7983 */ /* 0x001f280000300800 */
[----:B------:R0:W-:Y:S04]  /*13d00*/  STL [R1+0x1c8], R5 ;  /* 0x0001c80501007387 */ /* 0x0001e80000100800 */
[----:B0-----:R-:W4:Y:S04]  /*13d10*/  LDL.LU R5, [R1+0x154] ;  /* 0x0001540001057983 */ /* 0x001f280000300800 */
[----:B------:R-:W4:Y:S01]  /*13d20*/  LDL.LU R12, [R1+0x150] ;  /* 0x00015000010c7983 */ /* 0x000f220000300800 */
[----:B--2---:R-:W-:-:S05]  /*13d30*/  SEL R6, R3, R6, !P3 ;  /* 0x0000000603067207 */ /* 0x004fca0005800000 */
[----:B------:R0:W-:Y:S02]  /*13d40*/  STL [R1+0x1c4], R6 ;  /* 0x0001c40601007387 */ /* 0x0001e40000100800 */
[C---:B0-----:R-:W-:Y:S02]  /*13d50*/  SEL R6, R3.reuse, R18, !P3 ;  /* 0x0000001203067207 */ /* 0x041fe40005800000 */
        /* <DEDUP_REMOVED lines=21> */
[----:B------:R-:W2:Y:S04]  /*13eb0*/  LDL.LU R7, [R1+0x148] ;  /* 0x0001480001077983 */ /* 0x000ea80000300800 */
[----:B------:R4:W-:Y:S04]  /*13ec0*/  STL [R1+0x198], R2 ;  /* 0x0001980201007387 */ /* 0x0009e80000100800 */
[----:B------:R-:W2:Y:S01]  /*13ed0*/  LDL.LU R29, [R1+0x138] ;  /* 0x00013800011d7983 */ /* 0x000ea20000300800 */
[----:B---3--:R-:W-:-:S02]  /*13ee0*/  SEL R8, R3, R17, !P3 ;  /* 0x0000001103087207 */ /* 0x008fc40005800000 */
[----:B----4-:R-:W-:-:S03]  /*13ef0*/  SEL R2, R3, R10, !P3 ;  /* 0x0000000a03027207 */ /* 0x010fc60005800000 */
[----:B------:R-:W-:Y:S04]  /*13f00*/  STL [R1+0x194], R8 ;  /* 0x0001940801007387 */ /* 0x000fe80000100800 */
[----:B------:R0:W-:Y:S01]  /*13f10*/  STL [R1+0x190], R2 ;  /* 0x0001900201007387 */ /* 0x0001e20000100800 */
[C---:B------:R-:W-:Y:S02]  /*13f20*/  SEL R6, R3.reuse, R0, !P3 ;  /* 0x0000000003067207 */ /* 0x040fe40005800000 */
[----:B------:R-:W-:-:S03]  /*13f30*/  SEL R0, R3, R21, !P3 ;  /* 0x0000001503007207 */ /* 0x000fc60005800000 */
[----:B------:R-:W-:Y:S01]  /*13f40*/  STL [R1+0x18c], R6 ;  /* 0x00018c0601007387 */ /* 0x000fe20000100800 */
[----:B0-----:R-:W-:-:S03]  /*13f50*/  SEL R2, R3, R16, !P3 ;  /* 0x0000001003027207 */ /* 0x001fc60005800000 */
[----:B------:R-:W3:Y:S04]  /*13f60*/  LDL.LU R16, [R1+0x134] ;  /* 0x0001340001107983 */ /* 0x000ee80000300800 */
[----:B------:R0:W-:Y:S01]  /*13f70*/  STL [R1+0x188], R0 ;  /* 0x0001880001007387 */ /* 0x0001e20000100800 */
[----:B------:R-:W-:-:S03]  /*13f80*/  SEL R4, R3, R4, !P3 ;  /* 0x0000000403047207 */ /* 0x000fc60005800000 */
[----:B------:R1:W-:Y:S01]  /*13f90*/  STL [R1+0x184], R2 ;  /* 0x0001840201007387 */ /* 0x0003e20000100800 */
[C---:B0-----:R-:W-:Y:S02]  /*13fa0*/  SEL R0, R3.reuse, R11, !P3 ;  /* 0x0000000b03007207 */ /* 0x041fe40005800000 */
[----:B-1----:R-:W-:-:S03]  /*13fb0*/  SEL R2, R3, R20, !P3 ;  /* 0x0000001403027207 */ /* 0x002fc60005800000 */
[----:B------:R0:W-:Y:S04]  /*13fc0*/  STL [R1+0x180], R0 ;  /* 0x0001800001007387 */ /* 0x0001e80000100800 */
[----:B------:R-:W-:Y:S04]  /*13fd0*/  STL [R1+0x17c], R4 ;  /* 0x00017c0401007387 */ /* 0x000fe80000100800 */
[----:B------:R-:W4:Y:S01]  /*13fe0*/  LDL.LU R20, [R1+0x140] ;  /* 0x0001400001147983 */ /* 0x000f220000300800 */
[----:B0-----:R-:W-:-:S03]  /*13ff0*/  SEL R0, R3, R9, !P3 ;  /* 0x0000000903007207 */ /* 0x001fc60005800000 */
[----:B------:R-:W-:Y:S04]  /*14000*/  STL [R1+0x178], R2 ;  /* 0x0001780201007387 */ /* 0x000fe80000100800 */
[----:B------:R-:W4:Y:S04]  /*14010*/  LDL.LU R9, [R1+0x144] ;  /* 0x0001440001097983 */ /* 0x000f280000300800 */
[----:B------:R0:W-:Y:S02]  /*14020*/  STL [R1+0x174], R0 ;  /* 0x0001740001007387 */ /* 0x0001e40000100800 */
[----:B0-----:R-:W-:-:S02]  /*14030*/  SEL R0, R3, R26, !P3 ;  /* 0x0000001a03007207 */ /* 0x001fc40005800000 */
[----:B------:R-:W-:-:S03]  /*14040*/  SEL R4, R3, R13, !P3 ;  /* 0x0000000d03047207 */ /* 0x000fc60005800000 */
[----:B------:R0:W-:Y:S04]  /*14050*/  STL [R1+0x170], R0 ;  /* 0x0001700001007387 */ /* 0x0001e80000100800 */
[----:B------:R-:W-:Y:S04]  /*14060*/  STL [R1+0x16c], R4 ;  /* 0x00016c0401007387 */ /* 0x000fe80000100800 */
[----:B------:R-:W4:Y:S01]  /*14070*/  LDL.LU R6, [R1+0x13c] ;  /* 0x00013c0001067983 */ /* 0x000f220000300800 */
[C---:B------:R-:W-:Y:S02]  /*14080*/  SEL R2, R3.reuse, R5, !P3 ;  /* 0x0000000503027207 */ /* 0x040fe40005800000 */
        /* <DEDUP_REMOVED lines=16> */
[----:B------:R-:W-:-:S03]  /*14190*/  SEL R4, R3, R7, !P3 ;  /* 0x0000000703047207 */ /* 0x000fc60005800000 */
[----:B------:R-:W2:Y:S04]  /*141a0*/  LDL.LU R17, [R1+0x10c] ;  /* 0x00010c0001117983 */ /* 0x000ea80000300800 */
[----:B------:R-:W-:Y:S01]  /*141b0*/  STL [R1+0x15c], R4 ;  /* 0x00015c0401007387 */ /* 0x000fe20000100800 */
[----:B-1----:R-:W-:-:S03]  /*141c0*/  SEL R0, R3, R29, !P3 ;  /* 0x0000001d03007207 */ /* 0x002fc60005800000 */
[----:B0-----:R-:W2:Y:S04]  /*141d0*/  LDL.LU R10, [R1+0x114] ;  /* 0x00011400010a7983 */ /* 0x001ea80000300800 */
[----:B------:R0:W-:Y:S04]  /*141e0*/  STL [R1+0x158], R0 ;  /* 0x0001580001007387 */ /* 0x0001e80000100800 */
[----:B0-----:R-:W2:Y:S04]  /*141f0*/  LDL.LU R0, [R1+0x110] ;  /* 0x0001100001007983 */ /* 0x001ea80000300800 */
[----:B------:R-:W2:Y:S04]  /*14200*/  LDL.LU R21, [R1+0xfc] ;  /* 0x0000fc0001157983 */ /* 0x000ea80000300800 */
[----:B------:R-:W2:Y:S04]  /*14210*/  LDL.LU R29, [R1+0x104] ;  /* 0x00010400011d7983 */ /* 0x000ea80000300800 */
[----:B------:R-:W2:Y:S04]  /*14220*/  LDL.LU R11, [R1+0x100] ;  /* 0x00010000010b7983 */ /* 0x000ea80000300800 */
[----:B------:R-:W2:Y:S01]  /*14230*/  LDL.LU R4, [R1+0xf8] ;  /* 0x0000f80001047983 */ /* 0x000ea20000300800 */
[----:B---3--:R-:W-:-:S05]  /*14240*/  SEL R7, R3, R16, !P3 ;  /* 0x0000001003077207 */ /* 0x008fca0005800000 */
[----:B------:R0:W-:Y:S04]  /*14250*/  STL [R1+0x154], R7 ;  /* 0x0001540701007387 */ /* 0x0001e80000100800 */
[----:B0-----:R-:W3:Y:S04]  /*14260*/  LDL.LU R7, [R1+0xf0] ;  /* 0x0000f00001077983 */ /* 0x001ee80000300800 */
[----:B------:R-:W3:Y:S04]  /*14270*/  LDL.LU R16, [R1+0xec] ;  /* 0x0000ec0001107983 */ /* 0x000ee80000300800 */
[----:B------:R-:W3:Y:S01]  /*14280*/  LDL.LU R26, [R1+0xe8] ;  /* 0x0000e800011a7983 */ /* 0x000ee20000300800 */
[----:B----4-:R-:W-:-:S05]  /*14290*/  SEL R20, R3, R20, !P3 ;  /* 0x0000001403147207 */ /* 0x010fca0005800000 */
[----:B------:R0:W-:Y:S01]  /*142a0*/  STL [R1+0x150], R20 ;  /* 0x0001501401007387 */ /* 0x0001e20000100800 */
[----:B------:R-:W-:-:S03]  /*142b0*/  SEL R9, R3, R9, !P3 ;  /* 0x0000000903097207 */ /* 0x000fc60005800000 */
[----:B------:R-:W4:Y:S04]  /*142c0*/  LDL.LU R22, [R1+0xe4] ;  /* 0x0000e40001167983 */ /* 0x000f280000300800 */
[----:B------:R1:W-:Y:S04]  /*142d0*/  STL [R1+0x14c], R9 ;  /* 0x00014c0901007387 */ /* 0x0003e80000100800 */
[----:B0-----:R-:W4:Y:S04]  /*142e0*/  LDL.LU R20, [R1+0xe0] ;  /* 0x0000e00001147983 */ /* 0x001f280000300800 */
[----:B-1----:R-:W4:Y:S01]  /*142f0*/  LDL.LU R9, [R1+0xdc] ;  /* 0x0000dc0001097983 */ /* 0x002f220000300800 */
[----:B------:R-:W-:-:S05]  /*14300*/  SEL R6, R3, R6, !P3 ;  /* 0x0000000603067207 */ /* 0x000fca0005800000 */
[----:B------:R0:W-:Y:S01]  /*14310*/  STL [R1+0x148], R6 ;  /* 0x0001480601007387 */ /* 0x0001e20000100800 */
[C---:B------:R-:W-:Y:S02]  /*14320*/  SEL R18, R3.reuse, R18, !P3 ;  /* 0x0000001203127207 */ /* 0x040fe40005800000 */
[----:B------:R-:W-:-:S03]  /*14330*/  SEL R2, R3, R2, !P3 ;  /* 0x0000000203027207 */ /* 0x000fc60005800000 */
[----:B------:R1:W-:Y:S01]  /*14340*/  STL [R1+0x144], R18 ;  /* 0x0001441201007387 */ /* 0x0003e20000100800 */
[----:B0-----:R-:W-:-:S03]  /*14350*/  SEL R6, R3, R25, !P3 ;  /* 0x0000001903067207 */ /* 0x001fc60005800000 */
[----:B------:R0:W-:Y:S04]  /*14360*/  STL [R1+0x140], R2 ;  /* 0x0001400201007387 */ /* 0x0001e80000100800 */
[----:B------:R0:W-:Y:S01]  /*14370*/  STL [R1+0x13c], R6 ;  /* 0x00013c0601007387 */ /* 0x0001e20000100800 */
[C---:B-1----:R-:W-:Y:S02]  /*14380*/  SEL R18, R3.reuse, R28, !P3 ;  /* 0x0000001c03127207 */ /* 0x042fe40005800000 */
[----:B0-----:R-:W-:-:S03]  /*14390*/  SEL R2, R3, R14, !P3 ;  /* 0x0000000e03027207 */ /* 0x001fc60005800000 */
[----:B------:R-:W-:Y:S01]  /*143a0*/  STL [R1+0x138], R18 ;  /* 0x0001381201007387 */ /* 0x000fe20000100800 */
[----:B------:R-:W-:-:S03]  /*143b0*/  SEL R6, R3, R24, !P3 ;  /* 0x0000001803067207 */ /* 0x000fc60005800000 */
        /* <DEDUP_REMOVED lines=8> */
[----:B------:R-:W-:Y:S04]  /*14440*/  STL [R1+0x124], R6 ;  /* 0x0001240601007387 */ /* 0x000fe80000100800 */
[----:B------:R-:W4:Y:S01]  /*14450*/  LDL.LU R13, [R1+0xc0] ;  /* 0x0000c000010d7983 */ /* 0x000f220000300800 */
[----:B0-----:R-:W-:-:S03]  /*14460*/  SEL R2, R3, R12, !P3 ;  /* 0x0000000c03027207 */ /* 0x001fc60005800000 */
[----:B------:R0:W-:Y:S04]  /*14470*/  STL [R1+0x120], R5 ;  /* 0x0001200501007387 */ /* 0x0001e80000100800 */
[----:B0-----:R-:W4:Y:S04]  /*14480*/  LDL.LU R5, [R1+0xd8] ;  /* 0x0000d80001057983 */ /* 0x001f280000300800 */
[----:B------:R0:W-:Y:S04]  /*14490*/  STL [R1+0x11c], R2 ;  /* 0x00011c0201007387 */ /* 0x0001e80000100800 */
[----:B------:R-:W4:Y:S01]  /*144a0*/  LDL.LU R12, [R1+0xd4] ;  /* 0x0000d400010c7983 */ /* 0x000f220000300800 */
[----:B--2---:R-:W-:-:S02]  /*144b0*/  SEL R8, R3, R17, !P3 ;  /* 0x0000001103087207 */ /* 0x004fc40005800000 */
[----:B0-----:R-:W-:-:S03]  /*144c0*/  SEL R2, R3, R10, !P3 ;  /* 0x0000000a03027207 */ /* 0x001fc60005800000 */
[----:B------:R-:W-:Y:S04]  /*144d0*/  STL [R1+0x118], R8 ;  /* 0x0001180801007387 */ /* 0x000fe80000100800 */
[----:B------:R0:W-:Y:S01]  /*144e0*/  STL [R1+0x114], R2 ;  /* 0x0001140201007387 */ /* 0x0001e20000100800 */
[----:B------:R-:W-:-:S05]  /*144f0*/  SEL R6, R3, R0, !P3 ;  /* 0x0000000003067207 */ /* 0x000fca0005800000 */
[----:B------:R-:W-:Y:S01]  /*14500*/  STL [R1+0x110], R6 ;  /* 0x0001100601007387 */ /* 0x000fe20000100800 */
[----:B0-----:R-:W-:-:S03]  /*14510*/  SEL R2, R3, R29, !P3 ;  /* 0x0000001d03027207 */ /* 0x001fc60005800000 */
[----:B------:R-:W2:Y:S01]  /*14520*/  LDL.LU R29, [R1+0xc8] ;  /* 0x0000c800011d7983 */ /* 0x000ea20000300800 */
[----:B------:R-:W-:-:S05]  /*14530*/  SEL R0, R3, R21, !P3 ;  /* 0x0000001503007207 */ /* 0x000fca0005800000 */
[----:B------:R0:W-:Y:S01]  /*14540*/  STL [R1+0x10c], R0 ;  /* 0x00010c0001007387 */ /* 0x0001e20000100800 */
[----:B------:R-:W-:-:S03]  /*14550*/  SEL R4, R3, R4, !P3 ;  /* 0x0000000403047207 */ /* 0x000fc60005800000 */
[----:B------:R3:W-:Y:S01]  /*14560*/  STL [R1+0x108], R2 ;  /* 0x0001080201007387 */ /* 0x0007e20000100800 */
[----:B0-----:R-:W-:-:S05]  /*14570*/  SEL R0, R3, R11, !P3 ;  /* 0x0000000b03007207 */ /* 0x001fca0005800000 */
[----:B------:R0:W-:Y:S01]  /*14580*/  STL [R1+0x104], R0 ;  /* 0x0001040001007387 */ /* 0x0001e20000100800 */
[----:B---3--:R-:W-:-:S03]  /*14590*/  SEL R2, R3, R7, !P3 ;  /* 0x0000000703027207 */ /* 0x008fc60005800000 */
[----:B------:R4:W-:Y:S01]  /*145a0*/  STL [R1+0x100], R4 ;  /* 0x0001000401007387 */ /* 0x0009e20000100800 */
[----:B0-----:R-:W-:-:S03]  /*145b0*/  SEL R0, R3, R16, !P3 ;  /* 0x0000001003007207 */ /* 0x001fc60005800000 */
[----:B------:R-:W3:Y:S04]  /*145c0*/  LDL.LU R7, [R1+0xcc] ;  /* 0x0000cc0001077983 */ /* 0x000ee80000300800 */
[----:B------:R-:W-:Y:S04]  /*145d0*/  STL [R1+0xfc], R2 ;  /* 0x0000fc0201007387 */ /* 0x000fe80000100800 */
[----:B------:R-:W3:Y:S04]  /*145e0*/  LDL.LU R16, [R1+0xd0] ;  /* 0x0000d00001107983 */ /* 0x000ee80000300800 */
[----:B------:R0:W-:Y:S01]  /*145f0*/  STL [R1+0xf8], R0 ;  /* 0x0000f80001007387 */ /* 0x0001e20000100800 */
[----:B----4-:R-:W-:-:S02]  /*14600*/  SEL R4, R3, R22, !P3 ;  /* 0x0000001603047207 */ /* 0x010fc40005800000 */
[C---:B0-----:R-:W-:Y:S02]  /*14610*/  SEL R0, R3.reuse, R26, !P3 ;  /* 0x0000001a03007207 */ /* 0x041fe40005800000 */
[----:B------:R-:W-:-:S03]  /*14620*/  SEL R2, R3, R20, !P3 ;  /* 0x0000001403027207 */ /* 0x000fc60005800000 */
        /* <DEDUP_REMOVED lines=18> */
[----:B------:R-:W-:Y:S04]  /*14750*/  STL [R1+0xe4], R9 ;  /* 0x0000e40901007387 */ /* 0x000fe80000100800 */
[----:B------:R-:W4:Y:S01]  /*14760*/  LDL.LU R10, [R1+0x8c] ;  /* 0x00008c00010a7983 */ /* 0x000f220000300800 */
[----:B-1----:R-:W-:-:S05]  /*14770*/  SEL R0, R3, R5, !P3 ;  /* 0x0000000503007207 */ /* 0x002fca0005800000 */
[----:B------:R0:W-:Y:S01]  /*14780*/  STL [R1+0xe0], R0 ;  /* 0x0000e00001007387 */ /* 0x0001e20000100800 */
[----:B------:R-:W-:-:S03]  /*14790*/  SEL R4, R3, R12, !P3 ;  /* 0x0000000c03047207 */ /* 0x000fc60005800000 */
[----:B0-----:R-:W4:Y:S04]  /*147a0*/  LDL.LU R0, [R1+0x88] ;  /* 0x0000880001007983 */ /* 0x001f280000300800 */
[----:B------:R0:W-:Y:S04]  /*147b0*/  STL [R1+0xdc], R4 ;  /* 0x0000dc0401007387 */ /* 0x0001e80000100800 */
[----:B------:R-:W4:Y:S04]  /*147c0*/  LDL.LU R21, [R1+0x84] ;  /* 0x0000840001157983 */ /* 0x000f280000300800 */
[----:B------:R-:W4:Y:S04]  /*147d0*/  LDL.LU R11, [R1+0x7c] ;  /* 0x00007c00010b7983 */ /* 0x000f280000300800 */
[----:B------:R-:W4:Y:S04]  /*147e0*/  LDL.LU R28, [R1+0x78] ;  /* 0x00007800011c7983 */ /* 0x000f280000300800 */
[----:B0-----:R-:W4:Y:S04]  /*147f0*/  LDL.LU R4, [R1+0x74] ;  /* 0x0000740001047983 */ /* 0x001f280000300800 */
[----:B------:R-:W4:Y:S01]  /*14800*/  LDL.LU R9, [R1+0x70] ;  /* 0x0000700001097983 */ /* 0x000f220000300800 */
[----:B--2---:R-:W-:-:S05]  /*14810*/  SEL R5, R3, R29, !P3 ;  /* 0x0000001d03057207 */ /* 0x004fca0005800000 */
[----:B------:R0:W-:Y:S04]  /*14820*/  STL [R1+0xd8], R5 ;  /* 0x0000d80501007387 */ /* 0x0001e80000100800 */
[----:B------:R-:W2:Y:S04]  /*14830*/  LDL.LU R13, [R1+0x58] ;  /* 0x00005800010d7983 */ /* 0x000ea80000300800 */
[----:B------:R-:W2:Y:S04]  /*14840*/  LDL.LU R29, [R1+0x8] ;  /* 0x00000800011d7983 */ /* 0x000ea80000300800 */
[----:B0-----:R-:W2:Y:S01]  /*14850*/  LDL.LU R5, [R1+0x68] ;  /* 0x0000680001057983 */ /* 0x001ea20000300800 */
[----:B---3--:R-:W-:-:S05]  /*14860*/  SEL R12, R3, R7, !P3 ;  /* 0x00000007030c7207 */ /* 0x008fca0005800000 */
[----:B------:R0:W-:Y:S01]  /*14870*/  STL [R1+0xd4], R12 ;  /* 0x0000d40c01007387 */ /* 0x0001e20000100800 */
[----:B------:R-:W-:-:S03]  /*14880*/  SEL R7, R3, R16, !P3 ;  /* 0x0000001003077207 */ /* 0x000fc60005800000 */
[----:B0-----:R-:W3:Y:S04]  /*14890*/  LDL.LU R12, [R1+0x64] ;  /* 0x00006400010c7983 */ /* 0x001ee80000300800 */
[----:B------:R0:W-:Y:S04]  /*148a0*/  STL [R1+0xd0], R7 ;  /* 0x0000d00701007387 */ /* 0x0001e80000100800 */
[----:B0-----:R-:W3:Y:S04]  /*148b0*/  LDL.LU R7, [R1+0x44] ;  /* 0x0000440001077983 */ /* 0x001ee80000300800 */
[----:B------:R-:W3:Y:S01]  /*148c0*/  LDL.LU R16, [R1+0x40] ;  /* 0x0000400001107983 */ /* 0x000ee20000300800 */
[----:B----4-:R-:W-:-:S05]  /*148d0*/  SEL R6, R3, R6, !P3 ;  /* 0x0000000603067207 */ /* 0x010fca0005800000 */
[----:B------:R0:W-:Y:S01]  /*148e0*/  STL [R1+0xcc], R6 ;  /* 0x0000cc0601007387 */ /* 0x0001e20000100800 */
[----:B------:R-:W-:-:S03]  /*148f0*/  SEL R18, R3, R18, !P3 ;  /* 0x0000001203127207 */ /* 0x000fc60005800000 */
[----:B0-----:R-:W4:Y:S01]  /*14900*/  LDL.LU R6, [R1+0x3fa0] ;  /* 0x003fa00001067983 */ /* 0x001f220000300800 */
[----:B------:R-:W-:-:S03]  /*14910*/  SEL R2, R3, R2, !P3 ;  /* 0x0000000203027207 */ /* 0x000fc60005800000 */
[----:B------:R0:W-:Y:S01]  /*14920*/  STL [R1+0xc8], R18 ;  /* 0x0000c81201007387 */ /* 0x0001e20000100800 */
[C---:B------:R-:W-:Y:S02]  /*14930*/  SEL R25, R3.reuse, R25, !P3 ;  /* 0x0000001903197207 */ /* 0x040fe40005800000 */
[C---:B------:R-:W-:Y:S01]  /*14940*/  SEL R14, R3.reuse, R14, !P3 ;  /* 0x0000000e030e7207 */ /* 0x040fe20005800000 */
[----:B0-----:R-:W4:Y:S01]  /*14950*/  LDL.LU R18, [R1+0x3f9c] ;  /* 0x003f9c0001127983 */ /* 0x001f220000300800 */
[----:B------:R-:W-:-:S03]  /*14960*/  SEL R24, R3, R24, !P3 ;  /* 0x0000001803187207 */ /* 0x000fc60005800000 */
[----:B------:R0:W-:Y:S01]  /*14970*/  STL [R1+0xc4], R2 ;  /* 0x0000c40201007387 */ /* 0x0001e20000100800 */
[C---:B------:R-:W-:Y:S02]  /*14980*/  SEL R8, R3.reuse, R8, !P3 ;  /* 0x0000000803087207 */ /* 0x040fe40005800000 */
[C---:B------:R-:W-:Y:S01]  /*14990*/  SEL R23, R3.reuse, R23, !P3 ;  /* 0x0000001703177207 */ /* 0x040fe20005800000 */
[----:B0-----:R-:W4:Y:S04]  /*149a0*/  LDL.LU R2, [R1+0x3f98] ;  /* 0x003f980001027983 */ /* 0x001f280000300800 */
[----:B------:R0:W-:Y:S01]  /*149b0*/  STL [R1+0xc0], R25 ;  /* 0x0000c01901007387 */ /* 0x0001e20000100800 */
[C---:B------:R-:W-:Y:S02]  /*149c0*/  SEL R17, R3.reuse, R17, !P3 ;  /* 0x0000001103117207 */ /* 0x040fe40005800000 */
[C---:B------:R-:W-:Y:S01]  /*149d0*/  SEL R26, R3.reuse, R26, !P3 ;  /* 0x0000001a031a7207 */ /* 0x040fe20005800000 */
[----:B0-----:R-:W4:Y:S04]  /*149e0*/  LDL.LU R25, [R1+0x3f94] ;  /* 0x003f940001197983 */ /* 0x001f280000300800 */
[----:B------:R0:W-:Y:S01]  /*149f0*/  STL [R1+0xbc], R14 ;  /* 0x0000bc0e01007387 */ /* 0x0001e20000100800 */
[----:B------:R-:W-:-:S03]  /*14a00*/  SEL R22, R3, R22, !P3 ;  /* 0x0000001603167207 */ /* 0x000fc60005800000 */
        /* <DEDUP_REMOVED lines=25> */
[----:B------:R0:W-:Y:S04]  /*14ba0*/  STL [R1+0x9c], R0 ;  /* 0x00009c0001007387 */ /* 0x0001e80000100800 */
[----:B0-----:R-:W4:Y:S04]  /*14bb0*/  LDL.LU R0, [R1+0x3f78] ;  /* 0x003f780001007983 */ /* 0x001f280000300800 */
[----:B------:R0:W-:Y:S04]  /*14bc0*/  STL [R1+0x98], R21 ;  /* 0x0000981501007387 */ /* 0x0001e80000100800 */
[----:B0-----:R-:W4:Y:S04]  /*14bd0*/  LDL.LU R21, [R1+0x3f74] ;  /* 0x003f740001157983 */ /* 0x001f280000300800 */
[----:B------:R0:W-:Y:S04]  /*14be0*/  STL [R1+0x94], R11 ;  /* 0x0000940b01007387 */ /* 0x0001e80000100800 */
[----:B0-----:R-:W4:Y:S04]  /*14bf0*/  LDL.LU R11, [R1+0x3f70] ;  /* 0x003f7000010b7983 */ /* 0x001f280000300800 */
[----:B------:R0:W-:Y:S04]  /*14c00*/  STL [R1+0x90], R28 ;  /* 0x0000901c01007387 */ /* 0x0001e80000100800 */
[----:B0-----:R-:W4:Y:S01]  /*14c10*/  LDL.LU R28, [R1+0x2c] ;  /* 0x00002c00011c7983 */ /* 0x001f220000300800 */
[----:B--2---:R-:W-:-:S03]  /*14c20*/  SEL R13, R3, R13, !P3 ;  /* 0x0000000d030d7207 */ /* 0x004fc60005800000 */
[----:B------:R0:W-:Y:S01]  /*14c30*/  STL [R1+0x8c], R4 ;  /* 0x00008c0401007387 */ /* 0x0001e20000100800 */
[----:B------:R-:W-:-:S03]  /*14c40*/  SEL R29, R3, R29, !P3 ;  /* 0x0000001d031d7207 */ /* 0x000fc60005800000 */
[----:B0-----:R-:W2:Y:S04]  /*14c50*/  LDL.LU R4, [R1+0x3f6c] ;  /* 0x003f6c0001047983 */ /* 0x001ea80000300800 */
[----:B------:R0:W-:Y:S04]  /*14c60*/  STL [R1+0x88], R9 ;  /* 0x0000880901007387 */ /* 0x0001e80000100800 */
[----:B0-----:R-:W2:Y:S04]  /*14c70*/  LDL.LU R9, [R1+0x3f68] ;  /* 0x003f680001097983 */ /* 0x001ea80000300800 */
[----:B------:R0:W-:Y:S04]  /*14c80*/  STL [R1+0x84], R13 ;  /* 0x0000840d01007387 */ /* 0x0001e80000100800 */
[----:B0-----:R-:W2:Y:S04]  /*14c90*/  LDL.LU R13, [R1+0x3f64] ;  /* 0x003f6400010d7983 */ /* 0x001ea80000300800 */
[----:B------:R0:W-:Y:S04]  /*14ca0*/  STL [R1+0x7c], R29 ;  /* 0x00007c1d01007387 */ /* 0x0001e80000100800 */
[----:B0-----:R-:W2:Y:S01]  /*14cb0*/  LDL.LU R29, [R1+0x3f60] ;  /* 0x003f6000011d7983 */ /* 0x001ea20000300800 */
[----:B------:R-:W-:-:S02]  /*14cc0*/  SEL R5, R3, R5, !P3 ;  /* 0x0000000503057207 */ /* 0x000fc40005800000 */
[C---:B---3--:R-:W-:Y:S02]  /*14cd0*/  SEL R12, R3.reuse, R12, !P3 ;  /* 0x0000000c030c7207 */ /* 0x048fe40005800000 */
[C---:B------:R-:W-:Y:S02]  /*14ce0*/  SEL R7, R3.reuse, R7, !P3 ;  /* 0x0000000703077207 */ /* 0x040fe40005800000 */
[C---:B------:R-:W-:Y:S02]  /*14cf0*/  SEL R16, R3.reuse, R16, !P3 ;  /* 0x0000001003107207 */ /* 0x040fe40005800000 */
[----:B--2---:R-:W-:-:S05]  /*14d00*/  SEL R29, R3, R29, !P3 ;  /* 0x0000001d031d7207 */ /* 0x004fca0005800000 */
[----:B------:R0:W-:Y:S04]  /*14d10*/  STL [R1+0x78], R29 ;  /* 0x0000781d01007387 */ /* 0x0001e80000100800 */
[----:B0-----:R-:W2:Y:S04]  /*14d20*/  LDL.LU R29, [R1+0x38] ;  /* 0x00003800011d7983 */ /* 0x001ea80000300800 */
[----:B------:R0:W-:Y:S04]  /*14d30*/  STL [R1+0x74], R5 ;  /* 0x0000740501007387 */ /* 0x0001e80000100800 */
[----:B0-----:R-:W3:Y:S04]  /*14d40*/  LDL.LU R5, [R1+0x3f5c] ;  /* 0x003f5c0001057983 */ /* 0x001ee80000300800 */
[----:B------:R0:W-:Y:S04]  /*14d50*/  STL [R1+0x70], R12 ;  /* 0x0000700c01007387 */ /* 0x0001e80000100800 */
[----:B0-----:R-:W2:Y:S04]  /*14d60*/  LDL.LU R12, [R1+0x3f58] ;  /* 0x003f5800010c7983 */ /* 0x001ea80000300800 */
[----:B------:R0:W-:Y:S04]  /*14d70*/  STL [R1+0x6c], R7 ;  /* 0x00006c0701007387 */ /* 0x0001e80000100800 */
[----:B0-----:R-:W2:Y:S04]  /*14d80*/  LDL.LU R7, [R1+0x3f54] ;  /* 0x003f540001077983 */ /* 0x001ea80000300800 */
[----:B------:R0:W-:Y:S04]  /*14d90*/  STL [R1+0x68], R16 ;  /* 0x0000681001007387 */ /* 0x0001e80000100800 */
[----:B0-----:R-:W2:Y:S01]  /*14da0*/  LDL.LU R16, [R1+0x3f50] ;  /* 0x003f500001107983 */ /* 0x001ea20000300800 */
[----:B------:R-:W-:-:S02]  /*14db0*/  SEL R13, R3, R13, !P3 ;  /* 0x0000000d030d7207 */ /* 0x000fc40005800000 */
[C---:B------:R-:W-:Y:S02]  /*14dc0*/  SEL R9, R3.reuse, R9, !P3 ;  /* 0x0000000903097207 */ /* 0x040fe40005800000 */
[C---:B----4-:R-:W-:Y:S02]  /*14dd0*/  SEL R26, R3.reuse, R26, !P3 ;  /* 0x0000001a031a7207 */ /* 0x050fe40005800000 */
[C---:B------:R-:W-:Y:S02]  /*14de0*/  SEL R22, R3.reuse, R22, !P3 ;  /* 0x0000001603167207 */ /* 0x040fe40005800000 */
[C---:B------:R-:W-:Y:S02]  /*14df0*/  SEL R20, R3.reuse, R20, !P3 ;  /* 0x0000001403147207 */ /* 0x040fe40005800000 */
[C---:B---3--:R-:W-:Y:S02]  /*14e00*/  SEL R5, R3.reuse, R5, !P3 ;  /* 0x0000000503057207 */ /* 0x048fe40005800000 */
[----:B--2---:R-:W-:-:S02]  /*14e10*/  SEL R12, R3, R12, !P3 ;  /* 0x0000000c030c7207 */ /* 0x004fc40005800000 */
[C---:B------:R-:W-:Y:S02]  /*14e20*/  SEL R7, R3.reuse, R7, !P3 ;  /* 0x0000000703077207 */ /* 0x040fe40005800000 */
[----:B------:R-:W-:-:S05]  /*14e30*/  SEL R16, R3, R16, !P3 ;  /* 0x0000001003107207 */ /* 0x000fca0005800000 */
[----:B------:R0:W-:Y:S04]  /*14e40*/  STL [R1+0x64], R16 ;  /* 0x0000641001007387 */ /* 0x0001e80000100800 */
[----:B0-----:R-:W2:Y:S04]  /*14e50*/  LDL.LU R16, [R1+0x14] ;  /* 0x0000140001107983 */ /* 0x001ea80000300800 */
[----:B------:R0:W-:Y:S04]  /*14e60*/  STL [R1+0x58], R7 ;  /* 0x0000580701007387 */ /* 0x0001e80000100800 */
[----:B0-----:R-:W3:Y:S04]  /*14e70*/  LDL.LU R7, [R1+0x24] ;  /* 0x0000240001077983 */ /* 0x001ee80000300800 */
[----:B------:R0:W-:Y:S04]  /*14e80*/  STL [R1+0x50], R12 ;  /* 0x0000500c01007387 */ /* 0x0001e80000100800 */
[----:B0-----:R-:W4:Y:S04]  /*14e90*/  LDL.LU R12, [R1+0x34] ;  /* 0x00003400010c7983 */ /* 0x001f280000300800 */
[----:B------:R0:W-:Y:S04]  /*14ea0*/  STL [R1+0x48], R5 ;  /* 0x0000480501007387 */ /* 0x0001e80000100800 */
[----:B0-----:R-:W2:Y:S04]  /*14eb0*/  LDL.LU R5, [R1+0x30] ;  /* 0x0000300001057983 */ /* 0x001ea80000300800 */
[----:B------:R0:W-:Y:S04]  /*14ec0*/  STL [R1+0x44], R13 ;  /* 0x0000440d01007387 */ /* 0x0001e80000100800 */
[----:B0-----:R-:W2:Y:S04]  /*14ed0*/  LDL.LU R13, [R1+0x3c] ;  /* 0x00003c00010d7983 */ /* 0x001ea80000300800 */
        /* <DEDUP_REMOVED lines=8> */
[----:B------:R-:W-:-:S02]  /*14f60*/  SEL R28, R3, R28, !P3 ;  /* 0x0000001c031c7207 */ /* 0x000fc40005800000 */
[C---:B------:R-:W-:Y:S02]  /*14f70*/  SEL R11, R3.reuse, R11, !P3 ;  /* 0x0000000b030b7207 */ /* 0x040fe40005800000 */
[C---:B------:R-:W-:Y:S02]  /*14f80*/  SEL R21, R3.reuse, R21, !P3 ;  /* 0x0000001503157207 */ /* 0x040fe40005800000 */
[C---:B------:R-:W-:Y:S02]  /*14f90*/  SEL R0, R3.reuse, R0, !P3 ;  /* 0x0000000003007207 */ /* 0x040fe40005800000 */
[C---:B------:R-:W-:Y:S02]  /*14fa0*/  SEL R10, R3.reuse, R10, !P3 ;  /* 0x0000000a030a7207 */ /* 0x040fe40005800000 */
[C---:B------:R-:W-:Y:S02]  /*14fb0*/  SEL R17, R3.reuse, R17, !P3 ;  /* 0x0000001103117207 */ /* 0x040fe40005800000 */
[C---:B------:R-:W-:Y:S01]  /*14fc0*/  SEL R23, R3.reuse, R23, !P3 ;  /* 0x0000001703177207 */ /* 0x040fe20005800000 */
[----:B------:R-:W-:Y:S01]  /*14fd0*/  @!P4 IMAD.MOV R19, RZ, RZ, -R19 ;  /* 0x000000ffff13c224 */ /* 0x000fe200078e0a13 */
[C---:B------:R-:W-:Y:S01]  /*14fe0*/  SEL R24, R3.reuse, R24, !P3 ;  /* 0x0000001803187207 */ /* 0x040fe20005800000 */
[----:B------:R-:W-:Y:S01]  /*14ff0*/  @!P6 IMAD.MOV R15, RZ, RZ, -R15 ;  /* 0x000000ffff0fe224 */ /* 0x000fe200078e0a0f */
[C---:B------:R-:W-:Y:S01]  /*15000*/  SEL R14, R3.reuse, R14, !P3 ;  /* 0x0000000e030e7207 */ /* 0x040fe20005800000 */
[----:B------:R-:W-:Y:S01]  /*15010*/  @!P0 IMAD.MOV R27, RZ, RZ, -R27 ;  /* 0x000000ffff1b8224 */ /* 0x000fe200078e0a1b */
[----:B------:R-:W-:-:S02]  /*15020*/  SEL R25, R3, R25, !P3 ;  /* 0x0000001903197207 */ /* 0x000fc40005800000 */
[C---:B------:R-:W-:Y:S02]  /*15030*/  SEL R18, R3.reuse, R18, !P3 ;  /* 0x0000001203127207 */ /* 0x040fe40005800000 */
[C---:B------:R-:W-:Y:S02]  /*15040*/  SEL R6, R3.reuse, R6, !P3 ;  /* 0x0000000603067207 */ /* 0x040fe40005800000 */
[C---:B------:R-:W-:Y:S02]  /*15050*/  SEL R19, R3.reuse, R19, !P3 ;  /* 0x0000001303137207 */ /* 0x040fe40005800000 */
[C---:B------:R-:W-:Y:S02]  /*15060*/  SEL R15, R3.reuse, R15, !P3 ;  /* 0x0000000f030f7207 */ /* 0x040fe40005800000 */
[C---:B------:R-:W-:Y:S02]  /*15070*/  SEL R27, R3.reuse, R27, !P3 ;  /* 0x0000001b031b7207 */ /* 0x040fe40005800000 */
[----:B---3--:R-:W-:-:S02]  /*15080*/  SEL R7, R3, R7, !P3 ;  /* 0x0000000703077207 */ /* 0x008fc40005800000 */
[C---:B--2---:R-:W-:Y:S02]  /*15090*/  SEL R13, R3.reuse, R13, !P3 ;  /* 0x0000000d030d7207 */ /* 0x044fe40005800000 */
[----:B----4-:R-:W-:-:S05]  /*150a0*/  SEL R9, R3, R9, !P3 ;  /* 0x0000000903097207 */ /* 0x010fca0005800000 */
[----:B------:R0:W-:Y:S04]  /*150b0*/  STL [R1+0x18], R9 ;  /* 0x0000180901007387 */ /* 0x0001e80000100800 */
[----:B------:R1:W-:Y:S01]  /*150c0*/  STL [R1+0x10], R13 ;  /* 0x0000100d01007387 */ /* 0x0003e20000100800 */
[C---:B0-----:R-:W-:Y:S02]  /*150d0*/  SEL R9, R3.reuse, R29, !P3 ;  /* 0x0000001d03097207 */ /* 0x041fe40005800000 */
[----:B------:R-:W-:-:S03]  /*150e0*/  SEL R29, R3, R4, !P3 ;  /* 0x00000004031d7207 */ /* 0x000fc60005800000 */
[----:B------:R0:W-:Y:S01]  /*150f0*/  STL [R1+0xc], R9 ;  /* 0x00000c0901007387 */ /* 0x0001e20000100800 */
[C---:B-1----:R-:W-:Y:S02]  /*15100*/  SEL R13, R3.reuse, R22, !P3 ;  /* 0x00000016030d7207 */ /* 0x042fe40005800000 */
[C---:B0-----:R-:W-:Y:S02]  /*15110*/  SEL R9, R3.reuse, R26, !P3 ;  /* 0x0000001a03097207 */ /* 0x041fe40005800000 */
[----:B------:R-:W-:-:S05]  /*15120*/  SEL R20, R3, R20, !P3 ;  /* 0x0000001403147207 */ /* 0x000fca0005800000 */
[----:B------:R-:W-:Y:S04]  /*15130*/  STL [R1+0x8], R20 ;  /* 0x0000081401007387 */ /* 0x000fe80000100800 */
[----:B------:R-:W-:Y:S04]  /*15140*/  STL [R1+0x4], R13 ;  /* 0x0000040d01007387 */ /* 0x000fe80000100800 */
[----:B------:R-:W-:Y:S04]  /*15150*/  STL [R1+0x3e90], R29 ;  /* 0x003e901d01007387 */ /* 0x000fe80000100800 */
[----:B------:R0:W-:Y:S02]  /*15160*/  STL [R1], R9 ;  /* 0x0000000901007387 */ /* 0x0001e40000100800 */
[----:B0-----:R-:W0:Y:S02]  /*15170*/  S2R R9, SR_TID.X ;  /* 0x0000000000097919 */ /* 0x001e240000002100 */
[----:B------:R1:W-:Y:S02]  /*15180*/  STL [R1+0x3e94], R28 ;  /* 0x003e941c01007387 */ /* 0x0003e40000100800 */
[----:B-1----:R-:W1:Y:S01]  /*15190*/  LDC R28, c[0x0][0x3ac] ;  /* 0x0000eb00ff1c7b82 */ /* 0x002e620000000800 */
[----:B------:R-:W-:-:S02]  /*151a0*/  SEL R26, R3, R5, !P3 ;  /* 0x00000005031a7207 */ /* 0x000fc40005800000 */
[----:B------:R-:W-:-:S03]  /*151b0*/  SEL R4, R3, R12, !P3 ;  /* 0x0000000c03047207 */ /* 0x000fc60005800000 */
[----:B------:R-:W-:Y:S01]  /*151c0*/  STL [R1+0x3e98], R26 ;  /* 0x003e981a01007387 */ /* 0x000fe20000100800 */
[----:B------:R-:W-:-:S03]  /*151d0*/  SEL R5, R3, R16, !P3 ;  /* 0x0000001003057207 */ /* 0x000fc60005800000 */
[----:B------:R-:W-:Y:S04]  /*151e0*/  STL [R1+0x3e9c], R4 ;  /* 0x003e9c0401007387 */ /* 0x000fe80000100800 */
[----:B------:R-:W-:Y:S04]  /*151f0*/  STL [R1+0x3ea0], R7 ;  /* 0x003ea00701007387 */ /* 0x000fe80000100800 */
[----:B------:R-:W2:Y:S01]  /*15200*/  LDL.LU R13, [R1+0x3f0] ;  /* 0x0003f000010d7983 */ /* 0x000ea20000300800 */
[----:B0-----:R-:W-:-:S03]  /*15210*/  LOP3.LUT R9, R9, 0x3f, RZ, 0xc0, !PT ;  /* 0x0000003f09097812 */ /* 0x001fc600078ec0ff */
[----:B------:R-:W3:Y:S04]  /*15220*/  LDL.LU R16, [R1+0x3ec] ;  /* 0x0003ec0001107983 */ /* 0x000ee80000300800 */
[----:B------:R-:W4:Y:S01]  /*15230*/  LDL.LU R20, [R1+0x3e8] ;  /* 0x0003e80001147983 */ /* 0x000f220000300800 */
[----:B-1----:R-:W-:-:S03]  /*15240*/  IMAD R29, R9, R28, RZ ;  /* 0x0000001c091d7224 */ /* 0x002fc600078e02ff */
[----:B------:R-:W2:Y:S01]  /*15250*/  LDL.LU R22, [R1+0x3e4] ;  /* 0x0003e40001167983 */ /* 0x000ea20000300800 */
[----:B------:R-:W-:-:S03]  /*15260*/  SEL R12, R3, R8, !P3 ;  /* 0x00000008030c7207 */ /* 0x000fc60005800000 */
[----:B------:R-:W-:Y:S04]  /*15270*/  STL [R1+0x3ea4], R5 ;  /* 0x003ea40501007387 */ /* 0x000fe80000100800 */
[----:B------:R-:W-:Y:S01]  /*15280*/  STL [R1+0x3ea8], R11 ;  /* 0x003ea80b01007387 */ /* 0x000fe20000100800 */
[----:B------:R-:W-:-:S03]  /*15290*/  IMAD R29, R28, 0x40, R29 ;  /* 0x000000401c1d7824 */ /* 0x000fc600078e021d */
[----:B------:R-:W-:Y:S01]  /*152a0*/  STL [R1+0x3eac], R21 ;  /* 0x003eac1501007387 */ /* 0x000fe20000100800 */
[----:B------:R-:W-:-:S03]  /*152b0*/  IMAD R28, R9, R28, RZ ;  /* 0x0000001c091c7224 */ /* 0x000fc600078e02ff */
[----:B------:R-:W-:Y:S04]  /*152c0*/  STL [R1+0x3eb0], R0 ;  /* 0x003eb00001007387 */ /* 0x000fe80000100800 */
[----:B------:R-:W-:Y:S04]  /*152d0*/  STL [R1+0x3eb4], R10 ;  /* 0x003eb40a01007387 */ /* 0x000fe80000100800 */
[----:B------:R-:W-:Y:S04]  /*152e0*/  STL [R1+0x3eb8], R17 ;  /* 0x003eb81101007387 */ /* 0x000fe80000100800 */
[----:B------:R-:W-:Y:S04]  /*152f0*/  STL [R1+0x3ebc], R23 ;  /* 0x003ebc1701007387 */ /* 0x000fe80000100800 */
[----:B------:R-:W-:Y:S01]  /*15300*/  STL [R1+0x3ec0], R12 ;  /* 0x003ec00c01007387 */ /* 0x000fe20000100800 */
[----:B------:R-:W-:-:S03]  /*15310*/  LEA.HI.X.SX32 R3, R28, UR11, 0x1, P1 ;  /* 0x0000000b1c037c11 */ /* 0x000fc600088f0eff */
[----:B------:R-:W-:Y:S04]  /*15320*/  STL [R1+0x3ec4], R24 ;  /* 0x003ec41801007387 */ /* 0x000fe80000100800 */
[----:B------:R-:W-:Y:S04]  /*15330*/  STL [R1+0x3ec8], R14 ;  /* 0x003ec80e01007387 */ /* 0x000fe80000100800 */
[----:B------:R-:W-:Y:S04]  /*15340*/  STL [R1+0x3ecc], R25 ;  /* 0x003ecc1901007387 */ /* 0x000fe80000100800 */
[----:B------:R-:W-:Y:S04]  /*15350*/  STL [R1+0x3ed0], R18 ;  /* 0x003ed01201007387 */ /* 0x000fe80000100800 */
[----:B------:R0:W-:Y:S04]  /*15360*/  STL [R1+0x3ed4], R6 ;  /* 0x003ed40601007387 */ /* 0x0001e80000100800 */
[----:B------:R-:W-:Y:S04]  /*15370*/  STL [R1+0x3ed8], R19 ;  /* 0x003ed81301007387 */ /* 0x000fe80000100800 */
[----:B------:R-:W-:Y:S04]  /*15380*/  STL [R1+0x3edc], R15 ;  /* 0x003edc0f01007387 */ /* 0x000fe80000100800 */
[----:B------:R-:W-:Y:S04]  /*15390*/  STL [R1+0x3ee0], R27 ;  /* 0x003ee01b01007387 */ /* 0x000fe80000100800 */
[----:B------:R-:W-:Y:S04]  /*153a0*/  STL.64 [R1+0x3dd0], R2 ;  /* 0x003dd00201007387 */ /* 0x000fe80000100a00 */
[----:B0-----:R-:W2:Y:S04]  /*153b0*/  LDL.LU R6, [R1+0x3d8] ;  /* 0x0003d80001067983 */ /* 0x001ea80000300800 */
[----:B------:R-:W2:Y:S04]  /*153c0*/  LDL.LU R18, [R1+0x3d4] ;  /* 0x0003d40001127983 */ /* 0x000ea80000300800 */
[----:B--2---:R0:W-:Y:S04]  /*153d0*/  STL [R1+0x3f3c], R18 ;  /* 0x003f3c1201007387 */ /* 0x0041e80000100800 */
[----:B------:R-:W2:Y:S04]  /*153e0*/  LDL.LU R25, [R1+0x3d0] ;  /* 0x0003d00001197983 */ /* 0x000ea80000300800 */
[----:B------:R-:W2:Y:S01]  /*153f0*/  LDL.LU R14, [R1+0x3cc] ;  /* 0x0003cc00010e7983 */ /* 0x000ea20000300800 */
[----:B------:R-:W-:Y:S01]  /*15400*/  LEA R8, P0, R29, UR10, 0x1 ;  /* 0x0000000a1d087c11 */ /* 0x000fe2000f8008ff */
[----:B------:R-:W-:-:S02]  /*15410*/  IMAD R13, R13, UR6, RZ ;  /* 0x000000060d0d7c24 */ /* 0x000fc4000f8e02ff */
[----:B----4-:R-:W-:Y:S01]  /*15420*/  IMAD R20, R20, UR6, RZ ;  /* 0x0000000614147c24 */ /* 0x010fe2000f8e02ff */
[----:B------:R-:W-:-:S04]  /*15430*/  LEA.HI.X.SX32 R9, R29, UR11, 0x1, P0 ;  /* 0x0000000b1d097c11 */ /* 0x000fc800080f0eff */
[----:B0-----:R-:W-:-:S04]  /*15440*/  LEA R18, P2, R20, UR8, 0x1 ;  /* 0x0000000814127c11 */ /* 0x001fc8000f8408ff */
[----:B------:R-:W-:Y:S01]  /*15450*/  LEA.HI.X.SX32 R19, R20, UR9, 0x1, P2 ;  /* 0x0000000914137c11 */ /* 0x000fe200090f0eff */
[----:B--2---:R0:W-:Y:S04]  /*15460*/  STL [R1+0x3f40], R14 ;  /* 0x003f400e01007387 */ /* 0x0041e80000100800 */
[----:B------:R-:W2:Y:S04]  /*15470*/  LDL.LU R24, [R1+0x3c8] ;  /* 0x0003c80001187983 */ /* 0x000ea80000300800 */
[----:B------:R-:W4:Y:S04]  /*15480*/  LDL.LU R12, [R1+0x3c4] ;  /* 0x0003c400010c7983 */ /* 0x000f280000300800 */
[----:B------:R-:W4:Y:S04]  /*15490*/  LDL.LU R23, [R1+0x3c0] ;  /* 0x0003c00001177983 */ /* 0x000f280000300800 */
[----:B------:R-:W4:Y:S01]  /*154a0*/  LDL.LU R17, [R1+0x3bc] ;  /* 0x0003bc0001117983 */ /* 0x000f220000300800 */
[----:B0-----:R-:W-:-:S03]  /*154b0*/  LEA R14, P0, R13, UR8, 0x1 ;  /* 0x000000080d0e7c11 */ /* 0x001fc6000f8008ff */
[----:B------:R-:W4:Y:S04]  /*154c0*/  LDL.LU R10, [R1+0x3b8] ;  /* 0x0003b800010a7983 */ /* 0x000f280000300800 */
[----:B------:R-:W4:Y:S04]  /*154d0*/  LDL.LU R0, [R1+0x3b4] ;  /* 0x0003b40001007983 */ /* 0x000f280000300800 */
[----:B------:R-:W4:Y:S04]  /*154e0*/  LDL.LU R21, [R1+0x3b0] ;  /* 0x0003b00001157983 */ /* 0x000f280000300800 */
[----:B------:R-:W4:Y:S01]  /*154f0*/  LDL.LU R11, [R1+0x3ac] ;  /* 0x0003ac00010b7983 */ /* 0x000f220000300800 */
[----:B------:R-:W-:-:S03]  /*15500*/  LEA.HI.X.SX32 R15, R13, UR9, 0x1, P0 ;  /* 0x000000090d0f7c11 */ /* 0x000fc600080f0eff */
[----:B------:R-:W4:Y:S04]  /*15510*/  LDL.LU R5, [R1+0x3a8] ;  /* 0x0003a80001057983 */ /* 0x000f280000300800 */
[----:B------:R-:W4:Y:S04]  /*15520*/  LDL.LU R7, [R1+0x3a4] ;  /* 0x0003a40001077983 */ /* 0x000f280000300800 */
[----:B------:R-:W4:Y:S04]  /*15530*/  LDL.LU R4, [R1+0x3a0] ;  /* 0x0003a00001047983 */ /* 0x000f280000300800 */
[----:B------:R-:W4:Y:S04]  /*15540*/  LDL.LU R26, [R1+0x39c] ;  /* 0x00039c00011a7983 */ /* 0x000f280000300800 */
[----:B------:R-:W4:Y:S04]  /*15550*/  LDL.LU R28, [R1+0x398] ;  /* 0x00039800011c7983 */ /* 0x000f280000300800 */
[----:B------:R-:W4:Y:S04]  /*15560*/  LDL.LU R29, [R1+0x394] ;  /* 0x00039400011d7983 */ /* 0x000f280000300800 */
[----:B------:R-:W-:Y:S04]  /*15570*/  STL [R1+0x3ee8], R8 ;  /* 0x003ee80801007387 */ /* 0x000fe80000100800 */
[----:B------:R-:W-:Y:S04]  /*15580*/  STL [R1+0x3ee4], R9 ;  /* 0x003ee40901007387 */ /* 0x000fe80000100800 */
[----:B------:R0:W-:Y:S04]  /*15590*/  STL.64 [R1+0x1b80], R14 ;  /* 0x001b800e01007387 */ /* 0x0001e80000100a00 */
[----:B0-----:R-:W4:Y:S04]  /*155a0*/  LDL.LU R14, [R1+0x3f40] ;  /* 0x003f4000010e7983 */ /* 0x001f280000300800 */
[----:B------:R0:W-:Y:S04]  /*155b0*/  STL.64 [R1+0x1b70], R18 ;  /* 0x001b701201007387 */ /* 0x0001e80000100a00 */
[----:B0-----:R-:W4:Y:S01]  /*155c0*/  LDL.LU R18, [R1+0x3f3c] ;  /* 0x003f3c0001127983 */ /* 0x001f220000300800 */
[----:B---3--:R-:W-:-:S02]  /*155d0*/  IMAD R16, R16, UR6, RZ ;  /* 0x0000000610107c24 */ /* 0x008fc4000f8e02ff */
[----:B------:R-:W-:-:S03]  /*155e0*/  IMAD R22, R22, UR6, RZ ;  /* 0x0000000616167c24 */ /* 0x000fc6000f8e02ff */
[----:B------:R-:W-:Y:S02]  /*155f0*/  LEA R2, P1, R16, UR8, 0x1 ;  /* 0x0000000810027c11 */ /* 0x000fe4000f8208ff */
[----:B------:R-:W-:Y:S01]  /*15600*/  LEA R8, P3, R22, UR8, 0x1 ;  /* 0x0000000816087c11 */ /* 0x000fe2000f8608ff */
[----:B------:R-:W-:Y:S01]  /*15610*/  IMAD R13, R6, UR7, RZ ;  /* 0x00000007060d7c24 */ /* 0x000fe2000f8e02ff */
[----:B------:R-:W-:Y:S02]  /*15620*/  LEA.HI.X.SX32 R3, R16, UR9, 0x1, P1 ;  /* 0x0000000910037c11 */ /* 0x000fe400088f0eff */
[----:B------:R-:W-:Y:S02]  /*15630*/  LEA.HI.X.SX32 R9, R22, UR9, 0x1, P3 ;  /* 0x0000000916097c11 */ /* 0x000fe400098f0eff */
[----:B------:R-:W-:Y:S01]  /*15640*/  STL [R1+0x3eec], R13 ;  /* 0x003eec0d01007387 */ /* 0x000fe20000100800 */
[----:B------:R-:W-:-:S03]  /*15650*/  IMAD R20, R25, UR7, RZ ;  /* 0x0000000719147c24 */ /* 0x000fc6000f8e02ff */
[----:B------:R-:W-:Y:S04]  /*15660*/  STL.64 [R1+0x1b78], R2 ;  /* 0x001b780201007387 */ /* 0x000fe80000100a00 */
[----:B------:R-:W-:Y:S04]  /*15670*/  STL.64 [R1+0x1698], R8 ;  /* 0x0016980801007387 */ /* 0x000fe80000100a00 */
[----:B------:R2:W-:Y:S04]  /*15680*/  STL [R1+0x3ef4], R2 ;  /* 0x003ef40201007387 */ /* 0x0005e80000100800 */
[----:B------:R0:W-:Y:S01]  /*15690*/  STL [R1+0x3ef0], R3 ;  /* 0x003ef00301007387 */ /* 0x0001e20000100800 */
[----:B--2---:R-:W-:-:S02]  /*156a0*/  IMAD R2, R24, UR7, RZ ;  /* 0x0000000718027c24 */ /* 0x004fc4000f8e02ff */
[----:B----4-:R-:W-:Y:S02]  /*156b0*/  IMAD R6, R12, UR7, RZ ;  /* 0x000000070c067c24 */ /* 0x010fe4000f8e02ff */
[----:B0-----:R-:W-:Y:S02]  /*156c0*/  IMAD R3, R23, UR7, RZ ;  /* 0x0000000717037c24 */ /* 0x001fe4000f8e02ff */
[----:B------:R-:W-:Y:S02]  /*156d0*/  IMAD R22, R14, UR7, RZ ;  /* 0x000000070e167c24 */ /* 0x000fe4000f8e02ff */
[----:B------:R-:W-:-:S05]  /*156e0*/  IMAD R16, R18, UR7, RZ ;  /* 0x0000000712107c24 */ /* 0x000fca000f8e02ff */
[----:B------:R-:W-:Y:S04]  /*156f0*/  STL [R1+0x3ef8], R16 ;  /* 0x003ef81001007387 */ /* 0x000fe80000100800 */
[----:B------:R-:W-:Y:S04]  /*15700*/  STL [R1+0x3efc], R20 ;  /* 0x003efc1401007387 */ /* 0x000fe80000100800 */
[----:B------:R-:W-:Y:S04]  /*15710*/  STL [R1+0x3f00], R22 ;  /* 0x003f001601007387 */ /* 0x000fe80000100800 */
[----:B------:R0:W-:Y:S04]  /*15720*/  STL [R1+0x14], R2 ;  /* 0x0000140201007387 */ /* 0x0001e80000100800 */
[----:B------:R1:W-:Y:S04]  /*15730*/  STL [R1+0x24], R6 ;  /* 0x0000240601007387 */ /* 0x0003e80000100800 */
[----:B------:R2:W-:Y:S01]  /*15740*/  STL [R1+0x2c], R3 ;  /* 0x00002c0301007387 */ /* 0x0005e20000100800 */
[----:B0-----:R-:W-:-:S02]  /*15750*/  IMAD R2, R17, UR7, RZ ;  /* 0x0000000711027c24 */ /* 0x001fc4000f8e02ff */
[----:B-1----:R-:W-:-:S03]  /*15760*/  IMAD R6, R10, UR7, RZ ;  /* 0x000000070a067c24 */ /* 0x002fc6000f8e02ff */
[----:B------:R0:W-:Y:S01]  /*15770*/  STL [R1+0x30], R2 ;  /* 0x0000300201007387 */ /* 0x0001e20000100800 */
[----:B--2---:R-:W-:-:S03]  /*15780*/  IMAD R3, R0, UR7, RZ ;  /* 0x0000000700037c24 */ /* 0x004fc6000f8e02ff */
[----:B------:R-:W-:Y:S01]  /*15790*/  STL [R1+0x34], R6 ;  /* 0x0000340601007387 */ /* 0x000fe20000100800 */
[----:B------:R-:W-:-:S03]  /*157a0*/  IMAD R0, R11, UR7, RZ ;  /* 0x000000070b007c24 */ /* 0x000fc6000f8e02ff */
[----:B------:R1:W-:Y:S01]  /*157b0*/  STL [R1+0x38], R3 ;  /* 0x0000380301007387 */ /* 0x0003e20000100800 */
[----:B0-----:R-:W-:-:S05]  /*157c0*/  IMAD R2, R21, UR7, RZ ;  /* 0x0000000715027c24 */ /* 0x001fca000f8e02ff */
[----:B------:R0:W-:Y:S01]  /*157d0*/  STL [R1+0x3c], R2 ;  /* 0x00003c0201007387 */ /* 0x0001e20000100800 */
[----:B-1----:R-:W-:-:S03]  /*157e0*/  IMAD R3, R5, UR7, RZ ;  /* 0x0000000705037c24 */ /* 0x002fc6000f8e02ff */
[----:B------:R1:W-:Y:S04]  /*157f0*/  STL [R1+0x4c], R0 ;  /* 0x00004c0001007387 */ /* 0x0003e80000100800 */
[----:B------:R2:W-:Y:S01]  /*15800*/  STL [R1+0x54], R3 ;  /* 0x0000540301007387 */ /* 0x0005e20000100800 */
[----:B0-----:R-:W-:Y:S02]  /*15810*/  IMAD R2, R7, UR7, RZ ;  /* 0x0000000707027c24 */ /* 0x001fe4000f8e02ff */
[----:B-1----:R-:W-:-:S03]  /*15820*/  IMAD R0, R4, UR7, RZ ;  /* 0x0000000704007c24 */ /* 0x002fc6000f8e02ff */
[----:B------:R0:W-:Y:S01]  /*15830*/  STL [R1+0x5c], R2 ;  /* 0x00005c0201007387 */ /* 0x0001e20000100800 */
[----:B--2---:R-:W-:-:S03]  /*15840*/  IMAD R3, R26, UR7, RZ ;  /* 0x000000071a037c24 */ /* 0x004fc6000f8e02ff */
[----:B------:R1:W-:Y:S04]  /*15850*/  STL [R1+0x60], R0 ;  /* 0x0000600001007387 */ /* 0x0003e80000100800 */
[----:B------:R-:W-:Y:S04]  /*15860*/  STL [R1+0x668], R3 ;  /* 0x0006680301007387 */ /* 0x000fe80000100800 */
[----:B------:R-:W2:Y:S01]  /*15870*/  LDL.LU R22, [R1+0x388] ;  /* 0x0003880001167983 */ /* 0x000ea20000300800 */
[----:B0-----:R-:W-:Y:S02]  /*15880*/  IMAD R2, R28, UR7, RZ ;  /* 0x000000071c027c24 */ /* 0x001fe4000f8e02ff */
[----:B-1----:R-:W-:-:S03]  /*15890*/  IMAD R0, R29, UR7, RZ ;  /* 0x000000071d007c24 */ /* 0x002fc6000f8e02ff */
[----:B------:R-:W-:Y:S04]  /*158a0*/  STL [R1+0x66c], R2 ;  /* 0x00066c0201007387 */ /* 0x000fe80000100800 */
[----:B--2---:R0:W-:Y:S04]  /*158b0*/  STL [R1+0x3f34], R22 ;  /* 0x003f341601007387 */ /* 0x0041e80000100800 */
[----:B------:R-:W-:Y:S04]  /*158c0*/  STL [R1+0x670], R0 ;  /* 0x0006700001007387 */ /* 0x000fe80000100800 */
[----:B0-----:R-:W2:Y:S04]  /*158d0*/  LDL.LU R22, [R1+0x38c] ;  /* 0x00038c0001167983 */ /* 0x001ea80000300800 */
[----:B--2---:R0:W-:Y:S04]  /*158e0*/  STL [R1+0x3f38], R22 ;  /* 0x003f381601007387 */ /* 0x0041e80000100800 */
[----:B0-----:R-:W2:Y:S04]  /*158f0*/  LDL.LU R22, [R1+0x390] ;  /* 0x0003900001167983 */ /* 0x001ea80000300800 */
[----:B------:R-:W3:Y:S04]  /*15900*/  LDL.LU R20, [R1+0x384] ;  /* 0x0003840001147983 */ /* 0x000ee80000300800 */
[----:B------:R-:W4:Y:S04]  /*15910*/  LDL.LU R16, [R1+0x380] ;  /* 0x0003800001107983 */ /* 0x000f280000300800 */
[----:B------:R-:W3:Y:S04]  /*15920*/  LDL.LU R3, [R1+0x37c] ;  /* 0x00037c0001037983 */ /* 0x000ee80000300800 */
        /* <DEDUP_REMOVED lines=24> */
[----:B------:R-:W3:Y:S01]  /*15ab0*/  LDL.LU R29, [R1+0x318] ;  /* 0x00031800011d7983 */ /* 0x000ee20000300800 */
[----:B--2---:R-:W-:-:S05]  /*15ac0*/  IMAD R22, R22, UR7, RZ ;  /* 0x0000000716167c24 */ /* 0x004fca000f8e02ff */
[----:B------:R0:W-:Y:S04]  /*15ad0*/  STL [R1+0x674], R22 ;  /* 0x0006741601007387 */ /* 0x0001e80000100800 */
[----:B0-----:R-:W2:Y:S02]  /*15ae0*/  LDL.LU R22, [R1+0x3f38] ;  /* 0x003f380001167983 */ /* 0x001ea40000300800 */
[----:B--2---:R-:W-:-:S05]  /*15af0*/  IMAD R22, R22, UR7, RZ ;  /* 0x0000000716167c24 */ /* 0x004fca000f8e02ff */
[----:B------:R0:W-:Y:S04]  /*15b00*/  STL [R1+0x680], R22 ;  /* 0x0006801601007387 */ /* 0x0001e80000100800 */
[----:B0-----:R-:W2:Y:S01]  /*15b10*/  LDL.LU R22, [R1+0x3f34] ;  /* 0x003f340001167983 */ /* 0x001ea20000300800 */
[----:B---3--:R-:W-:Y:S02]  /*15b20*/  IMAD R20, R20, UR7, RZ ;  /* 0x0000000714147c24 */ /* 0x008fe4000f8e02ff */
[----:B------:R-:W-:Y:S02]  /*15b30*/  IMAD R8, R8, UR7, RZ ;  /* 0x0000000708087c24 */ /* 0x000fe4000f8e02ff */
[----:B--2---:R-:W-:-:S05]  /*15b40*/  IMAD R22, R22, UR7, RZ ;  /* 0x0000000716167c24 */ /* 0x004fca000f8e02ff */
[----:B------:R4:W-:Y:S04]  /*15b50*/  STL [R1+0x684], R22 ;  /* 0x0006841601007387 */ /* 0x0009e80000100800 */
[----:B------:R0:W-:Y:S01]  /*15b60*/  STL [R1+0x688], R20 ;  /* 0x0006881401007387 */ /* 0x0001e20000100800 */
[----:B----4-:R-:W-:Y:S02]  /*15b70*/  IMAD R22, R16, UR7, RZ ;  /* 0x0000000710167c24 */ /* 0x010fe4000f8e02ff */
[----:B------:R-:W-:Y:S02]  /*15b80*/  IMAD R16, R2, UR7, RZ ;  /* 0x0000000702107c24 */ /* 0x000fe4000f8e02ff */
[----:B0-----:R-:W-:Y:S02]  /*15b90*/  IMAD R20, R3, UR7, RZ ;  /* 0x0000000703147c24 */ /* 0x001fe4000f8e02ff */
[----:B------:R-:W-:Y:S01]  /*15ba0*/  IMAD R3, R13, UR7, RZ ;  /* 0x000000070d037c24 */ /* 0x000fe2000f8e02ff */
[----:B------:R-:W-:Y:S01]  /*15bb0*/  STL [R1+0x68c], R22 ;  /* 0x00068c1601007387 */ /* 0x000fe20000100800 */
[----:B------:R-:W-:-:S03]  /*15bc0*/  IMAD R2, R9, UR7, RZ ;  /* 0x0000000709027c24 */ /* 0x000fc6000f8e02ff */
[----:B------:R-:W-:Y:S04]  /*15bd0*/  STL [R1+0x698], R20 ;  /* 0x0006981401007387 */ /* 0x000fe80000100800 */
[----:B------:R-:W-:Y:S04]  /*15be0*/  STL [R1+0x69c], R16 ;  /* 0x00069c1001007387 */ /* 0x000fe80000100800 */
[----:B------:R0:W-:Y:S04]  /*15bf0*/  STL [R1+0x6a0], R3 ;  /* 0x0006a00301007387 */ /* 0x0001e80000100800 */
[----:B------:R1:W-:Y:S01]  /*15c00*/  STL [R1+0x6a4], R2 ;  /* 0x0006a40201007387 */ /* 0x0003e20000100800 */
[----:B0-----:R-:W-:-:S03]  /*15c10*/  IMAD R3, R27, UR7, RZ ;  /* 0x000000071b037c24 */ /* 0x001fc6000f8e02ff */
[----:B------:R0:W-:Y:S01]  /*15c20*/  STL [R1+0x6b0], R8 ;  /* 0x0006b00801007387 */ /* 0x0001e20000100800 */
[----:B-1----:R-:W-:-:S03]  /*15c30*/  IMAD R2, R15, UR7, RZ ;  /* 0x000000070f027c24 */ /* 0x002fc6000f8e02ff */
[----:B------:R1:W-:Y:S01]  /*15c40*/  STL [R1+0x6b4], R3 ;  /* 0x0006b40301007387 */ /* 0x0003e20000100800 */
[----:B0-----:R-:W-:-:S03]  /*15c50*/  IMAD R8, R19, UR7, RZ ;  /* 0x0000000713087c24 */ /* 0x001fc6000f8e02ff */
[----:B------:R0:W-:Y:S01]  /*15c60*/  STL [R1+0x6b8], R2 ;  /* 0x0006b80201007387 */ /* 0x0001e20000100800 */
[----:B-1----:R-:W-:-:S03]  /*15c70*/  IMAD R3, R6, UR7, RZ ;  /* 0x0000000706037c24 */ /* 0x002fc6000f8e02ff */
        /* <DEDUP_REMOVED lines=13> */
[----:B------:R2:W-:Y:S01]  /*15d50*/  STL [R1+0x6f0], R3 ;  /* 0x0006f00301007387 */ /* 0x0005e20000100800 */
[----:B0-----:R-:W-:Y:S02]  /*15d60*/  IMAD R2, R17, UR7, RZ ;  /* 0x0000000711027c24 */ /* 0x001fe4000f8e02ff */
        /* <DEDUP_REMOVED lines=538> */
[----:B------:R-:W3:Y:S01]  /*17f10*/  LDL.LU R29, [R1] ;  /* 0x00000000011d7983 */ /* 0x000ee20000300800 */
[----:B--2---:R-:W-:-:S05]  /*17f20*/  IMAD R22, R22, UR7, RZ ;  /* 0x0000000716167c24 */ /* 0x004fca000f8e02ff */
[----:B------:R0:W-:Y:S04]  /*17f30*/  STL [R1+0x5f8], R22 ;  /* 0x0005f81601007387 */ /* 0x0001e80000100800 */
[----:B0-----:R-:W2:Y:S02]  /*17f40*/  LDL.LU R22, [R1+0x3f08] ;  /* 0x003f080001167983 */ /* 0x001ea40000300800 */
[----:B--2---:R-:W-:-:S05]  /*17f50*/  IMAD R22, R22, UR7, RZ ;  /* 0x0000000716167c24 */ /* 0x004fca000f8e02ff */
[----:B------:R0:W-:Y:S04]  /*17f60*/  STL [R1+0x5f4], R22 ;  /* 0x0005f41601007387 */ /* 0x0001e80000100800 */
[----:B0-----:R-:W2:Y:S01]  /*17f70*/  LDL.LU R22, [R1+0x3f04] ;  /* 0x003f040001167983 */ /* 0x001ea20000300800 */
[----:B---3--:R-:W-:Y:S02]  /*17f80*/  IMAD R20, R20, UR7, RZ ;  /* 0x0000000714147c24 */ /* 0x008fe4000f8e02ff */
[----:B----4-:R-:W-:Y:S02]  /*17f90*/  IMAD R16, R16, UR7, RZ ;  /* 0x0000000710107c24 */ /* 0x010fe4000f8e02ff */
[----:B------:R-:W-:Y:S02]  /*17fa0*/  IMAD R2, R2, UR7, RZ ;  /* 0x0000000702027c24 */ /* 0x000fe4000f8e02ff */
[----:B------:R-:W-:-:S02]  /*17fb0*/  IMAD R3, R3, UR7, RZ ;  /* 0x0000000703037c24 */ /* 0x000fc4000f8e02ff */
[----:B------:R-:W-:Y:S02]  /*17fc0*/  IMAD R13, R13, UR7, RZ ;  /* 0x000000070d0d7c24 */ /* 0x000fe4000f8e02ff */
[----:B------:R-:W-:Y:S02]  /*17fd0*/  IMAD R8, R8, UR7, RZ ;  /* 0x0000000708087c24 */ /* 0x000fe4000f8e02ff */
[----:B------:R-:W-:Y:S02]  /*17fe0*/  IMAD R9, R9, UR7, RZ ;  /* 0x0000000709097c24 */ /* 0x000fe4000f8e02ff */
[----:B------:R-:W-:Y:S02]  /*17ff0*/  IMAD R27, R27, UR7, RZ ;  /* 0x000000071b1b7c24 */ /* 0x000fe4000f8e02ff */
        /* <DEDUP_REMOVED lines=20> */
[----:B--2---:R-:W-:-:S05]  /*18140*/  IMAD R22, R22, UR7, RZ ;  /* 0x0000000716167c24 */ /* 0x004fca000f8e02ff */
        /* <DEDUP_REMOVED lines=43> */
[----:B0-----:R-:W3:Y:S04]  /*18400*/  LDL.LU R21, [R1+0x3eac] ;  /* 0x003eac0001157983 */ /* 0x001ee80000300800 */
        /* <DEDUP_REMOVED lines=11> */
[----:B0-----:R-:W4:Y:S04]  /*184c0*/  LDL.LU R28, [R1+0x3e94] ;  /* 0x003e9400011c7983 */ /* 0x001f280000300800 */
[----:B------:R0:W-:Y:S04]  /*184d0*/  STL [R1+0x580], R29 ;  /* 0x0005801d01007387 */ /* 0x0001e80000100800 */
[----:B0-----:R-:W4:Y:S01]  /*184e0*/  LDL.LU R29, [R1+0x3e90] ;  /* 0x003e9000011d7983 */ /* 0x001f220000300800 */
[----:B--2---:R-:W-:-:S02]  /*184f0*/  IMAD R0, R0, UR7, RZ ;  /* 0x0000000700007c24 */ /* 0x004fc4000f8e02ff */
[----:B---3--:R-:W-:Y:S02]  /*18500*/  IMAD R26, R26, UR7, RZ ;  /* 0x000000071a1a7c24 */ /* 0x008fe4000f8e02ff */
[----:B----4-:R-:W-:-:S05]  /*18510*/  IMAD R29, R29, UR7, RZ ;  /* 0x000000071d1d7c24 */ /* 0x010fca000f8e02ff */
[----:B------:R0:W-:Y:S02]  /*18520*/  STL [R1+0x57c], R29 ;  /* 0x00057c1d01007387 */ /* 0x0001e40000100800 */
[----:B0-----:R-:W-:Y:S02]  /*18530*/  IMAD R29, R28, UR7, RZ ;  /* 0x000000071c1d7c24 */ /* 0x001fe4000f8e02ff */
[----:B------:R-:W-:-:S03]  /*18540*/  IMAD.MOV.U32 R28, RZ, RZ, R2 ;  /* 0x000000ffff1c7224 */ /* 0x000fc600078e0002 */
[----:B------:R0:W-:Y:S01]  /*18550*/  STL [R1+0x578], R29 ;  /* 0x0005781d01007387 */ /* 0x0001e20000100800 */
[----:B------:R-:W-:-:S03]  /*18560*/  IMAD R2, R7, UR7, RZ ;  /* 0x0000000707027c24 */ /* 0x000fc6000f8e02ff */
[----:B------:R-:W-:Y:S01]  /*18570*/  STL [R1+0x574], R26 ;  /* 0x0005741a01007387 */ /* 0x000fe20000100800 */
[----:B0-----:R-:W-:Y:S02]  /*18580*/  IMAD.MOV.U32 R29, RZ, RZ, R3 ;  /* 0x000000ffff1d7224 */ /* 0x001fe400078e0003 */
[----:B------:R-:W-:Y:S02]  /*18590*/  IMAD R3, R4, UR7, RZ ;  /* 0x0000000704037c24 */ /* 0x000fe4000f8e02ff */
[----:B------:R-:W-:-:S03]  /*185a0*/  IMAD R4, R5, UR7, RZ ;  /* 0x0000000705047c24 */ /* 0x000fc6000f8e02ff */
[----:B------:R0:W-:Y:S04]  /*185b0*/  STL [R1+0x570], R3 ;  /* 0x0005700301007387 */ /* 0x0001e80000100800 */
[----:B------:R1:W-:Y:S01]  /*185c0*/  STL [R1+0x56c], R2 ;  /* 0x00056c0201007387 */ /* 0x0003e20000100800 */
[----:B0-----:R-:W-:-:S03]  /*185d0*/  IMAD R3, R11, UR7, RZ ;  /* 0x000000070b037c24 */ /* 0x001fc6000f8e02ff */
[----:B------:R-:W-:Y:S01]  /*185e0*/  STL [R1+0x568], R4 ;  /* 0x0005680401007387 */ /* 0x000fe20000100800 */
[----:B-1----:R-:W-:-:S03]  /*185f0*/  IMAD R2, R21, UR7, RZ ;  /* 0x0000000715027c24 */ /* 0x002fc6000f8e02ff */
[----:B------:R0:W-:Y:S04]  /*18600*/  STL [R1+0x564], R3 ;  /* 0x0005640301007387 */ /* 0x0001e80000100800 */
        /* <DEDUP_REMOVED lines=12> */
[----:B------:R-:W-:Y:S04]  /*186d0*/  STL [R1+0x548], R2 ;  /* 0x0005480201007387 */ /* 0x000fe80000100800 */
[----:B------:R1:W-:Y:S01]  /*186e0*/  STL [R1+0x544], R0 ;  /* 0x0005440001007387 */ /* 0x0003e20000100800 */
[----:B0-----:R-:W-:Y:S02]  /*186f0*/  IMAD R3, R25, UR7, RZ ;  /* 0x0000000719037c24 */ /* 0x001fe4000f8e02ff */
[----:B------:R-:W-:Y:S02]  /*18700*/  IMAD R4, R19, UR7, RZ ;  /* 0x0000000713047c24 */ /* 0x000fe4000f8e02ff */
[----:B-1----:R-:W-:Y:S01]  /*18710*/  IMAD R0, R6, UR7, RZ ;  /* 0x0000000706007c24 */ /* 0x002fe2000f8e02ff */
[----:B------:R-:W-:Y:S04]  /*18720*/  STL [R1+0x540], R3 ;  /* 0x0005400301007387 */ /* 0x000fe80000100800 */
[----:B------:R0:W-:Y:S04]  /*18730*/  STL [R1+0x538], R0 ;  /* 0x0005380001007387 */ /* 0x0001e80000100800 */
[----:B------:R-:W-:Y:S01]  /*18740*/  STL [R1+0x534], R4 ;  /* 0x0005340401007387 */ /* 0x000fe20000100800 */
[----:B0-----:R-:W-:-:S03]  /*18750*/  IMAD R0, R15, UR7, RZ ;  /* 0x000000070f007c24 */ /* 0x001fc6000f8e02ff */
[----:B------:R0:W-:Y:S04]  /*18760*/  STL.64 [R1+0x3e68], R28 ;  /* 0x003e681c01007387 */ /* 0x0001e80000100a00 */
[----:B------:R-:W-:Y:S04]  /*18770*/  STL [R1+0x530], R0 ;  /* 0x0005300001007387 */ /* 0x000fe80000100800 */
[----:B0-----:R-:W2:Y:S04]  /*18780*/  LDL R29, [R1+0x4c] ;  /* 0x00004c00011d7983 */ /* 0x001ea80000100800 */
[----:B------:R-:W3:Y:S04]  /*18790*/  LDL R28, [R1+0x3c] ;  /* 0x00003c00011c7983 */ /* 0x000ee80000100800 */
[----:B--2---:R0:W-:Y:S04]  /*187a0*/  STL [R1+0x3e70], R29 ;  /* 0x003e701d01007387 */ /* 0x0041e80000100800 */
[----:B0-----:R-:W2:Y:S04]  /*187b0*/  LDL R29, [R1+0x38] ;  /* 0x00003800011d7983 */ /* 0x001ea80000100800 */
[----:B---3--:R0:W-:Y:S04]  /*187c0*/  STL [R1+0x3e74], R28 ;  /* 0x003e741c01007387 */ /* 0x0081e80000100800 */
[----:B0-----:R-:W3:Y:S04]  /*187d0*/  LDL R28, [R1+0x34] ;  /* 0x00003400011c7983 */ /* 0x001ee80000100800 */
[----:B--2---:R0:W-:Y:S04]  /*187e0*/  STL [R1+0x3e78], R29 ;  /* 0x003e781d01007387 */ /* 0x0041e80000100800 */
[----:B0-----:R-:W2:Y:S04]  /*187f0*/  LDL R29, [R1+0x30] ;  /* 0x00003000011d7983 */ /* 0x001ea80000100800 */
[----:B---3--:R0:W-:Y:S04]  /*18800*/  STL [R1+0x3e7c], R28 ;  /* 0x003e7c1c01007387 */ /* 0x0081e80000100800 */
[----:B0-----:R-:W3:Y:S04]  /*18810*/  LDL R28, [R1+0x2c] ;  /* 0x00002c00011c7983 */ /* 0x001ee80000100800 */
[----:B--2---:R0:W-:Y:S04]  /*18820*/  STL [R1+0x3e80], R29 ;  /* 0x003e801d01007387 */ /* 0x0041e80000100800 */
[----:B0-----:R-:W2:Y:S04]  /*18830*/  LDL R29, [R1+0x24] ;  /* 0x00002400011d7983 */ /* 0x001ea80000100800 */
[----:B---3--:R0:W-:Y:S04]  /*18840*/  STL [R1+0x3e84], R28 ;  /* 0x003e841c01007387 */ /* 0x0081e80000100800 */
[----:B0-----:R-:W3:Y:S01]  /*18850*/  LDL R28, [R1+0x14] ;  /* 0x00001400011c7983 */ /* 0x001ee20000100800 */
[----:B------:R-:W-:-:S03]  /*18860*/  IMAD R2, R18, UR7, RZ ;  /* 0x0000000712027c24 */ /* 0x000fc6000f8e02ff */
[----:B--2---:R-:W-:Y:S04]  /*18870*/  STL [R1+0x3e88], R29 ;  /* 0x003e881d01007387 */ /* 0x004fe80000100800 */
[----:B---3--:R0:W-:Y:S04]  /*18880*/  STL [R1+0x3e8c], R28 ;  /* 0x003e8c1c01007387 */ /* 0x0081e80000100800 */
[----:B------:R-:W2:Y:S04]  /*18890*/  LDL R15, [R1+0x5c] ;  /* 0x00005c00010f7983 */ /* 0x000ea80000100800 */
[----:B------:R-:W3:Y:S01]  /*188a0*/  LDL R19, [R1+0x60] ;  /* 0x0000600001137983 */ /* 0x000ee20000100800 */
[----:B0-----:R-:W-:-:S03]  /*188b0*/  IMAD.WIDE R28, R13, 0x2, R8 ;  /* 0x000000020d1c7825 */ /* 0x001fc600078e0208 */
[----:B------:R-:W4:Y:S04]  /*188c0*/  LDL R6, [R1+0x668] ;  /* 0x0006680001067983 */ /* 0x000f280000100800 */
[----:B------:R-:W2:Y:S04]  /*188d0*/  LDL R18, [R1+0x66c] ;  /* 0x00066c0001127983 */ /* 0x000ea80000100800 */
        /* <DEDUP_REMOVED lines=13> */
[----:B------:R-:W-:Y:S04]  /*189b0*/  STL [R1+0x53c], R2 ;  /* 0x00053c0201007387 */ /* 0x000fe80000100800 */
[----:B------:R0:W-:Y:S04]  /*189c0*/  STL [R1+0x3dd8], R2 ;  /* 0x003dd80201007387 */ /* 0x0001e80000100800 */
[----:B0-----:R-:W2:Y:S04]  /*189d0*/  LDL R2, [R1+0x54] ;  /* 0x0000540001027983 */ /* 0x001ea80000100800 */
[----:B------:R-:W-:Y:S04]  /*189e0*/  STL [R1+0x3ddc], R3 ;  /* 0x003ddc0301007387 */ /* 0x000fe80000100800 */
[----:B------:R0:W-:Y:S02]  /*189f0*/  STL.64 [R1+0x528], R28 ;  /* 0x0005281c01007387 */ /* 0x0001e40000100a00 */
[----:B0-----:R-:W-:-:S05]  /*18a00*/  IMAD.WIDE R28, R16, 0x2, R8 ;  /* 0x00000002101c7825 */ /* 0x001fca00078e0208 */
[----:B------:R0:W-:Y:S02]  /*18a10*/  STL.64 [R1+0x520], R28 ;  /* 0x0005201c01007387 */ /* 0x0001e40000100a00 */
[----:B0-----:R-:W-:-:S05]  /*18a20*/  IMAD.WIDE R28, R20, 0x2, R8 ;  /* 0x00000002141c7825 */ /* 0x001fca00078e0208 */
[----:B------:R0:W-:Y:S02]  /*18a30*/  STL.64 [R1+0x518], R28 ;  /* 0x0005181c01007387 */ /* 0x0001e40000100a00 */
[----:B0-----:R-:W-:-:S05]  /*18a40*/  IMAD.WIDE R28, R22, 0x2, R8 ;  /* 0x00000002161c7825 */ /* 0x001fca00078e0208 */
[----:B------:R0:W-:Y:S04]  /*18a50*/  STL.64 [R1+0x510], R28 ;  /* 0x0005101c01007387 */ /* 0x0001e80000100a00 */
[----:B0-----:R-:W2:Y:S02]  /*18a60*/  LDL.LU R28, [R1+0x3e8c] ;  /* 0x003e8c00011c7983 */ /* 0x001ea40000300800 */
[----:B--2---:R-:W-:-:S05]  /*18a70*/  IMAD.WIDE R28, R28, 0x2, R8 ;  /* 0x000000021c1c7825 */ /* 0x004fca00078e0208 */
        /* <DEDUP_REMOVED lines=19> */
[----:B0-----:R-:W2:Y:S01]  /*18bb0*/  LDL.LU R29, [R1+0x3e70] ;  /* 0x003e7000011d7983 */ /* 0x001ea20000300800 */
[----:B------:R-:W-:-:S04]  /*18bc0*/  IMAD.WIDE R2, R2, 0x2, R8 ;  /* 0x0000000202027825 */ /* 0x000fc800078e0208 */
[----:B------:R-:W-:Y:S02]  /*18bd0*/  IMAD R0, R27, UR7, RZ ;  /* 0x000000071b007c24 */ /* 0x000fe4000f8e02ff */
[----:B--2---:R-:W-:-:S05]  /*18be0*/  IMAD.WIDE R28, R29, 0x2, R8 ;  /* 0x000000021d1c7825 */ /* 0x004fca00078e0208 */
[----:B------:R0:W-:Y:S04]  /*18bf0*/  STL.64 [R1+0x4d0], R28 ;  /* 0x0004d01c01007387 */ /* 0x0001e80000100a00 */
[----:B0-----:R-:W2:Y:S04]  /*18c00*/  LDL.LU.64 R28, [R1+0x3e68] ;  /* 0x003e6800011c7983 */ /* 0x001ea80000300a00 */
[----:B------:R0:W-:Y:S02]  /*18c10*/  STL.64 [R1+0x4c8], R2 ;  /* 0x0004c80201007387 */ /* 0x0001e40000100a00 */
[----:B0-----:R-:W-:-:S05]  /*18c20*/  IMAD.WIDE R2, R15, 0x2, R8 ;  /* 0x000000020f027825 */ /* 0x001fca00078e0208 */
[----:B------:R3:W-:Y:S02]  /*18c30*/  STL.64 [R1+0x4c0], R2 ;  /* 0x0004c00201007387 */ /* 0x0007e40000100a00 */
[----:B---3--:R-:W-:-:S05]  /*18c40*/  IMAD.WIDE R2, R19, 0x2, R8 ;  /* 0x0000000213027825 */ /* 0x008fca00078e0208 */
[----:B------:R4:W-:Y:S01]  /*18c50*/  STL.64 [R1+0x4b8], R2 ;  /* 0x0004b80201007387 */ /* 0x0009e20000100a00 */
[----:B------:R-:W-:-:S04]  /*18c60*/  IMAD.WIDE R18, R18, 0x2, R8 ;  /* 0x0000000212127825 */ /* 0x000fc800078e0208 */
[----:B----4-:R-:W-:-:S05]  /*18c70*/  IMAD.WIDE R2, R6, 0x2, R8 ;  /* 0x0000000206027825 */ /* 0x010fca00078e0208 */
[----:B------:R0:W-:Y:S01]  /*18c80*/  STL.64 [R1+0x4b0], R2 ;  /* 0x0004b00201007387 */ /* 0x0001e20000100a00 */
[----:B------:R-:W-:-:S03]  /*18c90*/  IMAD.WIDE R14, R14, 0x2, R8 ;  /* 0x000000020e0e7825 */ /* 0x000fc600078e0208 */
[----:B------:R1:W-:Y:S01]  /*18ca0*/  STL.64 [R1+0x4a8], R18 ;  /* 0x0004a81201007387 */ /* 0x0003e20000100a00 */
[----:B0-----:R-:W-:-:S04]  /*18cb0*/  IMAD.WIDE R2, R25, 0x2, R8 ;  /* 0x0000000219027825 */ /* 0x001fc800078e0208 */
[--C-:B-1----:R-:W-:Y:S01]  /*18cc0*/  IMAD.WIDE R18, R24, 0x2, R8.reuse ;  /* 0x0000000218127825 */ /* 0x102fe200078e0208 */
[----:B------:R0:W-:Y:S04]  /*18cd0*/  STL.64 [R1+0x4a0], R2 ;  /* 0x0004a00201007387 */ /* 0x0001e80000100a00 */
[----:B------:R1:W-:Y:S04]  /*18ce0*/  STL.64 [R1+0x498], R14 ;  /* 0x0004980e01007387 */ /* 0x0003e80000100a00 */
[----:B------:R3:W-:Y:S01]  /*18cf0*/  STL.64 [R1+0x490], R18 ;  /* 0x0004901201007387 */ /* 0x0007e20000100a00 */
[----:B0-----:R-:W-:-:S04]  /*18d00*/  IMAD.WIDE R2, R12, 0x2, R8 ;  /* 0x000000020c027825 */ /* 0x001fc800078e0208 */
[--C-:B-1----:R-:W-:Y:S01]  /*18d10*/  IMAD.WIDE R14, R23, 0x2, R8.reuse ;  /* 0x00000002170e7825 */ /* 0x102fe200078e0208 */
[----:B------:R0:W-:Y:S03]  /*18d20*/  STL.64 [R1+0x488], R2 ;  /* 0x0004880201007387 */ /* 0x0001e60000100a00 */
[--C-:B---3--:R-:W-:Y:S01]  /*18d30*/  IMAD.WIDE R18, R17, 0x2, R8.reuse ;  /* 0x0000000211127825 */ /* 0x108fe200078e0208 */
[----:B------:R1:W-:Y:S04]  /*18d40*/  STL.64 [R1+0x480], R14 ;  /* 0x0004800e01007387 */ /* 0x0003e80000100a00 */
[----:B------:R-:W-:Y:S01]  /*18d50*/  STL.64 [R1+0x478], R18 ;  /* 0x0004781201007387 */ /* 0x000fe20000100a00 */
[----:B0-----:R-:W-:-:S04]  /*18d60*/  IMAD.WIDE R2, R10, 0x2, R8 ;  /* 0x000000020a027825 */ /* 0x001fc800078e0208 */
[--C-:B-1----:R-:W-:Y:S01]  /*18d70*/  IMAD.WIDE R14, R21, 0x2, R8.reuse ;  /* 0x00000002150e7825 */ /* 0x102fe200078e0208 */
[----:B------:R0:W-:Y:S03]  /*18d80*/  STL.64 [R1+0x470], R2 ;  /* 0x0004700201007387 */ /* 0x0001e60000100a00 */
[--C-:B------:R-:W-:Y:S01]  /*18d90*/  IMAD.WIDE R10, R11, 0x2, R8.reuse ;  /* 0x000000020b0a7825 */ /* 0x100fe200078e0208 */
[----:B------:R-:W-:Y:S03]  /*18da0*/  STL.64 [R1+0x468], R14 ;  /* 0x0004680e01007387 */ /* 0x000fe60000100a00 */
[--C-:B------:R-:W-:Y:S01]  /*18db0*/  IMAD.WIDE R6, R7, 0x2, R8.reuse ;  /* 0x0000000207067825 */ /* 0x100fe200078e0208 */
[----:B------:R-:W-:Y:S03]  /*18dc0*/  STL.64 [R1+0x460], R10 ;  /* 0x0004600a01007387 */ /* 0x000fe60000100a00 */
[----:B0-----:R-:W-:-:S04]  /*18dd0*/  IMAD.WIDE R2, R5, 0x2, R8 ;  /* 0x0000000205027825 */ /* 0x001fc800078e0208 */
[--C-:B------:R-:W-:Y:S01]  /*18de0*/  IMAD.WIDE R4, R4, 0x2, R8.reuse ;  /* 0x0000000204047825 */ /* 0x100fe200078e0208 */
[----:B------:R0:W-:Y:S04]  /*18df0*/  STL.64 [R1+0x458], R2 ;  /* 0x0004580201007387 */ /* 0x0001e80000100a00 */
[----:B------:R-:W-:Y:S04]  /*18e00*/  STL.64 [R1+0x450], R6 ;  /* 0x0004500601007387 */ /* 0x000fe80000100a00 */
[----:B------:R-:W-:Y:S01]  /*18e10*/  STL.64 [R1+0x448], R4 ;  /* 0x0004480401007387 */ /* 0x000fe20000100a00 */
[----:B0-----:R-:W-:-:S03]  /*18e20*/  IMAD.WIDE R2, R26, 0x2, R8 ;  /* 0x000000021a027825 */ /* 0x001fc600078e0208 */
[----:B------:R-:W3:Y:S04]  /*18e30*/  LDL R27, [R1+0x6fc] ;  /* 0x0006fc00011b7983 */ /* 0x000ee80000100800 */
[----:B------:R0:W-:Y:S04]  /*18e40*/  STL.64 [R1+0x440], R2 ;  /* 0x0004400201007387 */ /* 0x0001e80000100a00 */
[----:B0-----:R-:W4:Y:S04]  /*18e50*/  LDL R2, [R1+0x70c] ;  /* 0x00070c0001027983 */ /* 0x001f280000100800 */
[----:B------:R-:W2:Y:S04]  /*18e60*/  LDL R3, [R1+0x708] ;  /* 0x0007080001037983 */ /* 0x000ea80000100800 */
[----:B----4-:R0:W-:Y:S04]  /*18e70*/  STL [R1+0x3e38], R2 ;  /* 0x003e380201007387 */ /* 0x0101e80000100800 */
[----:B0-----:R-:W4:Y:S04]  /*18e80*/  LDL R2, [R1+0x6f8] ;  /* 0x0006f80001027983 */ /* 0x001f280000100800 */
[----:B--2---:R0:W-:Y:S04]  /*18e90*/  STL [R1+0x3e3c], R3 ;  /* 0x003e3c0301007387 */ /* 0x0041e80000100800 */
[----:B0-----:R-:W2:Y:S04]  /*18ea0*/  LDL R3, [R1+0x6f4] ;  /* 0x0006f40001037983 */ /* 0x001ea80000100800 */
        /* <DEDUP_REMOVED lines=17> */
[----:B------:R-:W4:Y:S04]  /*18fc0*/  LDL R15, [R1+0x710] ;  /* 0x00071000010f7983 */ /* 0x000f280000100800 */
[----:B------:R-:W3:Y:S04]  /*18fd0*/  LDL R19, [R1+0x714] ;  /* 0x0007140001137983 */ /* 0x000ee80000100800 */
[----:B------:R-:W3:Y:S01]  /*18fe0*/  LDL R6, [R1+0x720] ;  /* 0x0007200001067983 */ /* 0x000ee20000100800 */
[----:B--2---:R-:W-:-:S03]  /*18ff0*/  IMAD.WIDE R2, R3, 0x2, R8 ;  /* 0x0000000203027825 */ /* 0x004fc600078e0208 */
        /* <DEDUP_REMOVED lines=41> */
[----:B------:R3:W-:Y:S02]  /*19290*/  STL.64 [R1+0x3f0], R2 ;  /* 0x0003f00201007387 */ /* 0x0007e40000100a00 */
[----:B---3--:R-:W-:-:S05]  /*192a0*/  IMAD.WIDE R2, R27, 0x2, R8 ;  /* 0x000000021b027825 */ /* 0x008fca00078e0208 */
[----:B------:R0:W-:Y:S04]  /*192b0*/  STL.64 [R1+0x3e8], R2 ;  /* 0x0003e80201007387 */ /* 0x0001e80000100a00 */
[----:B0-----:R-:W2:Y:S02]  /*192c0*/  LDL.LU R3, [R1+0x3e3c] ;  /* 0x003e3c0001037983 */ /* 0x001ea40000300800 */
[----:B--2---:R-:W-:-:S05]  /*192d0*/  IMAD.WIDE R2, R3, 0x2, R8 ;  /* 0x0000000203027825 */ /* 0x004fca00078e0208 */
[----:B------:R0:W-:Y:S04]  /*192e0*/  STL.64 [R1+0x3e0], R2 ;  /* 0x0003e00201007387 */ /* 0x0001e80000100a00 */
[----:B0-----:R-:W2:Y:S02]  /*192f0*/  LDL.LU R2, [R1+0x3e38] ;  /* 0x003e380001027983 */ /* 0x001ea40000300800 */
[----:B--2---:R-:W-:-:S05]  /*19300*/  IMAD.WIDE R2, R2, 0x2, R8 ;  /* 0x0000000202027825 */ /* 0x004fca00078e0208 */
[----:B------:R4:W-:Y:S02]  /*19310*/  STL.64 [R1+0x3d8], R2 ;  /* 0x0003d80201007387 */ /* 0x0009e40000100a00 */
[----:B----4-:R-:W-:-:S05]  /*19320*/  IMAD.WIDE R2, R15, 0x2, R8 ;  /* 0x000000020f027825 */ /* 0x010fca00078e0208 */
[----:B------:R0:W-:Y:S02]  /*19330*/  STL.64 [R1+0x3d0], R2 ;  /* 0x0003d00201007387 */ /* 0x0001e40000100a00 */
[----:B0-----:R-:W-:-:S05]  /*19340*/  IMAD.WIDE R2, R19, 0x2, R8 ;  /* 0x0000000213027825 */ /* 0x001fca00078e0208 */
[----:B------:R0:W-:Y:S01]  /*19350*/  STL.64 [R1+0x3c8], R2 ;  /* 0x0003c80201007387 */ /* 0x0001e20000100a00 */
[----:B------:R-:W-:-:S04]  /*19360*/  IMAD.WIDE R18, R18, 0x2, R8 ;  /* 0x0000000212127825 */ /* 0x000fc800078e0208 */
[----:B0-----:R-:W-:-:S05]  /*19370*/  IMAD.WIDE R2, R6, 0x2, R8 ;  /* 0x0000000206027825 */ /* 0x001fca00078e0208 */
        /* <DEDUP_REMOVED lines=11> */
[--C-:B--2---:R-:W-:Y:S01]  /*19430*/  IMAD.WIDE R18, R17, 0x2, R8.reuse ;  /* 0x0000000211127825 */ /* 0x104fe200078e0208 */
        /* <DEDUP_REMOVED lines=10> */
[----:B------:R-:W-:Y:S01]  /*194e0*/  IMAD.WIDE R4, R4, 0x2, R8 ;  /* 0x0000000204047825 */ /* 0x000fe200078e0208 */
[----:B------:R0:W-:Y:S03]  /*194f0*/  STL.64 [R1+0x368], R2 ;  /* 0x0003680201007387 */ /* 0x0001e60000100a00 */
[----:B------:R-:W-:Y:S02]  /*19500*/  IMAD.MOV.U32 R18, RZ, RZ, R28 ;  /* 0x000000ffff127224 */ /* 0x000fe400078e001c */
[----:B------:R-:W-:Y:S01]  /*19510*/  IMAD.MOV.U32 R19, RZ, RZ, R29 ;  /* 0x000000ffff137224 */ /* 0x000fe200078e001d */
[----:B------:R-:W-:Y:S01]  /*19520*/  STL.64 [R1+0x360], R6 ;  /* 0x0003600601007387 */ /* 0x000fe20000100a00 */
[----:B0-----:R-:W-:-:S03]  /*19530*/  IMAD.WIDE R2, R26, 0x2, R8 ;  /* 0x000000021a027825 */ /* 0x001fc600078e0208 */
[----:B------:R-:W-:Y:S04]  /*19540*/  STL.64 [R1+0x358], R4 ;  /* 0x0003580401007387 */ /* 0x000fe80000100a00 */
[----:B------:R0:W-:Y:S04]  /*19550*/  STL.64 [R1+0x3e30], R18 ;  /* 0x003e301201007387 */ /* 0x0001e80000100a00 */
[----:B------:R1:W-:Y:S04]  /*19560*/  STL.64 [R1+0x350], R2 ;  /* 0x0003500201007387 */ /* 0x0003e80000100a00 */
[----:B0-----:R-:W2:Y:S04]  /*19570*/  LDL R19, [R1+0x774] ;  /* 0x0007740001137983 */ /* 0x001ea80000100800 */
[----:B-1----:R-:W3:Y:S04]  /*19580*/  LDL R2, [R1+0x7bc] ;  /* 0x0007bc0001027983 */ /* 0x002ee80000100800 */
[----:B------:R-:W4:Y:S04]  /*19590*/  LDL R3, [R1+0x7b8] ;  /* 0x0007b80001037983 */ /* 0x000f280000100800 */
[----:B---3--:R0:W-:Y:S04]  /*195a0*/  STL [R1+0x3e00], R2 ;  /* 0x003e000201007387 */ /* 0x0081e80000100800 */
[----:B0-----:R-:W3:Y:S04]  /*195b0*/  LDL R2, [R1+0x7b4] ;  /* 0x0007b40001027983 */ /* 0x001ee80000100800 */
[----:B----4-:R0:W-:Y:S04]  /*195c0*/  STL [R1+0x3e04], R3 ;  /* 0x003e040301007387 */ /* 0x0101e80000100800 */
[----:B0-----:R-:W4:Y:S04]  /*195d0*/  LDL R3, [R1+0x7b0] ;  /* 0x0007b00001037983 */ /* 0x001f280000100800 */
        /* <DEDUP_REMOVED lines=15> */
[----:B0-----:R-:W4:Y:S01]  /*196d0*/  LDL R3, [R1+0x780] ;  /* 0x0007800001037983 */ /* 0x001f220000100800 */
[----:B--2---:R-:W-:-:S03]  /*196e0*/  IMAD.WIDE R18, R19, 0x2, R8 ;  /* 0x0000000213127825 */ /* 0x004fc600078e0208 */
[----:B---3--:R4:W-:Y:S04]  /*196f0*/  STL [R1+0x3e28], R2 ;  /* 0x003e280201007387 */ /* 0x0089e80000100800 */
[----:B------:R-:W2:Y:S04]  /*19700*/  LDL.LU R27, [R1+0x7c8] ;  /* 0x0007c800011b7983 */ /* 0x000ea80000300800 */
[----:B------:R-:W3:Y:S04]  /*19710*/  LDL.LU R15, [R1+0x7cc] ;  /* 0x0007cc00010f7983 */ /* 0x000ee80000300800 */
        /* <DEDUP_REMOVED lines=10> */
[----:B----4-:R-:W-:-:S03]  /*197c0*/  IMAD.WIDE R2, R3, 0x2, R8 ;  /* 0x0000000203027825 */ /* 0x010fc600078e0208 */
[----:B------:R-:W4:Y:S04]  /*197d0*/  LDL.LU R17, [R1+0x810] ;  /* 0x0008100001117983 */ /* 0x000f280000300800 */
[----:B------:R-:W2:Y:S04]  /*197e0*/  LDL.LU R25, [R1+0x814] ;  /* 0x0008140001197983 */ /* 0x000ea80000300800 */
[----:B------:R-:W2:Y:S04]  /*197f0*/  LDL.LU R21, [R1+0x820] ;  /* 0x0008200001157983 */ /* 0x000ea80000300800 */
[----:B------:R-:W2:Y:S04]  /*19800*/  LDL.LU R23, [R1+0x824] ;  /* 0x0008240001177983 */ /* 0x000ea80000300800 */
[----:B------:R-:W2:Y:S04]  /*19810*/  LDL.LU R24, [R1+0x828] ;  /* 0x0008280001187983 */ /* 0x000ea80000300800 */
[----:B------:R-:W2:Y:S04]  /*19820*/  LDL.LU R26, [R1+0x82c] ;  /* 0x00082c00011a7983 */ /* 0x000ea80000300800 */
[----:B------:R0:W-:Y:S04]  /*19830*/  STL.64 [R1+0x348], R18 ;  /* 0x0003481201007387 */ /* 0x0001e80000100a00 */
[----:B0-----:R-:W2:Y:S04]  /*19840*/  LDL.LU.64 R18, [R1+0x3e30] ;  /* 0x003e300001127983 */ /* 0x001ea80000300a00 */
        /* <DEDUP_REMOVED lines=34> */
[----:B0-----:R-:W-:-:S05]  /*19a70*/  IMAD.WIDE R2, R27, 0x2, R8 ;  /* 0x000000021b027825 */ /* 0x001fca00078e0208 */
[----:B------:R3:W-:Y:S02]  /*19a80*/  STL.64 [R1+0x2e0], R2 ;  /* 0x0002e00201007387 */ /* 0x0007e40000100a00 */
[----:B---3--:R-:W-:-:S05]  /*19a90*/  IMAD.WIDE R2, R15, 0x2, R8 ;  /* 0x000000020f027825 */ /* 0x008fca00078e0208 */
[----:B------:R0:W-:Y:S02]  /*19aa0*/  STL.64 [R1+0x2d8], R2 ;  /* 0x0002d80201007387 */ /* 0x0001e40000100a00 */
[----:B0-----:R-:W-:-:S05]  /*19ab0*/  IMAD.WIDE R2, R6, 0x2, R8 ;  /* 0x0000000206027825 */ /* 0x001fca00078e0208 */
[----:B------:R0:W-:Y:S02]  /*19ac0*/  STL.64 [R1+0x2d0], R2 ;  /* 0x0002d00201007387 */ /* 0x0001e40000100a00 */
[----:B0-----:R-:W-:-:S05]  /*19ad0*/  IMAD.WIDE R2, R5, 0x2, R8 ;  /* 0x0000000205027825 */ /* 0x001fca00078e0208 */
[----:B------:R0:W-:Y:S02]  /*19ae0*/  STL.64 [R1+0x2c8], R2 ;  /* 0x0002c80201007387 */ /* 0x0001e40000100a00 */
[----:B0-----:R-:W-:-:S05]  /*19af0*/  IMAD.WIDE R2, R28, 0x2, R8 ;  /* 0x000000021c027825 */ /* 0x001fca00078e0208 */
[----:B------:R0:W-:Y:S04]  /*19b00*/  STL.64 [R1+0x2c0], R2 ;  /* 0x0002c00201007387 */ /* 0x0001e80000100a00 */
[----:B------:R1:W-:Y:S01]  /*19b10*/  STL.64 [R1+0x3d50], R28 ;  /* 0x003d501c01007387 */ /* 0x0003e20000100a00 */
[----:B0-----:R-:W-:-:S04]  /*19b20*/  IMAD.WIDE R2, R29, 0x2, R8 ;  /* 0x000000021d027825 */ /* 0x001fc800078e0208 */
[--C-:B-1----:R-:W-:Y:S01]  /*19b30*/  IMAD.WIDE R28, R4, 0x2, R8.reuse ;  /* 0x00000002041c7825 */ /* 0x102fe200078e0208 */
[----:B------:R0:W-:Y:S04]  /*19b40*/  STL.64 [R1+0x2b8], R2 ;  /* 0x0002b80201007387 */ /* 0x0001e80000100a00 */
[----:B------:R-:W-:Y:S04]  /*19b50*/  STL.64 [R1+0x3d58], R4 ;  /* 0x003d580401007387 */ /* 0x000fe80000100a00 */
[----:B------:R-:W-:Y:S01]  /*19b60*/  STL.64 [R1+0x2b0], R28 ;  /* 0x0002b01c01007387 */ /* 0x000fe20000100a00 */
[----:B0-----:R-:W-:-:S03]  /*19b70*/  IMAD.WIDE R2, R7, 0x2, R8 ;  /* 0x0000000207027825 */ /* 0x001fc600078e0208 */
[----:B------:R-:W-:Y:S04]  /*19b80*/  STL.64 [R1+0x3d60], R6 ;  /* 0x003d600601007387 */ /* 0x000fe80000100a00 */
[----:B------:R0:W-:Y:S04]  /*19b90*/  STL.64 [R1+0x2a8], R2 ;  /* 0x0002a80201007387 */ /* 0x0001e80000100a00 */
[----:B0-----:R-:W2:Y:S01]  /*19ba0*/  LDL R2, [R1+0x838] ;  /* 0x0008380001027983 */ /* 0x001ea20000100800 */
[----:B------:R-:W-:-:S04]  /*19bb0*/  IMAD.WIDE R4, R10, 0x2, R8 ;  /* 0x000000020a047825 */ /* 0x000fc800078e0208 */
[--C-:B------:R-:W-:Y:S01]  /*19bc0*/  IMAD.WIDE R6, R11, 0x2, R8.reuse ;  /* 0x000000020b067825 */ /* 0x100fe200078e0208 */
[----:B------:R0:W-:Y:S04]  /*19bd0*/  STL.64 [R1+0x2a0], R4 ;  /* 0x0002a00401007387 */ /* 0x0001e80000100a00 */
[----:B------:R-:W-:Y:S04]  /*19be0*/  STL.64 [R1+0x3d68], R10 ;  /* 0x003d680a01007387 */ /* 0x000fe80000100a00 */
[----:B------:R1:W-:Y:S01]  /*19bf0*/  STL.64 [R1+0x298], R6 ;  /* 0x0002980601007387 */ /* 0x0003e20000100a00 */
[----:B0-----:R-:W-:-:S03]  /*19c00*/  IMAD.WIDE R4, R12, 0x2, R8 ;  /* 0x000000020c047825 */ /* 0x001fc600078e0208 */
[----:B------:R-:W-:Y:S04]  /*19c10*/  STL.64 [R1+0x3de0], R12 ;  /* 0x003de00c01007387 */ /* 0x000fe80000100a00 */
[----:B------:R0:W-:Y:S01]  /*19c20*/  STL.64 [R1+0x290], R4 ;  /* 0x0002900401007387 */ /* 0x0001e20000100a00 */
[----:B-1----:R-:W-:-:S03]  /*19c30*/  IMAD.WIDE R6, R14, 0x2, R8 ;  /* 0x000000020e067825 */ /* 0x002fc600078e0208 */
[----:B0-----:R-:W3:Y:S04]  /*19c40*/  LDL R4, [R1+0x83c] ;  /* 0x00083c0001047983 */ /* 0x001ee80000100800 */
[----:B------:R4:W-:Y:S04]  /*19c50*/  STL.64 [R1+0x288], R6 ;  /* 0x0002880601007387 */ /* 0x0009e80000100a00 */
[----:B------:R0:W-:Y:S01]  /*19c60*/  STL.64 [R1+0x3d70], R14 ;  /* 0x003d700e01007387 */ /* 0x0001e20000100a00 */
[----:B----4-:R-:W-:-:S03]  /*19c70*/  IMAD.WIDE R6, R17, 0x2, R8 ;  /* 0x0000000211067825 */ /* 0x010fc600078e0208 */
[----:B0-----:R-:W4:Y:S04]  /*19c80*/  LDL R14, [R1+0x850] ;  /* 0x00085000010e7983 */ /* 0x001f280000100800 */
[----:B------:R-:W4:Y:S01]  /*19c90*/  LDL R15, [R1+0x854] ;  /* 0x00085400010f7983 */ /* 0x000f220000100800 */
[----:B------:R-:W-:-:S03]  /*19ca0*/  IMAD.WIDE R12, R21, 0x2, R8 ;  /* 0x00000002150c7825 */ /* 0x000fc600078e0208 */
[----:B------:R0:W-:Y:S04]  /*19cb0*/  STL.64 [R1+0x280], R6 ;  /* 0x0002800601007387 */ /* 0x0001e80000100a00 */
[----:B------:R-:W4:Y:S04]  /*19cc0*/  LDL R10, [R1+0x858] ;  /* 0x00085800010a7983 */ /* 0x000f280000100800 */
[----:B------:R-:W4:Y:S01]  /*19cd0*/  LDL R5, [R1+0x85c] ;  /* 0x00085c0001057983 */ /* 0x000f220000100800 */
[----:B0-----:R-:W-:-:S03]  /*19ce0*/  IMAD.WIDE R6, R25, 0x2, R8 ;  /* 0x0000000219067825 */ /* 0x001fc600078e0208 */
[----:B------:R-:W4:Y:S04]  /*19cf0*/  LDL R28, [R1+0x868] ;  /* 0x00086800011c7983 */ /* 0x000f280000100800 */
[----:B------:R-:W-:Y:S04]  /*19d00*/  STL.64 [R1+0x3de8], R16 ;  /* 0x003de81001007387 */ /* 0x000fe80000100a00 */
[----:B------:R-:W4:Y:S04]  /*19d10*/  LDL R11, [R1+0x86c] ;  /* 0x00086c00010b7983 */ /* 0x000f280000100800 */
[----:B------:R0:W-:Y:S04]  /*19d20*/  STL.64 [R1+0x278], R6 ;  /* 0x0002780601007387 */ /* 0x0001e80000100a00 */
[----:B0-----:R-:W4:Y:S04]  /*19d30*/  LDL R6, [R1+0x870] ;  /* 0x0008700001067983 */ /* 0x001f280000100800 */
[----:B------:R0:W-:Y:S04]  /*19d40*/  STL.64 [R1+0x270], R12 ;  /* 0x0002700c01007387 */ /* 0x0001e80000100a00 */
[----:B------:R-:W4:Y:S04]  /*19d50*/  LDL R29, [R1+0x874] ;  /* 0x00087400011d7983 */ /* 0x000f280000100800 */
[----:B------:R-:W4:Y:S04]  /*19d60*/  LDL R3, [R1+0x880] ;  /* 0x0008800001037983 */ /* 0x000f280000100800 */
[----:B------:R1:W-:Y:S01]  /*19d70*/  STL.64 [R1+0x3df0], R20 ;  /* 0x003df01401007387 */ /* 0x0003e20000100a00 */
[----:B0-----:R-:W-:-:S03]  /*19d80*/  IMAD.WIDE R12, R23, 0x2, R8 ;  /* 0x00000002170c7825 */ /* 0x001fc600078e0208 */
[----:B-1----:R-:W4:Y:S04]  /*19d90*/  LDL R20, [R1+0x844] ;  /* 0x0008440001147983 */ /* 0x002f280000100800 */
[----:B------:R0:W-:Y:S04]  /*19da0*/  STL.64 [R1+0x3df8], R22 ;  /* 0x003df81601007387 */ /* 0x0001e80000100a00 */
[----:B0-----:R-:W4:Y:S01]  /*19db0*/  LDL R23, [R1+0x840] ;  /* 0x0008400001177983 */ /* 0x001f220000100800 */
[----:B------:R-:W-:-:S03]  /*19dc0*/  IMAD.WIDE R16, R26, 0x2, R8 ;  /* 0x000000021a107825 */ /* 0x000fc600078e0208 */
[----:B------:R0:W-:Y:S04]  /*19dd0*/  STL.64 [R1+0x678], R12 ;  /* 0x0006780c01007387 */ /* 0x0001e80000100a00 */
[----:B------:R-:W-:Y:S01]  /*19de0*/  STL.64 [R1+0x3d78], R24 ;  /* 0x003d781801007387 */ /* 0x000fe20000100a00 */
[----:B0-----:R-:W-:-:S05]  /*19df0*/  IMAD.WIDE R12, R24, 0x2, R8 ;  /* 0x00000002180c7825 */ /* 0x001fca00078e0208 */
[----:B------:R-:W-:Y:S04]  /*19e00*/  STL.64 [R1+0x690], R12 ;  /* 0x0006900c01007387 */ /* 0x000fe80000100a00 */
[----:B------:R-:W-:Y:S04]  /*19e10*/  STL.64 [R1+0x3d80], R26 ;  /* 0x003d801a01007387 */ /* 0x000fe80000100a00 */
[----:B------:R0:W-:Y:S04]  /*19e20*/  STL.64 [R1+0x6a8], R16 ;  /* 0x0006a81001007387 */ /* 0x0001e80000100a00 */
[----:B------:R-:W4:Y:S04]  /*19e30*/  LDL R21, [R1+0x884] ;  /* 0x0008840001157983 */ /* 0x000f280000100800 */
[----:B0-----:R-:W4:Y:S01]  /*19e40*/  LDL R16, [R1+0x888] ;  /* 0x0008880001107983 */ /* 0x001f220000100800 */
[----:B--2---:R-:W-:-:S05]  /*19e50*/  IMAD.WIDE R12, R2, 0x2, R8 ;  /* 0x00000002020c7825 */ /* 0x004fca00078e0208 */
[----:B------:R0:W-:Y:S04]  /*19e60*/  STL.64 [R1+0x6c0], R12 ;  /* 0x0006c00c01007387 */ /* 0x0001e80000100a00 */
[----:B------:R-:W2:Y:S04]  /*19e70*/  LDL R17, [R1+0x88c] ;  /* 0x00088c0001117983 */ /* 0x000ea80000100800 */
[----:B------:R-:W2:Y:S04]  /*19e80*/  LDL R2, [R1+0x89c] ;  /* 0x00089c0001027983 */ /* 0x000ea80000100800 */
[----:B0-----:R-:W2:Y:S04]  /*19e90*/  LDL R12, [R1+0x898] ;  /* 0x00089800010c7983 */ /* 0x001ea80000100800 */
[----:B------:R-:W2:Y:S04]  /*19ea0*/  LDL R13, [R1+0x8a0] ;  /* 0x0008a000010d7983 */ /* 0x000ea80000100800 */
[----:B------:R-:W2:Y:S01]  /*19eb0*/  LDL R7, [R1+0x8a4] ;  /* 0x0008a40001077983 */ /* 0x000ea20000100800 */
[----:B---3--:R-:W-:-:S05]  /*19ec0*/  IMAD.WIDE R24, R4, 0x2, R8 ;  /* 0x0000000204187825 */ /* 0x008fca00078e0208 */
[----:B------:R4:W-:Y:S04]  /*19ed0*/  STL.64 [R1+0x6d8], R24 ;  /* 0x0006d81801007387 */ /* 0x0009e80000100a00 */
[----:B------:R-:W3:Y:S01]  /*19ee0*/  LDL R4, [R1+0x8b0] ;  /* 0x0008b00001047983 */ /* 0x000ee20000100800 */
[----:B----4-:R-:W-:-:S04]  /*19ef0*/  IMAD.WIDE R24, R20, 0x2, R8 ;  /* 0x0000000214187825 */ /* 0x010fc800078e0208 */
[----:B------:R-:W-:-:S04]  /*19f00*/  IMAD.WIDE R26, R23, 0x2, R8 ;  /* 0x00000002171a7825 */ /* 0x000fc800078e0208 */
[--C-:B------:R-:W-:Y:S01]  /*19f10*/  IMAD.WIDE R22, R14, 0x2, R8.reuse ;  /* 0x000000020e167825 */ /* 0x100fe200078e0208 */
[----:B------:R-:W-:Y:S03]  /*19f20*/  STL.64 [R1+0x6e8], R26 ;  /* 0x0006e81a01007387 */ /* 0x000fe60000100a00 */
[--C-:B------:R-:W-:Y:S01]  /*19f30*/  IMAD.WIDE R14, R15, 0x2, R8.reuse ;  /* 0x000000020f0e7825 */ /* 0x100fe200078e0208 */
[----:B------:R0:W-:Y:S04]  /*19f40*/  STL.64 [R1+0x700], R24 ;  /* 0x0007001801007387 */ /* 0x0001e80000100a00 */
[----:B------:R1:W-:Y:S04]  /*19f50*/  STL.64 [R1+0x718], R22 ;  /* 0x0007181601007387 */ /* 0x0003e80000100a00 */
[----:B------:R4:W-:Y:S01]  /*19f60*/  STL.64 [R1+0x730], R14 ;  /* 0x0007300e01007387 */ /* 0x0009e20000100a00 */
[----:B0-----:R-:W-:-:S04]  /*19f70*/  IMAD.WIDE R24, R10, 0x2, R8 ;  /* 0x000000020a187825 */ /* 0x001fc800078e0208 */
[--C-:B-1----:R-:W-:Y:S01]  /*19f80*/  IMAD.WIDE R22, R5, 0x2, R8.reuse ;  /* 0x0000000205167825 */ /* 0x102fe200078e0208 */
[----:B------:R-:W-:Y:S03]  /*19f90*/  STL.64 [R1+0x748], R24 ;  /* 0x0007481801007387 */ /* 0x000fe60000100a00 */
[--C-:B----4-:R-:W-:Y:S01]  /*19fa0*/  IMAD.WIDE R14, R28, 0x2, R8.reuse ;  /* 0x000000021c0e7825 */ /* 0x110fe200078e0208 */
[----:B------:R-:W4:Y:S03]  /*19fb0*/  LDL R5, [R1+0x8b4] ;  /* 0x0008b40001057983 */ /* 0x000f260000100800 */
[--C-:B------:R-:W-:Y:S01]  /*19fc0*/  IMAD.WIDE R10, R11, 0x2, R8.reuse ;  /* 0x000000020b0a7825 */ /* 0x100fe200078e0208 */
[----:B------:R0:W-:Y:S04]  /*19fd0*/  STL.64 [R1+0x760], R22 ;  /* 0x0007601601007387 */ /* 0x0001e80000100a00 */
[----:B------:R-:W4:Y:S04]  /*19fe0*/  LDL R28, [R1+0x8b8] ;  /* 0x0008b800011c7983 */ /* 0x000f280000100800 */
[----:B------:R1:W-:Y:S01]  /*19ff0*/  STL.64 [R1+0x778], R14 ;  /* 0x0007780e01007387 */ /* 0x0003e20000100a00 */
[----:B0-----:R-:W-:-:S03]  /*1a000*/  IMAD.WIDE R22, R6, 0x2, R8 ;  /* 0x0000000206167825 */ /* 0x001fc600078e0208 */
[----:B------:R0:W-:Y:S04]  /*1a010*/  STL.64 [R1+0x790], R10 ;  /* 0x0007900a01007387 */ /* 0x0001e80000100a00 */
[----:B------:R0:W-:Y:S01]  /*1a020*/  STL.64 [R1+0x7a8], R22 ;  /* 0x0007a81601007387 */ /* 0x0001e20000100a00 */
[----:B-1----:R-:W-:-:S04]  /*1a030*/  IMAD.WIDE R14, R29, 0x2, R8 ;  /* 0x000000021d0e7825 */ /* 0x002fc800078e0208 */
[--C-:B0-----:R-:W-:Y:S01]  /*1a040*/  IMAD.WIDE R10, R3, 0x2, R8.reuse ;  /* 0x00000002030a7825 */ /* 0x101fe200078e0208 */
[----:B------:R-:W4:Y:S04]  /*1a050*/  LDL R22, [R1+0x8bc] ;  /* 0x0008bc0001167983 */ /* 0x000f280000100800 */
[----:B------:R0:W-:Y:S04]  /*1a060*/  STL.64 [R1+0x7c0], R14 ;  /* 0x0007c00e01007387 */ /* 0x0001e80000100a00 */
[----:B0-----:R-:W4:Y:S04]  /*1a070*/  LDL R14, [R1+0x8c8] ;  /* 0x0008c800010e7983 */ /* 0x001f280000100800 */
[----:B------:R0:W-:Y:S04]  /*1a080*/  STL.64 [R1+0x7d8], R10 ;  /* 0x0007d80a01007387 */ /* 0x0001e80000100a00 */
[----:B------:R-:W4:Y:S04]  /*1a090*/  LDL R15, [R1+0x8cc] ;  /* 0x0008cc00010f7983 */ /* 0x000f280000100800 */
[----:B------:R-:W4:Y:S04]  /*1a0a0*/  LDL R6, [R1+0x8e0] ;  /* 0x0008e00001067983 */ /* 0x000f280000100800 */
[----:B0-----:R-:W4:Y:S04]  /*1a0b0*/  LDL R10, [R1+0x8d0] ;  /* 0x0008d000010a7983 */ /* 0x001f280000100800 */
[----:B------:R-:W4:Y:S01]  /*1a0c0*/  LDL R11, [R1+0x8d4] ;  /* 0x0008d400010b7983 */ /* 0x000f220000100800 */
[----:B------:R-:W-:-:S03]  /*1a0d0*/  IMAD.WIDE R20, R21, 0x2, R8 ;  /* 0x0000000215147825 */ /* 0x000fc600078e0208 */
[----:B------:R-:W4:Y:S04]  /*1a0e0*/  LDL R29, [R1+0x8e4] ;  /* 0x0008e400011d7983 */ /* 0x000f280000100800 */
[----:B------:R-:W4:Y:S01]  /*1a0f0*/  LDL R3, [R1+0x8f0] ;  /* 0x0008f00001037983 */ /* 0x000f220000100800 */
[----:B------:R-:W-:-:S03]  /*1a100*/  IMAD.WIDE R26, R16, 0x2, R8 ;  /* 0x00000002101a7825 */ /* 0x000fc600078e0208 */
[----:B------:R0:W-:Y:S04]  /*1a110*/  STL.64 [R1+0x7e8], R20 ;  /* 0x0007e81401007387 */ /* 0x0001e80000100a00 */
[----:B------:R-:W-:Y:S01]  /*1a120*/  STL.64 [R1+0x800], R26 ;  /* 0x0008001a01007387 */ /* 0x000fe20000100a00 */
[----:B--2---:R-:W-:-:S04]  /*1a130*/  IMAD.WIDE R24, R17, 0x2, R8 ;  /* 0x0000000211187825 */ /* 0x004fc800078e0208 */
[--C-:B0-----:R-:W-:Y:S01]  /*1a140*/  IMAD.WIDE R20, R12, 0x2, R8.reuse ;  /* 0x000000020c147825 */ /* 0x101fe200078e0208 */
[----:B------:R-:W-:Y:S03]  /*1a150*/  STL.64 [R1+0x818], R24 ;  /* 0x0008181801007387 */ /* 0x000fe60000100a00 */
[--C-:B------:R-:W-:Y:S01]  /*1a160*/  IMAD.WIDE R16, R2, 0x2, R8.reuse ;  /* 0x0000000202107825 */ /* 0x100fe200078e0208 */
[----:B------:R0:W-:Y:S04]  /*1a170*/  STL.64 [R1+0x830], R20 ;  /* 0x0008301401007387 */ /* 0x0001e80000100a00 */
[----:B------:R-:W2:Y:S04]  /*1a180*/  LDL R2, [R1+0x8f4] ;  /* 0x0008f40001027983 */ /* 0x000ea80000100800 */
[----:B------:R1:W-:Y:S01]  /*1a190*/  STL.64 [R1+0x848], R16 ;  /* 0x0008481001007387 */ /* 0x0003e20000100a00 */
[----:B0-----:R-:W-:-:S05]  /*1a1a0*/  IMAD.WIDE R20, R13, 0x2, R8 ;  /* 0x000000020d147825 */ /* 0x001fca00078e0208 */
[----:B------:R0:W-:Y:S01]  /*1a1b0*/  STL.64 [R1+0x860], R20 ;  /* 0x0008601401007387 */ /* 0x0001e20000100a00 */
[----:B-1----:R-:W-:-:S03]  /*1a1c0*/  IMAD.WIDE R16, R7, 0x2, R8 ;  /* 0x0000000207107825 */ /* 0x002fc600078e0208 */
[----:B------:R-:W2:Y:S01]  /*1a1d0*/  LDL R23, [R1+0x8f8] ;  /* 0x0008f80001177983 */ /* 0x000ea20000100800 */
[----:B---3--:R-:W-:-:S03]  /*1a1e0*/  IMAD.WIDE R12, R4, 0x2, R8 ;  /* 0x00000002040c7825 */ /* 0x008fc600078e0208 */
[----:B------:R1:W-:Y:S04]  /*1a1f0*/  STL.64 [R1+0x878], R16 ;  /* 0x0008781001007387 */ /* 0x0003e80000100a00 */
[----:B0-----:R-:W3:Y:S04]  /*1a200*/  LDL R20, [R1+0x8fc] ;  /* 0x0008fc0001147983 */ /* 0x001ee80000100800 */
[----:B------:R0:W-:Y:S04]  /*1a210*/  STL.64 [R1+0x890], R12 ;  /* 0x0008900c01007387 */ /* 0x0001e80000100a00 */
[----:B------:R-:W3:Y:S04]  /*1a220*/  LDL R21, [R1+0x908] ;  /* 0x0009080001157983 */ /* 0x000ee80000100800 */
[----:B-1----:R-:W3:Y:S04]  /*1a230*/  LDL R16, [R1+0x90c] ;  /* 0x00090c0001107983 */ /* 0x002ee80000100800 */
[----:B------:R-:W3:Y:S04]  /*1a240*/  LDL R17, [R1+0x910] ;  /* 0x0009100001117983 */ /* 0x000ee80000100800 */
[----:B------:R-:W3:Y:S04]  /*1a250*/  LDL R7, [R1+0x914] ;  /* 0x0009140001077983 */ /* 0x000ee80000100800 */
[----:B------:R-:W3:Y:S04]  /*1a260*/  LDL R4, [R1+0x920] ;  /* 0x0009200001047983 */ /* 0x000ee80000100800 */
[----:B0-----:R-:W3:Y:S01]  /*1a270*/  LDL R12, [R1+0x924] ;  /* 0x00092400010c7983 */ /* 0x001ee20000100800 */
[----:B----4-:R-:W-:-:S05]  /*1a280*/  IMAD.WIDE R26, R5, 0x2, R8 ;  /* 0x00000002051a7825 */ /* 0x010fca00078e0208 */
[----:B------:R-:W-:Y:S01]  /*1a290*/  STL.64 [R1+0x8a8], R26 ;  /* 0x0008a81a01007387 */ /* 0x000fe20000100a00 */
[----:B------:R-:W-:-:S03]  /*1a2a0*/  IMAD.WIDE R24, R28, 0x2, R8 ;  /* 0x000000021c187825 */ /* 0x000fc600078e0208 */
[----:B------:R-:W4:Y:S04]  /*1a2b0*/  LDL R13, [R1+0x928] ;  /* 0x00092800010d7983 */ /* 0x000f280000100800 */
[----:B------:R0:W-:Y:S04]  /*1a2c0*/  STL.64 [R1+0x8c0], R24 ;  /* 0x0008c01801007387 */ /* 0x0001e80000100a00 */
[----:B------:R-:W4:Y:S04]  /*1a2d0*/  LDL R5, [R1+0x92c] ;  /* 0x00092c0001057983 */ /* 0x000f280000100800 */
[----:B------:R-:W4:Y:S01]  /*1a2e0*/  LDL R28, [R1+0x938] ;  /* 0x00093800011c7983 */ /* 0x000f220000100800 */
[----:B0-----:R-:W-:-:S05]  /*1a2f0*/  IMAD.WIDE R24, R22, 0x2, R8 ;  /* 0x0000000216187825 */ /* 0x001fca00078e0208 */
[----:B------:R0:W-:Y:S01]  /*1a300*/  STL.64 [R1+0x8d8], R24 ;  /* 0x0008d81801007387 */ /* 0x0001e20000100a00 */
[----:B------:R-:W-:-:S04]  /*1a310*/  IMAD.WIDE R26, R14, 0x2, R8 ;  /* 0x000000020e1a7825 */ /* 0x000fc800078e0208 */
[--C-:B------:R-:W-:Y:S01]  /*1a320*/  IMAD.WIDE R14, R15, 0x2, R8.reuse ;  /* 0x000000020f0e7825 */ /* 0x100fe200078e0208 */
[----:B------:R-:W-:Y:S04]  /*1a330*/  STL.64 [R1+0x8e8], R26 ;  /* 0x0008e81a01007387 */ /* 0x000fe80000100a00 */
[----:B------:R1:W-:Y:S01]  /*1a340*/  STL.64 [R1+0x900], R14 ;  /* 0x0009000e01007387 */ /* 0x0003e20000100a00 */
[----:B0-----:R-:W-:-:S04]  /*1a350*/  IMAD.WIDE R24, R10, 0x2, R8 ;  /* 0x000000020a187825 */ /* 0x001fc800078e0208 */
[--C-:B------:R-:W-:Y:S01]  /*1a360*/  IMAD.WIDE R10, R11, 0x2, R8.reuse ;  /* 0x000000020b0a7825 */ /* 0x100fe200078e0208 */
[----:B------:R0:W-:Y:S03]  /*1a370*/  STL.64 [R1+0x918], R24 ;  /* 0x0009181801007387 */ /* 0x0001e60000100a00 */
[--C-:B-1----:R-:W-:Y:S01]  /*1a380*/  IMAD.WIDE R14, R6, 0x2, R8.reuse ;  /* 0x00000002060e7825 */ /* 0x102fe200078e0208 */
[----:B------:R1:W-:Y:S04]  /*1a390*/  STL.64 [R1+0x930], R10 ;  /* 0x0009300a01007387 */ /* 0x0003e80000100a00 */
[----:B------:R1:W-:Y:S01]  /*1a3a0*/  STL.64 [R1+0x948], R14 ;  /* 0x0009480e01007387 */ /* 0x0003e20000100a00 */
[----:B0-----:R-:W-:-:S04]  /*1a3b0*/  IMAD.WIDE R24, R29, 0x2, R8 ;  /* 0x000000021d187825 */ /* 0x001fc800078e0208 */
[--C-:B-1----:R-:W-:Y:S01]  /*1a3c0*/  IMAD.WIDE R10, R3, 0x2, R8.reuse ;  /* 0x00000002030a7825 */ /* 0x102fe200078e0208 */
[----:B------:R-:W4:Y:S04]  /*1a3d0*/  LDL R14, [R1+0x93c] ;  /* 0x00093c00010e7983 */ /* 0x000f280000100800 */
[----:B------:R-:W-:Y:S04]  /*1a3e0*/  STL.64 [R1+0x960], R24 ;  /* 0x0009601801007387 */ /* 0x000fe80000100a00 */
[----:B------:R-:W4:Y:S04]  /*1a3f0*/  LDL R15, [R1+0x940] ;  /* 0x00094000010f7983 */ /* 0x000f280000100800 */
[----:B------:R0:W-:Y:S04]  /*1a400*/  STL.64 [R1+0x978], R10 ;  /* 0x0009780a01007387 */ /* 0x0001e80000100a00 */
[----:B------:R-:W4:Y:S04]  /*1a410*/  LDL R29, [R1+0x954] ;  /* 0x00095400011d7983 */ /* 0x000f280000100800 */
[----:B------:R-:W4:Y:S04]  /*1a420*/  LDL R6, [R1+0x958] ;  /* 0x0009580001067983 */ /* 0x000f280000100800 */
[----:B0-----:R-:W4:Y:S04]  /*1a430*/  LDL R10, [R1+0x944] ;  /* 0x00094400010a7983 */ /* 0x001f280000100800 */
[----:B------:R-:W4:Y:S04]  /*1a440*/  LDL R11, [R1+0x950] ;  /* 0x00095000010b7983 */ /* 0x000f280000100800 */
[----:B------:R-:W4:Y:S01]  /*1a450*/  LDL R3, [R1+0x95c] ;  /* 0x00095c0001037983 */ /* 0x000f220000100800 */
[----:B--2---:R-:W-:-:S05]  /*1a460*/  IMAD.WIDE R24, R2, 0x2, R8 ;  /* 0x0000000202187825 */ /* 0x004fca00078e0208 */
[----:B------:R0:W-:Y:S04]  /*1a470*/  STL.64 [R1+0x990], R24 ;  /* 0x0009901801007387 */ /* 0x0001e80000100a00 */
[----:B------:R-:W2:Y:S01]  /*1a480*/  LDL R2, [R1+0x968] ;  /* 0x0009680001027983 */ /* 0x000ea20000100800 */
[----:B0-----:R-:W-:-:S04]  /*1a490*/  IMAD.WIDE R24, R23, 0x2, R8 ;  /* 0x0000000217187825 */ /* 0x001fc800078e0208 */
[--C-:B---3--:R-:W-:Y:S01]  /*1a4a0*/  IMAD.WIDE R22, R20, 0x2, R8.reuse ;  /* 0x0000000214167825 */ /* 0x108fe200078e0208 */
[----:B------:R0:W-:Y:S04]  /*1a4b0*/  STL.64 [R1+0x9a8], R24 ;  /* 0x0009a81801007387 */ /* 0x0001e80000100a00 */
[----:B------:R1:W-:Y:S01]  /*1a4c0*/  STL.64 [R1+0x9c0], R22 ;  /* 0x0009c01601007387 */ /* 0x0003e20000100a00 */
[----:B------:R-:W-:-:S04]  /*1a4d0*/  IMAD.WIDE R20, R21, 0x2, R8 ;  /* 0x0000000215147825 */ /* 0x000fc800078e0208 */
[--C-:B0-----:R-:W-:Y:S01]  /*1a4e0*/  IMAD.WIDE R24, R16, 0x2, R8.reuse ;  /* 0x0000000210187825 */ /* 0x101fe200078e0208 */
[----:B------:R0:W-:Y:S03]  /*1a4f0*/  STL.64 [R1+0x9d8], R20 ;  /* 0x0009d81401007387 */ /* 0x0001e60000100a00 */
[--C-:B-1----:R-:W-:Y:S01]  /*1a500*/  IMAD.WIDE R22, R17, 0x2, R8.reuse ;  /* 0x0000000211167825 */ /* 0x102fe200078e0208 */
[----:B------:R-:W-:Y:S04]  /*1a510*/  STL.64 [R1+0x9e8], R24 ;  /* 0x0009e81801007387 */ /* 0x000fe80000100a00 */
[----:B------:R1:W-:Y:S01]  /*1a520*/  STL.64 [R1+0xa00], R22 ;  /* 0x000a001601007387 */ /* 0x0003e20000100a00 */
[----:B0-----:R-:W-:-:S03]  /*1a530*/  IMAD.WIDE R20, R7, 0x2, R8 ;  /* 0x0000000207147825 */ /* 0x001fc600078e0208 */
[----:B------:R-:W3:Y:S01]  /*1a540*/  LDL R7, [R1+0x96c] ;  /* 0x00096c0001077983 */ /* 0x000ee20000100800 */
[----:B------:R-:W-:-:S03]  /*1a550*/  IMAD.WIDE R16, R4, 0x2, R8 ;  /* 0x0000000204107825 */ /* 0x000fc600078e0208 */
[----:B------:R4:W-:Y:S01]  /*1a560*/  STL.64 [R1+0xa18], R20 ;  /* 0x000a181401007387 */ /* 0x0009e20000100a00 */
[----:B-1----:R-:W-:-:S03]  /*1a570*/  IMAD.WIDE R22, R12, 0x2, R8 ;  /* 0x000000020c167825 */ /* 0x002fc600078e0208 */
[----:B------:R-:W3:Y:S04]  /*1a580*/  LDL R4, [R1+0x970] ;  /* 0x0009700001047983 */ /* 0x000ee80000100800 */
[----:B------:R0:W-:Y:S04]  /*1a590*/  STL.64 [R1+0xa30], R16 ;  /* 0x000a301001007387 */ /* 0x0001e80000100a00 */
[----:B------:R1:W-:Y:S01]  /*1a5a0*/  STL.64 [R1+0xa48], R22 ;  /* 0x000a481601007387 */ /* 0x0003e20000100a00 */
[----:B----4-:R-:W-:-:S05]  /*1a5b0*/  IMAD.WIDE R20, R13, 0x2, R8 ;  /* 0x000000020d147825 */ /* 0x010fca00078e0208 */
[----:B------:R4:W-:Y:S01]  /*1a5c0*/  STL.64 [R1+0xa60], R20 ;  /* 0x000a601401007387 */ /* 0x0009e20000100a00 */
[----:B0-----:R-:W-:-:S03]  /*1a5d0*/  IMAD.WIDE R16, R5, 0x2, R8 ;  /* 0x0000000205107825 */ /* 0x001fc600078e0208 */
[----:B-1----:R-:W3:Y:S01]  /*1a5e0*/  LDL R22, [R1+0x974] ;  /* 0x0009740001167983 */ /* 0x002ee20000100800 */
[----:B------:R-:W-:-:S03]  /*1a5f0*/  IMAD.WIDE R12, R28, 0x2, R8 ;  /* 0x000000021c0c7825 */ /* 0x000fc600078e0208 */
[----:B------:R0:W-:Y:S04]  /*1a600*/  STL.64 [R1+0xa78], R16 ;  /* 0x000a781001007387 */ /* 0x0001e80000100a00 */
[----:B----4-:R-:W4:Y:S04]  /*1a610*/  LDL R21, [R1+0x980] ;  /* 0x0009800001157983 */ /* 0x010f280000100800 */
[----:B------:R1:W-:Y:S04]  /*1a620*/  STL.64 [R1+0xa88], R12 ;  /* 0x000a880c01007387 */ /* 0x0003e80000100a00 */
[----:B0-----:R-:W4:Y:S04]  /*1a630*/  LDL R16, [R1+0x984] ;  /* 0x0009840001107983 */ /* 0x001f280000100800 */
[----:B------:R-:W4:Y:S04]  /*1a640*/  LDL R17, [R1+0x988] ;  /* 0x0009880001117983 */ /* 0x000f280000100800 */
[----:B-1----:R-:W4:Y:S04]  /*1a650*/  LDL R12, [R1+0x98c] ;  /* 0x00098c00010c7983 */ /* 0x002f280000100800 */
[----:B------:R-:W4:Y:S04]  /*1a660*/  LDL R13, [R1+0x998] ;  /* 0x00099800010d7983 */ /* 0x000f280000100800 */
[----:B------:R-:W4:Y:S04]  /*1a670*/  LDL R5, [R1+0x99c] ;  /* 0x00099c0001057983 */ /* 0x000f280000100800 */
[----:B------:R-:W4:Y:S01]  /*1a680*/  LDL R28, [R1+0x9a0] ;  /* 0x0009a000011c7983 */ /* 0x000f220000100800 */
[----:B------:R-:W-:-:S05]  /*1a690*/  IMAD.WIDE R24, R14, 0x2, R8 ;  /* 0x000000020e187825 */ /* 0x000fca00078e0208 */
[----:B------:R0:W-:Y:S01]  /*1a6a0*/  STL.64 [R1+0xa90], R24 ;  /* 0x000a901801007387 */ /* 0x0001e20000100a00 */
[----:B------:R-:W-:-:S05]  /*1a6b0*/  IMAD.WIDE R26, R15, 0x2, R8 ;  /* 0x000000020f1a7825 */ /* 0x000fca00078e0208 */
[----:B------:R-:W-:Y:S01]  /*1a6c0*/  STL.64 [R1+0xaa0], R26 ;  /* 0x000aa01a01007387 */ /* 0x000fe20000100a00 */
[----:B0-----:R-:W-:-:S04]  /*1a6d0*/  IMAD.WIDE R24, R10, 0x2, R8 ;  /* 0x000000020a187825 */ /* 0x001fc800078e0208 */
[--C-:B------:R-:W-:Y:S01]  /*1a6e0*/  IMAD.WIDE R14, R11, 0x2, R8.reuse ;  /* 0x000000020b0e7825 */ /* 0x100fe200078e0208 */
[----:B------:R-:W-:Y:S03]  /*1a6f0*/  STL.64 [R1+0xab0], R24 ;  /* 0x000ab01801007387 */ /* 0x000fe60000100a00 */
[--C-:B------:R-:W-:Y:S01]  /*1a700*/  IMAD.WIDE R10, R29, 0x2, R8.reuse ;  /* 0x000000021d0a7825 */ /* 0x100fe200078e0208 */
[----:B------:R0:W-:Y:S04]  /*1a710*/  STL.64 [R1+0xab8], R14 ;  /* 0x000ab80e01007387 */ /* 0x0001e80000100a00 */
[----:B------:R-:W4:Y:S04]  /*1a720*/  LDL R29, [R1+0x9a4] ;  /* 0x0009a400011d7983 */ /* 0x000f280000100800 */
[----:B------:R1:W-:Y:S01]  /*1a730*/  STL.64 [R1+0xac8], R10 ;  /* 0x000ac80a01007387 */ /* 0x0003e20000100a00 */
[----:B0-----:R-:W-:-:S05]  /*1a740*/  IMAD.WIDE R14, R6, 0x2, R8 ;  /* 0x00000002060e7825 */ /* 0x001fca00078e0208 */
[----:B------:R0:W-:Y:S01]  /*1a750*/  STL.64 [R1+0xad8], R14 ;  /* 0x000ad80e01007387 */ /* 0x0001e20000100a00 */
[----:B-1----:R-:W-:-:S03]  /*1a760*/  IMAD.WIDE R10, R3, 0x2, R8 ;  /* 0x00000002030a7825 */ /* 0x002fc600078e0208 */
[----:B------:R-:W4:Y:S04]  /*1a770*/  LDL R23, [R1+0x9b0] ;  /* 0x0009b00001177983 */ /* 0x000f280000100800 */
[----:B------:R1:W-:Y:S04]  /*1a780*/  STL.64 [R1+0xae0], R10 ;  /* 0x000ae00a01007387 */ /* 0x0003e80000100a00 */
[----:B------:R-:W4:Y:S01]  /*1a790*/  LDL R20, [R1+0x9b4] ;  /* 0x0009b40001147983 */ /* 0x000f220000100800 */
[----:B--2---:R-:W-:-:S05]  /*1a7a0*/  IMAD.WIDE R2, R2, 0x2, R8 ;  /* 0x0000000202027825 */ /* 0x004fca00078e0208 */
[----:B------:R2:W-:Y:S04]  /*1a7b0*/  STL.64 [R1+0xaf0], R2 ;  /* 0x000af00201007387 */ /* 0x0005e80000100a00 */
[----:B0-----:R-:W4:Y:S04]  /*1a7c0*/  LDL R14, [R1+0x9b8] ;  /* 0x0009b800010e7983 */ /* 0x001f280000100800 */
[----:B------:R-:W4:Y:S04]  /*1a7d0*/  LDL R15, [R1+0x9bc] ;  /* 0x0009bc00010f7983 */ /* 0x000f280000100800 */
[----:B-1----:R-:W4:Y:S04]  /*1a7e0*/  LDL R10, [R1+0x9c8] ;  /* 0x0009c800010a7983 */ /* 0x002f280000100800 */
[----:B--2---:R-:W2:Y:S04]  /*1a7f0*/  LDL R3, [R1+0x9cc] ;  /* 0x0009cc0001037983 */ /* 0x004ea80000100800 */
[----:B------:R-:W2:Y:S04]  /*1a800*/  LDL R2, [R1+0x9d0] ;  /* 0x0009d00001027983 */ /* 0x000ea80000100800 */
[----:B------:R-:W2:Y:S01]  /*1a810*/  LDL R11, [R1+0x9d4] ;  /* 0x0009d400010b7983 */ /* 0x000ea20000100800 */
[----:B---3--:R-:W-:-:S05]  /*1a820*/  IMAD.WIDE R6, R7, 0x2, R8 ;  /* 0x0000000207067825 */ /* 0x008fca00078e0208 */
[----:B------:R0:W-:Y:S01]  /*1a830*/  STL.64 [R1+0xb00], R6 ;  /* 0x000b000601007387 */ /* 0x0001e20000100a00 */
[----:B------:R-:W-:-:S03]  /*1a840*/  IMAD.WIDE R24, R4, 0x2, R8 ;  /* 0x0000000204187825 */ /* 0x000fc600078e0208 */
[----:B0-----:R-:W3:Y:S04]  /*1a850*/  LDL R6, [R1+0x9e0] ;  /* 0x0009e00001067983 */ /* 0x001ee80000100800 */
[----:B------:R0:W-:Y:S04]  /*1a860*/  STL.64 [R1+0xb08], R24 ;  /* 0x000b081801007387 */ /* 0x0001e80000100a00 */
[----:B------:R-:W3:Y:S04]  /*1a870*/  LDL R7, [R1+0x9e4] ;  /* 0x0009e40001077983 */ /* 0x000ee80000100800 */
[----:B------:R-:W3:Y:S01]  /*1a880*/  LDL R4, [R1+0x9f0] ;  /* 0x0009f00001047983 */ /* 0x000ee20000100800 */
[----:B0-----:R-:W-:-:S05]  /*1a890*/  IMAD.WIDE R24, R22, 0x2, R8 ;  /* 0x0000000216187825 */ /* 0x001fca00078e0208 */
[----:B------:R0:W-:Y:S01]  /*1a8a0*/  STL.64 [R1+0xb18], R24 ;  /* 0x000b181801007387 */ /* 0x0001e20000100a00 */
[----:B----4-:R-:W-:-:S05]  /*1a8b0*/  IMAD.WIDE R26, R21, 0x2, R8 ;  /* 0x00000002151a7825 */ /* 0x010fca00078e0208 */
[----:B------:R1:W-:Y:S01]  /*1a8c0*/  STL.64 [R1+0xb28], R26 ;  /* 0x000b281a01007387 */ /* 0x0003e20000100a00 */
[----:B0-----:R-:W-:-:S04]  /*1a8d0*/  IMAD.WIDE R24, R16, 0x2, R8 ;  /* 0x0000000210187825 */ /* 0x001fc800078e0208 */
[--C-:B------:R-:W-:Y:S01]  /*1a8e0*/  IMAD.WIDE R16, R17, 0x2, R8.reuse ;  /* 0x0000000211107825 */ /* 0x100fe200078e0208 */
[----:B------:R0:W-:Y:S03]  /*1a8f0*/  STL.64 [R1+0xb30], R24 ;  /* 0x000b301801007387 */ /* 0x0001e60000100a00 */
[--C-:B-1----:R-:W-:Y:S01]  /*1a900*/  IMAD.WIDE R26, R12, 0x2, R8.reuse ;  /* 0x000000020c1a7825 */ /* 0x102fe200078e0208 */
[----:B------:R1:W-:Y:S04]  /*1a910*/  STL.64 [R1+0xb40], R16 ;  /* 0x000b401001007387 */ /* 0x0003e80000100a00 */
[----:B------:R-:W-:Y:S01]  /*1a920*/  STL.64 [R1+0xb50], R26 ;  /* 0x000b501a01007387 */ /* 0x000fe20000100a00 */
[----:B0-----:R-:W-:-:S04]  /*1a930*/  IMAD.WIDE R24, R13, 0x2, R8 ;  /* 0x000000020d187825 */ /* 0x001fc800078e0208 */
[--C-:B-1----:R-:W-:Y:S01]  /*1a940*/  IMAD.WIDE R16, R5, 0x2, R8.reuse ;  /* 0x0000000205107825 */ /* 0x102fe200078e0208 */
[----:B------:R-:W-:Y:S03]  /*1a950*/  STL.64 [R1+0xb58], R24 ;  /* 0x000b581801007387 */ /* 0x000fe60000100a00 */
[--C-:B------:R-:W-:Y:S01]  /*1a960*/  IMAD.WIDE R12, R28, 0x2, R8.reuse ;  /* 0x000000021c0c7825 */ /* 0x100fe200078e0208 */
[----:B------:R-:W4:Y:S04]  /*1a970*/  LDL R21, [R1+0x9f4] ;  /* 0x0009f40001157983 */ /* 0x000f280000100800 */
[----:B------:R0:W-:Y:S04]  /*1a980*/  STL.64 [R1+0xb70], R16 ;  /* 0x000b701001007387 */ /* 0x0001e80000100a00 */
[----:B0-----:R-:W4:Y:S04]  /*1a990*/  LDL R16, [R1+0x9f8] ;  /* 0x0009f80001107983 */ /* 0x001f280000100800 */
[----:B------:R0:W-:Y:S04]  /*1a9a0*/  STL.64 [R1+0xb80], R12 ;  /* 0x000b800c01007387 */ /* 0x0001e80000100a00 */
[----:B------:R-:W4:Y:S04]  /*1a9b0*/  LDL R17, [R1+0x9fc] ;  /* 0x0009fc0001117983 */ /* 0x000f280000100800 */
[----:B------:R-:W4:Y:S04]  /*1a9c0*/  LDL R5, [R1+0xa10] ;  /* 0x000a100001057983 */ /* 0x000f280000100800 */
[----:B0-----:R-:W4:Y:S04]  /*1a9d0*/  LDL R12, [R1+0xa08] ;  /* 0x000a0800010c7983 */ /* 0x001f280000100800 */
[----:B------:R-:W4:Y:S04]  /*1a9e0*/  LDL R13, [R1+0xa20] ;  /* 0x000a2000010d7983 */ /* 0x000f280000100800 */
[----:B------:R-:W4:Y:S01]  /*1a9f0*/  LDL R28, [R1+0xa28] ;  /* 0x000a2800011c7983 */ /* 0x000f220000100800 */
[----:B------:R-:W-:-:S05]  /*1aa00*/  IMAD.WIDE R24, R29, 0x2, R8 ;  /* 0x000000021d187825 */ /* 0x000fca00078e0208 */
[----:B------:R0:W-:Y:S04]  /*1aa10*/  STL.64 [R1+0xb88], R24 ;  /* 0x000b881801007387 */ /* 0x0001e80000100a00 */
[----:B------:R-:W4:Y:S01]  /*1aa20*/  LDL R29, [R1+0xa38] ;  /* 0x000a3800011d7983 */ /* 0x000f220000100800 */
[----:B------:R-:W-:-:S04]  /*1aa30*/  IMAD.WIDE R26, R23, 0x2, R8 ;  /* 0x00000002171a7825 */ /* 0x000fc800078e0208 */
[--C-:B0-----:R-:W-:Y:S01]  /*1aa40*/  IMAD.WIDE R24, R20, 0x2, R8.reuse ;  /* 0x0000000214187825 */ /* 0x101fe200078e0208 */
[----:B------:R-:W-:Y:S04]  /*1aa50*/  STL.64 [R1+0xb98], R26 ;  /* 0x000b981a01007387 */ /* 0x000fe80000100a00 */
[----:B------:R0:W-:Y:S01]  /*1aa60*/  STL.64 [R1+0xba8], R24 ;  /* 0x000ba81801007387 */ /* 0x0001e20000100a00 */
[----:B------:R-:W-:-:S04]  /*1aa70*/  IMAD.WIDE R22, R14, 0x2, R8 ;  /* 0x000000020e167825 */ /* 0x000fc800078e0208 */
[--C-:B------:R-:W-:Y:S01]  /*1aa80*/  IMAD.WIDE R14, R15, 0x2, R8.reuse ;  /* 0x000000020f0e7825 */ /* 0x100fe200078e0208 */
[----:B------:R2:W-:Y:S03]  /*1aa90*/  STL.64 [R1+0xbb0], R22 ;  /* 0x000bb01601007387 */ /* 0x0005e60000100a00 */
[--C-:B0-----:R-:W-:Y:S01]  /*1aaa0*/  IMAD.WIDE R24, R10, 0x2, R8.reuse ;  /* 0x000000020a187825 */ /* 0x101fe200078e0208 */
[----:B------:R0:W-:Y:S04]  /*1aab0*/  STL.64 [R1+0xbc0], R14 ;  /* 0x000bc00e01007387 */ /* 0x0001e80000100a00 */
[----:B------:R-:W-:Y:S01]  /*1aac0*/  STL.64 [R1+0xbd0], R24 ;  /* 0x000bd01801007387 */ /* 0x000fe20000100a00 */
[----:B--2---:R-:W-:-:S03]  /*1aad0*/  IMAD.WIDE R22, R3, 0x2, R8 ;  /* 0x0000000203167825 */ /* 0x004fc600078e0208 */
[----:B------:R-:W2:Y:S01]  /*1aae0*/  LDL R3, [R1+0xa40] ;  /* 0x000a400001037983 */ /* 0x000ea20000100800 */
[----:B0-----:R-:W-:-:S03]  /*1aaf0*/  IMAD.WIDE R14, R2, 0x2, R8 ;  /* 0x00000002020e7825 */ /* 0x001fc600078e0208 */
[----:B------:R0:W-:Y:S04]  /*1ab00*/  STL.64 [R1+0xbd8], R22 ;  /* 0x000bd81601007387 */ /* 0x0001e80000100a00 */
[----:B------:R-:W2:Y:S04]  /*1ab10*/  LDL R2, [R1+0xa50] ;  /* 0x000a500001027983 */ /* 0x000ea80000100800 */
[----:B------:R3:W-:Y:S01]  /*1ab20*/  STL.64 [R1+0xbe8], R14 ;  /* 0x000be80e01007387 */ /* 0x0007e20000100a00 */
[----:B0-----:R-:W-:-:S05]  /*1ab30*/  IMAD.WIDE R22, R11, 0x2, R8 ;  /* 0x000000020b167825 */ /* 0x001fca00078e0208 */
[----:B------:R0:W-:Y:S01]  /*1ab40*/  STL.64 [R1+0xbf8], R22 ;  /* 0x000bf81601007387 */ /* 0x0001e20000100a00 */
[----:B---3--:R-:W-:-:S05]  /*1ab50*/  IMAD.WIDE R14, R6, 0x2, R8 ;  /* 0x00000002060e7825 */ /* 0x008fca00078e0208 */
[----:B------:R1:W-:Y:S01]  /*1ab60*/  STL.64 [R1+0xc00], R14 ;  /* 0x000c000e01007387 */ /* 0x0003e20000100a00 */
[----:B------:R-:W-:-:S03]  /*1ab70*/  IMAD.WIDE R10, R7, 0x2, R8 ;  /* 0x00000002070a7825 */ /* 0x000fc600078e0208 */
[----:B0-----:R-:W3:Y:S01]  /*1ab80*/  LDL R22, [R1+0xa58] ;  /* 0x000a580001167983 */ /* 0x001ee20000100800 */
[----:B------:R-:W-:-:S03]  /*1ab90*/  IMAD.WIDE R6, R4, 0x2, R8 ;  /* 0x0000000204067825 */ /* 0x000fc600078e0208 */
[----:B------:R0:W-:Y:S04]  /*1aba0*/  STL.64 [R1+0xc10], R10 ;  /* 0x000c100a01007387 */ /* 0x0001e80000100a00 */
[----:B-1----:R-:W3:Y:S04]  /*1abb0*/  LDL R14, [R1+0xa68] ;  /* 0x000a6800010e7983 */ /* 0x002ee80000100800 */
[----:B------:R1:W-:Y:S04]  /*1abc0*/  STL.64 [R1+0xc20], R6 ;  /* 0x000c200601007387 */ /* 0x0003e80000100a00 */
[----:B------:R-:W3:Y:S04]  /*1abd0*/  LDL R15, [R1+0xa70] ;  /* 0x000a7000010f7983 */ /* 0x000ee80000100800 */
[----:B0-----:R-:W3:Y:S04]  /*1abe0*/  LDL R10, [R1+0x664] ;  /* 0x00066400010a7983 */ /* 0x001ee80000100800 */
[----:B------:R-:W3:Y:S04]  /*1abf0*/  LDL R11, [R1+0x660] ;  /* 0x00066000010b7983 */ /* 0x000ee80000100800 */
[----:B-1----:R-:W3:Y:S04]  /*1ac00*/  LDL R6, [R1+0x65c] ;  /* 0x00065c0001067983 */ /* 0x002ee80000100800 */
[----:B------:R-:W3:Y:S04]  /*1ac10*/  LDL R7, [R1+0x658] ;  /* 0x0006580001077983 */ /* 0x000ee80000100800 */
[----:B------:R-:W3:Y:S01]  /*1ac20*/  LDL R4, [R1+0x654] ;  /* 0x0006540001047983 */ /* 0x000ee20000100800 */
[----:B----4-:R-:W-:-:S05]  /*1ac30*/  IMAD.WIDE R20, R21, 0x2, R8 ;  /* 0x0000000215147825 */ /* 0x010fca00078e0208 */
[----:B------:R0:W-:Y:S01]  /*1ac40*/  STL.64 [R1+0xc28], R20 ;  /* 0x000c281401007387 */ /* 0x0001e20000100a00 */
[----:B------:R-:W-:-:S04]  /*1ac50*/  IMAD.WIDE R26, R16, 0x2, R8 ;  /* 0x00000002101a7825 */ /* 0x000fc800078e0208 */
[--C-:B------:R-:W-:Y:S01]  /*1ac60*/  IMAD.WIDE R24, R17, 0x2, R8.reuse ;  /* 0x0000000211187825 */ /* 0x100fe200078e0208 */
[----:B------:R-:W-:Y:S03]  /*1ac70*/  STL.64 [R1+0xc38], R26 ;  /* 0x000c381a01007387 */ /* 0x000fe60000100a00 */
[----:B------:R-:W-:-:S04]  /*1ac80*/  IMAD.WIDE R16, R5, 0x2, R8 ;  /* 0x0000000205107825 */ /* 0x000fc800078e0208 */
[--C-:B0-----:R-:W-:Y:S01]  /*1ac90*/  IMAD.WIDE R20, R12, 0x2, R8.reuse ;  /* 0x000000020c147825 */ /* 0x101fe200078e0208 */
[----:B------:R-:W-:Y:S04]  /*1aca0*/  STL.64 [R1+0xc48], R24 ;  /* 0x000c481801007387 */ /* 0x000fe80000100a00 */
        /* <DEDUP_REMOVED lines=8> */
[----:B0-----:R-:W4:Y:S01]  /*1ad30*/  LDL R20, [R1+0x648] ;  /* 0x0006480001147983 */ /* 0x001f220000100800 */
[----:B------:R-:W-:-:S05]  /*1ad40*/  IMAD.WIDE R12, R29, 0x2, R8 ;  /* 0x000000021d0c7825 */ /* 0x000fca00078e0208 */
[----:B------:R0:W-:Y:S04]  /*1ad50*/  STL.64 [R1+0xc88], R12 ;  /* 0x000c880c01007387 */ /* 0x0001e80000100a00 */
[----:B------:R-:W4:Y:S04]  /*1ad60*/  LDL R21, [R1+0x644] ;  /* 0x0006440001157983 */ /* 0x000f280000100800 */
[----:B-1----:R-:W4:Y:S04]  /*1ad70*/  LDL R16, [R1+0x640] ;  /* 0x0006400001107983 */ /* 0x002f280000100800 */
[----:B------:R-:W4:Y:S04]  /*1ad80*/  LDL R17, [R1+0x63c] ;  /* 0x00063c0001117983 */ /* 0x000f280000100800 */
[----:B------:R-:W4:Y:S04]  /*1ad90*/  LDL R28, [R1+0x638] ;  /* 0x00063800011c7983 */ /* 0x000f280000100800 */
[----:B------:R-:W4:Y:S04]  /*1ada0*/  LDL R29, [R1+0x634] ;  /* 0x00063400011d7983 */ /* 0x000f280000100800 */
[----:B0-----:R-:W4:Y:S01]  /*1adb0*/  LDL R12, [R1+0x630] ;  /* 0x00063000010c7983 */ /* 0x001f220000100800 */
[----:B--2---:R-:W-:-:S05]  /*1adc0*/  IMAD.WIDE R24, R3, 0x2, R8 ;  /* 0x0000000203187825 */ /* 0x004fca00078e0208 */
[----:B------:R-:W-:Y:S01]  /*1add0*/  STL.64 [R1+0xc98], R24 ;  /* 0x000c981801007387 */ /* 0x000fe20000100a00 */
[----:B------:R-:W-:-:S03]  /*1ade0*/  IMAD.WIDE R2, R2, 0x2, R8 ;  /* 0x0000000202027825 */ /* 0x000fc600078e0208 */
[----:B------:R-:W2:Y:S04]  /*1adf0*/  LDL R13, [R1+0x62c] ;  /* 0x00062c00010d7983 */ /* 0x000ea80000100800 */
[----:B------:R0:W-:Y:S04]  /*1ae00*/  STL.64 [R1+0xca0], R2 ;  /* 0x000ca00201007387 */ /* 0x0001e80000100a00 */
[----:B0-----:R-:W2:Y:S04]  /*1ae10*/  LDL R3, [R1+0x628] ;  /* 0x0006280001037983 */ /* 0x001ea80000100800 */
[----:B------:R-:W2:Y:S01]  /*1ae20*/  LDL R2, [R1+0x624] ;  /* 0x0006240001027983 */ /* 0x000ea20000100800 */
[----:B---3--:R-:W-:-:S04]  /*1ae30*/  IMAD.WIDE R26, R22, 0x2, R8 ;  /* 0x00000002161a7825 */ /* 0x008fc800078e0208 */
[--C-:B------:R-:W-:Y:S01]  /*1ae40*/  IMAD.WIDE R24, R14, 0x2, R8.reuse ;  /* 0x000000020e187825 */ /* 0x100fe200078e0208 */
[----:B------:R0:W-:Y:S03]  /*1ae50*/  STL.64 [R1+0xcb0], R26 ;  /* 0x000cb01a01007387 */ /* 0x0001e60000100a00 */
[--C-:B------:R-:W-:Y:S01]  /*1ae60*/  IMAD.WIDE R14, R15, 0x2, R8.reuse ;  /* 0x000000020f0e7825 */ /* 0x100fe200078e0208 */
[----:B------:R1:W-:Y:S03]  /*1ae70*/  STL.64 [R1+0xcc0], R24 ;  /* 0x000cc01801007387 */ /* 0x0003e60000100a00 */
[--C-:B0-----:R-:W-:Y:S01]  /*1ae80*/  IMAD.WIDE R26, R10, 0x2, R8.reuse ;  /* 0x000000020a1a7825 */ /* 0x101fe200078e0208 */
[----:B------:R0:W-:Y:S03]  /*1ae90*/  STL.64 [R1+0xcc8], R14 ;  /* 0x000cc80e01007387 */ /* 0x0001e60000100a00 */
[--C-:B-1----:R-:W-:Y:S01]  /*1aea0*/  IMAD.WIDE R24, R11, 0x2, R8.reuse ;  /* 0x000000020b187825 */ /* 0x102fe200078e0208 */
[----:B------:R-:W-:Y:S03]  /*1aeb0*/  STL.64 [R1+0xcd8], R26 ;  /* 0x000cd81a01007387 */ /* 0x000fe60000100a00 */
[--C-:B0-----:R-:W-:Y:S01]  /*1aec0*/  IMAD.WIDE R14, R6, 0x2, R8.reuse ;  /* 0x00000002060e7825 */ /* 0x101fe200078e0208 */
[----:B------:R-:W-:Y:S03]  /*1aed0*/  STL.64 [R1+0xce8], R24 ;  /* 0x000ce81801007387 */ /* 0x000fe60000100a00 */
[--C-:B------:R-:W-:Y:S01]  /*1aee0*/  IMAD.WIDE R10, R7, 0x2, R8.reuse ;  /* 0x00000002070a7825 */ /* 0x100fe200078e0208 */
[----:B------:R0:W-:Y:S03]  /*1aef0*/  STL.64 [R1+0xcf0], R14 ;  /* 0x000cf00e01007387 */ /* 0x0001e60000100a00 */
[--C-:B------:R-:W-:Y:S01]  /*1af00*/  IMAD.WIDE R6, R4, 0x2, R8.reuse ;  /* 0x0000000204067825 */ /* 0x100fe200078e0208 */
[----:B0-----:R-:W3:Y:S04]  /*1af10*/  LDL R14, [R1+0x620] ;  /* 0x00062000010e7983 */ /* 0x001ee80000100800 */
[----:B------:R0:W-:Y:S04]  /*1af20*/  STL.64 [R1+0xd00], R10 ;  /* 0x000d000a01007387 */ /* 0x0001e80000100a00 */
[----:B------:R-:W3:Y:S04]  /*1af30*/  LDL R15, [R1+0x61c] ;  /* 0x00061c00010f7983 */ /* 0x000ee80000100800 */
[----:B------:R1:W-:Y:S04]  /*1af40*/  STL.64 [R1+0xd10], R6 ;  /* 0x000d100601007387 */ /* 0x0003e80000100a00 */
[----:B0-----:R-:W3:Y:S04]  /*1af50*/  LDL R10, [R1+0x618] ;  /* 0x00061800010a7983 */ /* 0x001ee80000100800 */
[----:B------:R-:W3:Y:S04]  /*1af60*/  LDL R11, [R1+0x614] ;  /* 0x00061400010b7983 */ /* 0x000ee80000100800 */
[----:B-1----:R-:W3:Y:S04]  /*1af70*/  LDL R6, [R1+0x610] ;  /* 0x0006100001067983 */ /* 0x002ee80000100800 */
[----:B------:R-:W3:Y:S04]  /*1af80*/  LDL R7, [R1+0x608] ;  /* 0x0006080001077983 */ /* 0x000ee80000100800 */
[----:B------:R-:W3:Y:S01]  /*1af90*/  LDL R4, [R1+0x604] ;  /* 0x0006040001047983 */ /* 0x000ee20000100800 */
[----:B----4-:R-:W-:-:S05]  /*1afa0*/  IMAD.WIDE R24, R5, 0x2, R8 ;  /* 0x0000000205187825 */ /* 0x010fca00078e0208 */
[----:B------:R0:W-:Y:S04]  /*1afb0*/  STL.64 [R1+0xd18], R24 ;  /* 0x000d181801007387 */ /* 0x0001e80000100a00 */
[----:B------:R-:W4:Y:S01]  /*1afc0*/  LDL R5, [R1+0x600] ;  /* 0x0006000001057983 */ /* 0x000f220000100800 */
[----:B0-----:R-:W-:-:S04]  /*1afd0*/  IMAD.WIDE R24, R23, 0x2, R8 ;  /* 0x0000000217187825 */ /* 0x001fc800078e0208 */
[--C-:B------:R-:W-:Y:S01]  /*1afe0*/  IMAD.WIDE R22, R20, 0x2, R8.reuse ;  /* 0x0000000214167825 */ /* 0x100fe200078e0208 */
[----:B------:R0:W-:Y:S04]  /*1aff0*/  STL.64 [R1+0xd28], R24 ;  /* 0x000d281801007387 */ /* 0x0001e80000100a00 */
[----:B------:R1:W-:Y:S01]  /*1b000*/  STL.64 [R1+0xd38], R22 ;  /* 0x000d381601007387 */ /* 0x0003e20000100a00 */
[----:B------:R-:W-:-:S04]  /*1b010*/  IMAD.WIDE R20, R21, 0x2, R8 ;  /* 0x0000000215147825 */ /* 0x000fc800078e0208 */
[--C-:B0-----:R-:W-:Y:S01]  /*1b020*/  IMAD.WIDE R24, R16, 0x2, R8.reuse ;  /* 0x0000000210187825 */ /* 0x101fe200078e0208 */
[----:B------:R0:W-:Y:S03]  /*1b030*/  STL.64 [R1+0xd40], R20 ;  /* 0x000d401401007387 */ /* 0x0001e60000100a00 */
[--C-:B-1----:R-:W-:Y:S01]  /*1b040*/  IMAD.WIDE R22, R17, 0x2, R8.reuse ;  /* 0x0000000211167825 */ /* 0x102fe200078e0208 */
[----:B------:R-:W-:Y:S04]  /*1b050*/  STL.64 [R1+0xd50], R24 ;  /* 0x000d501801007387 */ /* 0x000fe80000100a00 */
[----:B------:R-:W-:Y:S01]  /*1b060*/  STL.64 [R1+0xd60], R22 ;  /* 0x000d601601007387 */ /* 0x000fe20000100a00 */
[----:B0-----:R-:W-:-:S03]  /*1b070*/  IMAD.WIDE R20, R28, 0x2, R8 ;  /* 0x000000021c147825 */ /* 0x001fc600078e0208 */
[----:B------:R-:W4:Y:S01]  /*1b080*/  LDL R28, [R1+0x5fc] ;  /* 0x0005fc00011c7983 */ /* 0x000f220000100800 */
[----:B------:R-:W-:-:S03]  /*1b090*/  IMAD.WIDE R16, R29, 0x2, R8 ;  /* 0x000000021d107825 */ /* 0x000fc600078e0208 */
[----:B------:R0:W-:Y:S04]  /*1b0a0*/  STL.64 [R1+0xd68], R20 ;  /* 0x000d681401007387 */ /* 0x0001e80000100a00 */
[----:B------:R-:W4:Y:S04]  /*1b0b0*/  LDL R29, [R1+0x5f8] ;  /* 0x0005f800011d7983 */ /* 0x000f280000100800 */
[----:B------:R2:W-:Y:S01]  /*1b0c0*/  STL.64 [R1+0xd78], R16 ;  /* 0x000d781001007387 */ /* 0x0005e20000100a00 */
[----:B0-----:R-:W-:-:S05]  /*1b0d0*/  IMAD.WIDE R20, R12, 0x2, R8 ;  /* 0x000000020c147825 */ /* 0x001fca00078e0208 */
[----:B------:R0:W-:Y:S01]  /*1b0e0*/  STL.64 [R1+0xd88], R20 ;  /* 0x000d881401007387 */ /* 0x0001e20000100a00 */
[----:B--2---:R-:W-:-:S05]  /*1b0f0*/  IMAD.WIDE R16, R13, 0x2, R8 ;  /* 0x000000020d107825 */ /* 0x004fca00078e0208 */
[----:B------:R1:W-:Y:S04]  /*1b100*/  STL.64 [R1+0xd90], R16 ;  /* 0x000d901001007387 */ /* 0x0003e80000100a00 */
[----:B0-----:R-:W2:Y:S01]  /*1b110*/  LDL R20, [R1+0x5f4] ;  /* 0x0005f40001147983 */ /* 0x001ea20000100800 */
[----:B------:R-:W-:-:S04]  /*1b120*/  IMAD.WIDE R12, R3, 0x2, R8 ;  /* 0x00000002030c7825 */ /* 0x000fc800078e0208 */
[--C-:B------:R-:W-:Y:S01]  /*1b130*/  IMAD.WIDE R2, R2, 0x2, R8.reuse ;  /* 0x0000000202027825 */ /* 0x100fe200078e0208 */
[----:B------:R0:W-:Y:S04]  /*1b140*/  STL.64 [R1+0xd98], R12 ;  /* 0x000d980c01007387 */ /* 0x0001e80000100a00 */
[----:B------:R-:W2:Y:S04]  /*1b150*/  LDL R21, [R1+0x5f0] ;  /* 0x0005f00001157983 */ /* 0x000ea80000100800 */
[----:B------:R0:W-:Y:S04]  /*1b160*/  STL.64 [R1+0xda0], R2 ;  /* 0x000da00201007387 */ /* 0x0001e80000100a00 */
[----:B-1----:R-:W2:Y:S04]  /*1b170*/  LDL R16, [R1+0x5ec] ;  /* 0x0005ec0001107983 */ /* 0x002ea80000100800 */
[----:B------:R-:W2:Y:S04]  /*1b180*/  LDL R17, [R1+0x5e8] ;  /* 0x0005e80001117983 */ /* 0x000ea80000100800 */
[----:B0-----:R-:W2:Y:S04]  /*1b190*/  LDL R12, [R1+0x5e4] ;  /* 0x0005e400010c7983 */ /* 0x001ea80000100800 */
[----:B------:R-:W2:Y:S04]  /*1b1a0*/  LDL R13, [R1+0x5e0] ;  /* 0x0005e000010d7983 */ /* 0x000ea80000100800 */
[----:B------:R-:W2:Y:S04]  /*1b1b0*/  LDL R3, [R1+0x5dc] ;  /* 0x0005dc0001037983 */ /* 0x000ea80000100800 */
[----:B------:R-:W2:Y:S01]  /*1b1c0*/  LDL R2, [R1+0x5d8] ;  /* 0x0005d80001027983 */ /* 0x000ea20000100800 */
[----:B---3--:R-:W-:-:S04]  /*1b1d0*/  IMAD.WIDE R26, R14, 0x2, R8 ;  /* 0x000000020e1a7825 */ /* 0x008fc800078e0208 */
[--C-:B------:R-:W-:Y:S01]  /*1b1e0*/  IMAD.WIDE R24, R15, 0x2, R8.reuse ;  /* 0x000000020f187825 */ /* 0x100fe200078e0208 */
[----:B------:R-:W-:Y:S03]  /*1b1f0*/  STL.64 [R1+0xda8], R26 ;  /* 0x000da81a01007387 */ /* 0x000fe60000100a00 */
[--C-:B------:R-:W-:Y:S01]  /*1b200*/  IMAD.WIDE R22, R10, 0x2, R8.reuse ;  /* 0x000000020a167825 */ /* 0x100fe200078e0208 */
[----:B------:R-:W-:Y:S03]  /*1b210*/  STL.64 [R1+0xdb0], R24 ;  /* 0x000db01801007387 */ /* 0x000fe60000100a00 */
[--C-:B------:R-:W-:Y:S01]  /*1b220*/  IMAD.WIDE R14, R11, 0x2, R8.reuse ;  /* 0x000000020b0e7825 */ /* 0x100fe200078e0208 */
[----:B------:R-:W-:Y:S03]  /*1b230*/  STL.64 [R1+0xdb8], R22 ;  /* 0x000db81601007387 */ /* 0x000fe60000100a00 */
[--C-:B------:R-:W-:Y:S01]  /*1b240*/  IMAD.WIDE R10, R6, 0x2, R8.reuse ;  /* 0x00000002060a7825 */ /* 0x100fe200078e0208 */
[----:B------:R0:W-:Y:S04]  /*1b250*/  STL.64 [R1+0xdc0], R14 ;  /* 0x000dc00e01007387 */ /* 0x0001e80000100a00 */
[----:B------:R1:W-:Y:S01]  /*1b260*/  STL.64 [R1+0xdc8], R10 ;  /* 0x000dc80a01007387 */ /* 0x0003e20000100a00 */
[----:B0-----:R-:W-:-:S04]  /*1b270*/  IMAD.WIDE R14, R0, 0x2, R8 ;  /* 0x00000002000e7825 */ /* 0x001fc800078e0208 */
[--C-:B-1----:R-:W-:Y:S01]  /*1b280*/  IMAD.WIDE R10, R7, 0x2, R8.reuse ;  /* 0x00000002070a7825 */ /* 0x102fe200078e0208 */
[----:B------:R0:W-:Y:S03]  /*1b290*/  STL.64 [R1+0xdd0], R14 ;  /* 0x000dd00e01007387 */ /* 0x0001e60000100a00 */
[--C-:B------:R-:W-:Y:S01]  /*1b2a0*/  IMAD.WIDE R6, R4, 0x2, R8.reuse ;  /* 0x0000000204067825 */ /* 0x100fe200078e0208 */
[----:B------:R1:W-:Y:S04]  /*1b2b0*/  STL.64 [R1+0xdd8], R10 ;  /* 0x000dd80a01007387 */ /* 0x0003e80000100a00 */
[----:B------:R-:W3:Y:S04]  /*1b2c0*/  LDL R22, [R1+0x5d4] ;  /* 0x0005d40001167983 */ /* 0x000ee80000100800 */
[----:B------:R1:W-:Y:S04]  /*1b2d0*/  STL.64 [R1+0xde0], R6 ;  /* 0x000de00601007387 */ /* 0x0003e80000100a00 */
[----:B0-----:R-:W3:Y:S01]  /*1b2e0*/  LDL R14, [R1+0x5d0] ;  /* 0x0005d000010e7983 */ /* 0x001ee20000100800 */
[----:B----4-:R-:W-:-:S05]  /*1b2f0*/  IMAD.WIDE R4, R5, 0x2, R8 ;  /* 0x0000000205047825 */ /* 0x010fca00078e0208 */
[----:B------:R0:W-:Y:S04]  /*1b300*/  STL.64 [R1+0xde8], R4 ;  /* 0x000de80401007387 */ /* 0x0001e80000100a00 */
[----:B------:R-:W4:Y:S04]  /*1b310*/  LDL R15, [R1+0x5cc] ;  /* 0x0005cc00010f7983 */ /* 0x000f280000100800 */
[----:B-1----:R-:W4:Y:S04]  /*1b320*/  LDL R10, [R1+0x5c8] ;  /* 0x0005c800010a7983 */ /* 0x002f280000100800 */
[----:B------:R-:W4:Y:S04]  /*1b330*/  LDL R11, [R1+0x5c4] ;  /* 0x0005c400010b7983 */ /* 0x000f280000100800 */
[----:B------:R-:W4:Y:S04]  /*1b340*/  LDL R6, [R1+0x5c0] ;  /* 0x0005c00001067983 */ /* 0x000f280000100800 */
[----:B------:R-:W4:Y:S04]  /*1b350*/  LDL R7, [R1+0x5bc] ;  /* 0x0005bc0001077983 */ /* 0x000f280000100800 */
[----:B0-----:R-:W4:Y:S01]  /*1b360*/  LDL R4, [R1+0x5b8] ;  /* 0x0005b80001047983 */ /* 0x001f220000100800 */
[----:B------:R-:W-:-:S05]  /*1b370*/  IMAD.WIDE R26, R28, 0x2, R8 ;  /* 0x000000021c1a7825 */ /* 0x000fca00078e0208 */
[----:B------:R-:W-:Y:S01]  /*1b380*/  STL.64 [R1+0xdf0], R26 ;  /* 0x000df01a01007387 */ /* 0x000fe20000100a00 */
[----:B------:R-:W-:-:S03]  /*1b390*/  IMAD.WIDE R24, R29, 0x2, R8 ;  /* 0x000000021d187825 */ /* 0x000fc600078e0208 */
[----:B------:R-:W4:Y:S04]  /*1b3a0*/  LDL R5, [R1+0x5b4] ;  /* 0x0005b40001057983 */ /* 0x000f280000100800 */
[----:B------:R2:W-:Y:S04]  /*1b3b0*/  STL.64 [R1+0xdf8], R24 ;  /* 0x000df81801007387 */ /* 0x0005e80000100a00 */
[----:B------:R-:W4:Y:S04]  /*1b3c0*/  LDL R28, [R1+0x5b0] ;  /* 0x0005b000011c7983 */ /* 0x000f280000100800 */
[----:B------:R-:W4:Y:S01]  /*1b3d0*/  LDL R29, [R1+0x5ac] ;  /* 0x0005ac00011d7983 */ /* 0x000f220000100800 */
[----:B--2---:R-:W-:-:S05]  /*1b3e0*/  IMAD.WIDE R24, R20, 0x2, R8 ;  /* 0x0000000214187825 */ /* 0x004fca00078e0208 */
[----:B------:R0:W-:Y:S01]  /*1b3f0*/  STL.64 [R1+0xe00], R24 ;  /* 0x000e001801007387 */ /* 0x0001e20000100a00 */
[----:B------:R-:W-:-:S05]  /*1b400*/  IMAD.WIDE R20, R21, 0x2, R8 ;  /* 0x0000000215147825 */ /* 0x000fca00078e0208 */
[----:B------:R1:W-:Y:S01]  /*1b410*/  STL.64 [R1+0xe08], R20 ;  /* 0x000e081401007387 */ /* 0x0003e20000100a00 */
[----:B------:R-:W-:-:S04]  /*1b420*/  IMAD.WIDE R26, R16, 0x2, R8 ;  /* 0x00000002101a7825 */ /* 0x000fc800078e0208 */
[--C-:B0-----:R-:W-:Y:S01]  /*1b430*/  IMAD.WIDE R24, R17, 0x2, R8.reuse ;  /* 0x0000000211187825 */ /* 0x101fe200078e0208 */
[----:B------:R-:W-:Y:S03]  /*1b440*/  STL.64 [R1+0xe10], R26 ;  /* 0x000e101a01007387 */ /* 0x000fe60000100a00 */
[--C-:B-1----:R-:W-:Y:S01]  /*1b450*/  IMAD.WIDE R20, R12, 0x2, R8.reuse ;  /* 0x000000020c147825 */ /* 0x102fe200078e0208 */
[----:B------:R-:W-:Y:S03]  /*1b460*/  STL.64 [R1+0xe18], R24 ;  /* 0x000e181801007387 */ /* 0x000fe60000100a00 */
[--C-:B------:R-:W-:Y:S01]  /*1b470*/  IMAD.WIDE R16, R13, 0x2, R8.reuse ;  /* 0x000000020d107825 */ /* 0x100fe200078e0208 */
[----:B------:R0:W-:Y:S03]  /*1b480*/  STL.64 [R1+0xe20], R20 ;  /* 0x000e201401007387 */ /* 0x0001e60000100a00 */
[--C-:B------:R-:W-:Y:S01]  /*1b490*/  IMAD.WIDE R12, R3, 0x2, R8.reuse ;  /* 0x00000002030c7825 */ /* 0x100fe200078e0208 */
[----:B------:R1:W-:Y:S03]  /*1b4a0*/  STL.64 [R1+0xe28], R16 ;  /* 0x000e281001007387 */ /* 0x0003e60000100a00 */
[--C-:B------:R-:W-:Y:S01]  /*1b4b0*/  IMAD.WIDE R2, R2, 0x2, R8.reuse ;  /* 0x0000000202027825 */ /* 0x100fe200078e0208 */
[----:B------:R-:W2:Y:S04]  /*1b4c0*/  LDL R23, [R1+0x5a8] ;  /* 0x0005a80001177983 */ /* 0x000ea80000100800 */
[----:B------:R1:W-:Y:S04]  /*1b4d0*/  STL.64 [R1+0xe30], R12 ;  /* 0x000e300c01007387 */ /* 0x0003e80000100a00 */
[----:B0-----:R-:W2:Y:S04]  /*1b4e0*/  LDL R20, [R1+0x5a4] ;  /* 0x0005a40001147983 */ /* 0x001ea80000100800 */
[----:B------:R0:W-:Y:S04]  /*1b4f0*/  STL.64 [R1+0xe38], R2 ;  /* 0x000e380201007387 */ /* 0x0001e80000100a00 */
[----:B------:R-:W2:Y:S04]  /*1b500*/  LDL R21, [R1+0x5a0] ;  /* 0x0005a00001157983 */ /* 0x000ea80000100800 */
[----:B-1----:R-:W2:Y:S04]  /*1b510*/  LDL R16, [R1+0x59c] ;  /* 0x00059c0001107983 */ /* 0x002ea80000100800 */
[----:B------:R-:W2:Y:S04]  /*1b520*/  LDL R17, [R1+0x598] ;  /* 0x0005980001117983 */ /* 0x000ea80000100800 */
[----:B------:R-:W2:Y:S04]  /*1b530*/  LDL R12, [R1+0x594] ;  /* 0x00059400010c7983 */ /* 0x000ea80000100800 */
[----:B------:R-:W2:Y:S04]  /*1b540*/  LDL R13, [R1+0x590] ;  /* 0x00059000010d7983 */ /* 0x000ea80000100800 */
[----:B0-----:R-:W2:Y:S04]  /*1b550*/  LDL R3, [R1+0x58c] ;  /* 0x00058c0001037983 */ /* 0x001ea80000100800 */
[----:B------:R-:W2:Y:S01]  /*1b560*/  LDL R2, [R1+0x588] ;  /* 0x0005880001027983 */ /* 0x000ea20000100800 */
[----:B---3--:R-:W-:-:S04]  /*1b570*/  IMAD.WIDE R26, R22, 0x2, R8 ;  /* 0x00000002161a7825 */ /* 0x008fc800078e0208 */
[--C-:B------:R-:W-:Y:S01]  /*1b580*/  IMAD.WIDE R24, R14, 0x2, R8.reuse ;  /* 0x000000020e187825 */ /* 0x100fe200078e0208 */
[----:B------:R4:W-:Y:S04]  /*1b590*/  STL.64 [R1+0xe40], R26 ;  /* 0x000e401a01007387 */ /* 0x0009e80000100a00 */
[----:B------:R0:W-:Y:S01]  /*1b5a0*/  STL.64 [R1+0xe48], R24 ;  /* 0x000e481801007387 */ /* 0x0001e20000100a00 */
[----:B----4-:R-:W-:-:S04]  /*1b5b0*/  IMAD.WIDE R26, R15, 0x2, R8 ;  /* 0x000000020f1a7825 */ /* 0x010fc800078e0208 */
[--C-:B0-----:R-:W-:Y:S01]  /*1b5c0*/  IMAD.WIDE R24, R10, 0x2, R8.reuse ;  /* 0x000000020a187825 */ /* 0x101fe200078e0208 */
[----:B------:R-:W-:Y:S03]  /*1b5d0*/  STL.64 [R1+0xe50], R26 ;  /* 0x000e501a01007387 */ /* 0x000fe60000100a00 */
[--C-:B------:R-:W-:Y:S01]  /*1b5e0*/  IMAD.WIDE R14, R11, 0x2, R8.reuse ;  /* 0x000000020b0e7825 */ /* 0x100fe200078e0208 */
[----:B------:R0:W-:Y:S03]  /*1b5f0*/  STL.64 [R1+0xe58], R24 ;  /* 0x000e581801007387 */ /* 0x0001e60000100a00 */
[--C-:B------:R-:W-:Y:S01]  /*1b600*/  IMAD.WIDE R10, R6, 0x2, R8.reuse ;  /* 0x00000002060a7825 */ /* 0x100fe200078e0208 */
[----:B------:R1:W-:Y:S03]  /*1b610*/  STL.64 [R1+0xe60], R14 ;  /* 0x000e600e01007387 */ /* 0x0003e60000100a00 */
[----:B------:R-:W-:-:S04]  /*1b620*/  IMAD.WIDE R6, R7, 0x2, R8 ;  /* 0x0000000207067825 */ /* 0x000fc800078e0208 */
[--C-:B0-----:R-:W-:Y:S01]  /*1b630*/  IMAD.WIDE R24, R4, 0x2, R8.reuse ;  /* 0x0000000204187825 */ /* 0x101fe200078e0208 */
[----:B-1----:R-:W3:Y:S04]  /*1b640*/  LDL R14, [R1+0x584] ;  /* 0x00058400010e7983 */ /* 0x002ee80000100800 */
[----:B------:R0:W-:Y:S04]  /*1b650*/  STL.64 [R1+0xe68], R10 ;  /* 0x000e680a01007387 */ /* 0x0001e80000100a00 */
[----:B------:R-:W4:Y:S04]  /*1b660*/  LDL R15, [R1+0x580] ;  /* 0x00058000010f7983 */ /* 0x000f280000100800 */
[----:B------:R1:W-:Y:S04]  /*1b670*/  STL.64 [R1+0xe70], R6 ;  /* 0x000e700601007387 */ /* 0x0003e80000100a00 */
[----:B------:R-:W-:Y:S01]  /*1b680*/  STL.64 [R1+0xe78], R24 ;  /* 0x000e781801007387 */ /* 0x000fe20000100a00 */
[----:B0-----:R-:W-:-:S05]  /*1b690*/  IMAD.WIDE R10, R5, 0x2, R8 ;  /* 0x00000002050a7825 */ /* 0x001fca00078e0208 */
[----:B------:R0:W-:Y:S01]  /*1b6a0*/  STL.64 [R1+0xe80], R10 ;  /* 0x000e800a01007387 */ /* 0x0001e20000100a00 */
[----:B-1----:R-:W-:-:S04]  /*1b6b0*/  IMAD.WIDE R6, R28, 0x2, R8 ;  /* 0x000000021c067825 */ /* 0x002fc800078e0208 */
[--C-:B------:R-:W-:Y:S01]  /*1b6c0*/  IMAD.WIDE R4, R29, 0x2, R8.reuse ;  /* 0x000000021d047825 */ /* 0x100fe200078e0208 */
[----:B0-----:R-:W4:Y:S04]  /*1b6d0*/  LDL R10, [R1+0x57c] ;  /* 0x00057c00010a7983 */ /* 0x001f280000100800 */
[----:B------:R0:W-:Y:S04]  /*1b6e0*/  STL.64 [R1+0xe88], R6 ;  /* 0x000e880601007387 */ /* 0x0001e80000100a00 */
[----:B------:R-:W4:Y:S04]  /*1b6f0*/  LDL R11, [R1+0x578] ;  /* 0x00057800010b7983 */ /* 0x000f280000100800 */
[----:B------:R1:W-:Y:S04]  /*1b700*/  STL.64 [R1+0xe90], R4 ;  /* 0x000e900401007387 */ /* 0x0003e80000100a00 */
[----:B0-----:R-:W4:Y:S04]  /*1b710*/  LDL R6, [R1+0x574] ;  /* 0x0005740001067983 */ /* 0x001f280000100800 */
[----:B------:R-:W4:Y:S04]  /*1b720*/  LDL R7, [R1+0x570] ;  /* 0x0005700001077983 */ /* 0x000f280000100800 */
[----:B-1----:R-:W4:Y:S04]  /*1b730*/  LDL R4, [R1+0x56c] ;  /* 0x00056c0001047983 */ /* 0x002f280000100800 */
[----:B------:R-:W4:Y:S04]  /*1b740*/  LDL R5, [R1+0x568] ;  /* 0x0005680001057983 */ /* 0x000f280000100800 */
[----:B------:R-:W4:Y:S04]  /*1b750*/  LDL R28, [R1+0x564] ;  /* 0x00056400011c7983 */ /* 0x000f280000100800 */
[----:B------:R-:W4:Y:S01]  /*1b760*/  LDL R29, [R1+0x560] ;  /* 0x00056000011d7983 */ /* 0x000f220000100800 */
[----:B--2---:R-:W-:-:S04]  /*1b770*/  IMAD.WIDE R26, R23, 0x2, R8 ;  /* 0x00000002171a7825 */ /* 0x004fc800078e0208 */
        /* <DEDUP_REMOVED lines=13> */
[----:B------:R1:W-:Y:S03]  /*1b850*/  STL.64 [R1+0xec8], R16 ;  /* 0x000ec81001007387 */ /* 0x0003e60000100a00 */
[--C-:B------:R-:W-:Y:S01]  /*1b860*/  IMAD.WIDE R2, R2, 0x2, R8.reuse ;  /* 0x0000000202027825 */ /* 0x100fe200078e0208 */
[----:B0-----:R-:W2:Y:S04]  /*1b870*/  LDL R21, [R1+0x55c] ;  /* 0x00055c0001157983 */ /* 0x001ea80000100800 */
[----:B------:R0:W-:Y:S04]  /*1b880*/  STL.64 [R1+0xed0], R12 ;  /* 0x000ed00c01007387 */ /* 0x0001e80000100a00 */
[----:B-1----:R-:W2:Y:S04]  /*1b890*/  LDL R16, [R1+0x558] ;  /* 0x0005580001107983 */ /* 0x002ea80000100800 */
[----:B------:R1:W-:Y:S04]  /*1b8a0*/  STL.64 [R1+0xed8], R2 ;  /* 0x000ed80201007387 */ /* 0x0003e80000100a00 */
[----:B------:R-:W2:Y:S04]  /*1b8b0*/  LDL R17, [R1+0x554] ;  /* 0x0005540001117983 */ /* 0x000ea80000100800 */
[----:B0-----:R-:W2:Y:S04]  /*1b8c0*/  LDL R12, [R1+0x550] ;  /* 0x00055000010c7983 */ /* 0x001ea80000100800 */
[----:B------:R-:W2:Y:S04]  /*1b8d0*/  LDL R13, [R1+0x54c] ;  /* 0x00054c00010d7983 */ /* 0x000ea80000100800 */
[----:B-1----:R-:W2:Y:S04]  /*1b8e0*/  LDL R3, [R1+0x548] ;  /* 0x0005480001037983 */ /* 0x002ea80000100800 */
[----:B------:R-:W2:Y:S04]  /*1b8f0*/  LDL R2, [R1+0x544] ;  /* 0x0005440001027983 */ /* 0x000ea80000100800 */
[----:B------:R-:W2:Y:S01]  /*1b900*/  LDL R27, [R1+0x538] ;  /* 0x00053800011b7983 */ /* 0x000ea20000100800 */
[----:B---3--:R-:W-:-:S05]  /*1b910*/  IMAD.WIDE R22, R14, 0x2, R8 ;  /* 0x000000020e167825 */ /* 0x008fca00078e0208 */
[----:B------:R-:W-:Y:S01]  /*1b920*/  STL.64 [R1+0xee0], R22 ;  /* 0x000ee01601007387 */ /* 0x000fe20000100a00 */
[----:B----4-:R-:W-:-:S03]  /*1b930*/  IMAD.WIDE R14, R15, 0x2, R8 ;  /* 0x000000020f0e7825 */ /* 0x010fc600078e0208 */
[----:B------:R-:W3:Y:S04]  /*1b940*/  LDL R24, [R1+0x534] ;  /* 0x0005340001187983 */ /* 0x000ee80000100800 */
[----:B------:R0:W-:Y:S04]  /*1b950*/  STL.64 [R1+0xee8], R14 ;  /* 0x000ee80e01007387 */ /* 0x0001e80000100a00 */
[----:B------:R-:W4:Y:S04]  /*1b960*/  LDL R25, [R1+0x60c] ;  /* 0x00060c0001197983 */ /* 0x000f280000100800 */
[----:B0-----:R-:W3:Y:S01]  /*1b970*/  LDL R14, [R1+0x530] ;  /* 0x00053000010e7983 */ /* 0x001ee20000100800 */
[----:B------:R-:W-:-:S05]  /*1b980*/  IMAD.WIDE R22, R10, 0x2, R8 ;  /* 0x000000020a167825 */ /* 0x000fca00078e0208 */
[----:B------:R0:W-:Y:S01]  /*1b990*/  STL.64 [R1+0xef0], R22 ;  /* 0x000ef01601007387 */ /* 0x0001e20000100a00 */
[----:B------:R-:W-:-:S03]  /*1b9a0*/  IMAD.WIDE R10, R11, 0x2, R8 ;  /* 0x000000020b0a7825 */ /* 0x000fc600078e0208 */
[----:B0-----:R-:W3:Y:S04]  /*1b9b0*/  LDL.LU.64 R22, [R1+0x3df8] ;  /* 0x003df80001167983 */ /* 0x001ee80000300a00 */
[----:B------:R0:W-:Y:S02]  /*1b9c0*/  STL.64 [R1+0xef8], R10 ;  /* 0x000ef80a01007387 */ /* 0x0001e40000100a00 */
[----:B0-----:R-:W-:-:S05]  /*1b9d0*/  IMAD.WIDE R10, R6, 0x2, R8 ;  /* 0x00000002060a7825 */ /* 0x001fca00078e0208 */
[----:B------:R0:W-:Y:S02]  /*1b9e0*/  STL.64 [R1+0xf00], R10 ;  /* 0x000f000a01007387 */ /* 0x0001e40000100a00 */
[----:B0-----:R-:W-:-:S04]  /*1b9f0*/  IMAD.WIDE R10, R7, 0x2, R8 ;  /* 0x00000002070a7825 */ /* 0x001fc800078e0208 */
[--C-:B------:R-:W-:Y:S01]  /*1ba00*/  IMAD.WIDE R6, R4, 0x2, R8.reuse ;  /* 0x0000000204067825 */ /* 0x100fe200078e0208 */
[----:B------:R0:W-:Y:S04]  /*1ba10*/  STL.64 [R1+0xf08], R10 ;  /* 0x000f080a01007387 */ /* 0x0001e80000100a00 */
[----:B------:R1:W-:Y:S01]  /*1ba20*/  STL.64 [R1+0xf10], R6 ;  /* 0x000f100601007387 */ /* 0x0003e20000100a00 */
[----:B0-----:R-:W-:-:S04]  /*1ba30*/  IMAD.WIDE R10, R5, 0x2, R8 ;  /* 0x00000002050a7825 */ /* 0x001fc800078e0208 */
[--C-:B-1----:R-:W-:Y:S01]  /*1ba40*/  IMAD.WIDE R6, R28, 0x2, R8.reuse ;  /* 0x000000021c067825 */ /* 0x102fe200078e0208 */
[----:B------:R0:W-:Y:S03]  /*1ba50*/  STL.64 [R1+0xf18], R10 ;  /* 0x000f180a01007387 */ /* 0x0001e60000100a00 */
[--C-:B------:R-:W-:Y:S01]  /*1ba60*/  IMAD.WIDE R4, R29, 0x2, R8.reuse ;  /* 0x000000021d047825 */ /* 0x100fe200078e0208 */
[----:B------:R-:W3:Y:S04]  /*1ba70*/  LDL.LU R15, [R1+0x14] ;  /* 0x00001400010f7983 */ /* 0x000ee80000300800 */
[----:B------:R1:W-:Y:S04]  /*1ba80*/  STL.64 [R1+0xf20], R6 ;  /* 0x000f200601007387 */ /* 0x0003e80000100a00 */
[----:B0-----:R-:W3:Y:S04]  /*1ba90*/  LDL.LU R10, [R1+0x24] ;  /* 0x00002400010a7983 */ /* 0x001ee80000300800 */
[----:B------:R0:W-:Y:S04]  /*1baa0*/  STL.64 [R1+0xf28], R4 ;  /* 0x000f280401007387 */ /* 0x0001e80000100a00 */
[----:B------:R-:W3:Y:S04]  /*1bab0*/  LDL.LU R11, [R1+0x2c] ;  /* 0x00002c00010b7983 */ /* 0x000ee80000300800 */
[----:B-1----:R-:W3:Y:S04]  /*1bac0*/  LDL.LU R6, [R1+0x30] ;  /* 0x0000300001067983 */ /* 0x002ee80000300800 */
[----:B------:R-:W3:Y:S04]  /*1bad0*/  LDL.LU R7, [R1+0x34] ;  /* 0x0000340001077983 */ /* 0x000ee80000300800 */
[----:B0-----:R-:W3:Y:S04]  /*1bae0*/  LDL.LU R4, [R1+0x38] ;  /* 0x0000380001047983 */ /* 0x001ee80000300800 */
[----:B------:R-:W3:Y:S04]  /*1baf0*/  LDL.LU R5, [R1+0x3c] ;  /* 0x00003c0001057983 */ /* 0x000ee80000300800 */
[----:B------:R-:W3:Y:S01]  /*1bb00*/  LDL.LU R28, [R1+0x4c] ;  /* 0x00004c00011c7983 */ /* 0x000ee20000300800 */
[----:B--2---:R-:W-:-:S03]  /*1bb10*/  IMAD.WIDE R20, R21, 0x2, R8 ;  /* 0x0000000215147825 */ /* 0x004fc600078e0208 */
[----:B------:R-:W2:Y:S04]  /*1bb20*/  LDL.LU R29, [R1+0x54] ;  /* 0x00005400011d7983 */ /* 0x000ea80000300800 */
[----:B------:R0:W-:Y:S02]  /*1bb30*/  STL.64 [R1+0xf30], R20 ;  /* 0x000f301401007387 */ /* 0x0001e40000100a00 */
[----:B0-----:R-:W-:-:S04]  /*1bb40*/  IMAD.WIDE R20, R16, 0x2, R8 ;  /* 0x0000000210147825 */ /* 0x001fc800078e0208 */
[--C-:B------:R-:W-:Y:S01]  /*1bb50*/  IMAD.WIDE R16, R17, 0x2, R8.reuse ;  /* 0x0000000211107825 */ /* 0x100fe200078e0208 */
[----:B------:R0:W-:Y:S04]  /*1bb60*/  STL.64 [R1+0xf38], R20 ;  /* 0x000f381401007387 */ /* 0x0001e80000100a00 */
[----:B0-----:R-:W2:Y:S04]  /*1bb70*/  LDL.LU.64 R20, [R1+0x3df0] ;  /* 0x003df00001147983 */ /* 0x001ea80000300a00 */
        /* <DEDUP_REMOVED lines=10> */
[----:B------:R0:W-:Y:S04]  /*1bc20*/  STL.64 [R1+0xf60], R2 ;  /* 0x000f600201007387 */ /* 0x0001e80000100a00 */
[----:B0-----:R-:W2:Y:S02]  /*1bc30*/  LDL.LU R3, [R1+0x3ddc] ;  /* 0x003ddc0001037983 */ /* 0x001ea40000300800 */
[----:B--2---:R-:W-:-:S05]  /*1bc40*/  IMAD.WIDE R2, R3, 0x2, R8 ;  /* 0x0000000203027825 */ /* 0x004fca00078e0208 */
[----:B------:R0:W-:Y:S04]  /*1bc50*/  STL.64 [R1+0xf68], R2 ;  /* 0x000f680201007387 */ /* 0x0001e80000100a00 */
[----:B0-----:R-:W2:Y:S01]  /*1bc60*/  LDL.LU R2, [R1+0x3dd8] ;  /* 0x003dd80001027983 */ /* 0x001ea20000300800 */
[----:B------:R-:W-:-:S04]  /*1bc70*/  IMAD.WIDE R26, R27, 0x2, R8 ;  /* 0x000000021b1a7825 */ /* 0x000fc800078e0208 */
[----:B--2---:R-:W-:-:S05]  /*1bc80*/  IMAD.WIDE R2, R2, 0x2, R8 ;  /* 0x0000000202027825 */ /* 0x004fca00078e0208 */
[----:B------:R0:W-:Y:S04]  /*1bc90*/  STL.64 [R1+0xf70], R2 ;  /* 0x000f700201007387 */ /* 0x0001e80000100a00 */
[----:B0-----:R-:W2:Y:S04]  /*1bca0*/  LDL.LU.64 R2, [R1+0x3dd0] ;  /* 0x003dd00001027983 */ /* 0x001ea80000300a00 */
[----:B------:R3:W-:Y:S02]  /*1bcb0*/  STL.64 [R1+0xf78], R26 ;  /* 0x000f781a01007387 */ /* 0x0007e40000100a00 */
[----:B---3--:R-:W-:-:S05]  /*1bcc0*/  IMAD.WIDE R26, R24, 0x2, R8 ;  /* 0x00000002181a7825 */ /* 0x008fca00078e0208 */
[----:B------:R4:W-:Y:S02]  /*1bcd0*/  STL.64 [R1+0xf80], R26 ;  /* 0x000f801a01007387 */ /* 0x0009e40000100a00 */
[----:B----4-:R-:W-:-:S04]  /*1bce0*/  IMAD.WIDE R26, R25, 0x2, R8 ;  /* 0x00000002191a7825 */ /* 0x010fc800078e0208 */
[----:B------:R-:W-:Y:S01]  /*1bcf0*/  IMAD.WIDE R24, R14, 0x2, R8 ;  /* 0x000000020e187825 */ /* 0x000fe200078e0208 */
[----:B------:R-:W-:Y:S04]  /*1bd00*/  STL.64 [R1+0xf90], R26 ;  /* 0x000f901a01007387 */ /* 0x000fe80000100a00 */
[----:B------:R0:W-:Y:S04]  /*1bd10*/  STL [R1+0x3d88], R12 ;  /* 0x003d880c01007387 */ /* 0x0001e80000100800 */
[----:B------:R-:W-:Y:S01]  /*1bd20*/  STL.64 [R1+0xf88], R24 ;  /* 0x000f881801007387 */ /* 0x000fe20000100a00 */
[----:B--2---:R-:W-:-:S04]  /*1bd30*/  IMAD.WIDE R8, R13, 0x2, R2 ;  /* 0x000000020d087825 */ /* 0x004fc800078e0202 */
[--C-:B0-----:R-:W-:Y:S01]  /*1bd40*/  IMAD.WIDE R12, R16, 0x2, R2.reuse ;  /* 0x00000002100c7825 */ /* 0x101fe200078e0202 */
[----:B------:R0:W-:Y:S04]  /*1bd50*/  STL.64 [R1+0x268], R8 ;  /* 0x0002680801007387 */ /* 0x0001e80000100a00 */
[----:B------:R-:W-:Y:S04]  /*1bd60*/  STL [R1+0x3d8c], R17 ;  /* 0x003d8c1101007387 */ /* 0x000fe80000100800 */
[----:B------:R1:W-:Y:S01]  /*1bd70*/  STL.64 [R1+0x260], R12 ;  /* 0x0002600c01007387 */ /* 0x0003e20000100a00 */
[----:B0-----:R-:W-:-:S03]  /*1bd80*/  IMAD.WIDE R8, R20, 0x2, R2 ;  /* 0x0000000214087825 */ /* 0x001fc600078e0202 */
[----:B------:R-:W-:Y:S04]  /*1bd90*/  STL [R1+0x3d90], R21 ;  /* 0x003d901501007387 */ /* 0x000fe80000100800 */
[----:B------:R0:W-:Y:S01]  /*1bda0*/  STL.64 [R1+0x258], R8 ;  /* 0x0002580801007387 */ /* 0x0001e20000100a00 */
[----:B-1----:R-:W-:-:S03]  /*1bdb0*/  IMAD.WIDE R12, R22, 0x2, R2 ;  /* 0x00000002160c7825 */ /* 0x002fc600078e0202 */
[----:B------:R-:W-:Y:S04]  /*1bdc0*/  STL [R1+0x3d94], R23 ;  /* 0x003d941701007387 */ /* 0x000fe80000100800 */
[----:B------:R1:W-:Y:S01]  /*1bdd0*/  STL.64 [R1+0x250], R12 ;  /* 0x0002500c01007387 */ /* 0x0003e20000100a00 */
[----:B0-----:R-:W-:-:S05]  /*1bde0*/  IMAD.WIDE R8, R15, 0x2, R2 ;  /* 0x000000020f087825 */ /* 0x001fca00078e0202 */
[----:B------:R0:W-:Y:S01]  /*1bdf0*/  STL.64 [R1+0x248], R8 ;  /* 0x0002480801007387 */ /* 0x0001e20000100a00 */
[----:B-1----:R-:W-:-:S04]  /*1be00*/  IMAD.WIDE R12, R10, 0x2, R2 ;  /* 0x000000020a0c7825 */ /* 0x002fc800078e0202 */
[--C-:B------:R-:W-:Y:S01]  /*1be10*/  IMAD.WIDE R10, R11, 0x2, R2.reuse ;  /* 0x000000020b0a7825 */ /* 0x100fe200078e0202 */
[----:B------:R-:W-:Y:S03]  /*1be20*/  STL.64 [R1+0x240], R12 ;  /* 0x0002400c01007387 */ /* 0x000fe60000100a00 */
[--C-:B0-----:R-:W-:Y:S01]  /*1be30*/  IMAD.WIDE R8, R6, 0x2, R2.reuse ;  /* 0x0000000206087825 */ /* 0x101fe200078e0202 */
[----:B------:R0:W-:Y:S03]  /*1be40*/  STL.64 [R1+0x238], R10 ;  /* 0x0002380a01007387 */ /* 0x0001e60000100a00 */
[--C-:B------:R-:W-:Y:S01]  /*1be50*/  IMAD.WIDE R6, R7, 0x2, R2.reuse ;  /* 0x0000000207067825 */ /* 0x100fe200078e0202 */
[----:B------:R1:W-:Y:S04]  /*1be60*/  STL.64 [R1+0x230], R8 ;  /* 0x0002300801007387 */ /* 0x0003e80000100a00 */
[----:B------:R2:W-:Y:S01]  /*1be70*/  STL.64 [R1+0x228], R6 ;  /* 0x0002280601007387 */ /* 0x0005e20000100a00 */
[----:B0-----:R-:W-:-:S04]  /*1be80*/  IMAD.WIDE R10, R4, 0x2, R2 ;  /* 0x00000002040a7825 */ /* 0x001fc800078e0202 */
[--C-:B-1----:R-:W-:Y:S01]  /*1be90*/  IMAD.WIDE R8, R5, 0x2, R2.reuse ;  /* 0x0000000205087825 */ /* 0x102fe200078e0202 */
[----:B------:R-:W-:Y:S03]  /*1bea0*/  STL.64 [R1+0x220], R10 ;  /* 0x0002200a01007387 */ /* 0x000fe60000100a00 */
[--C-:B--2---:R-:W-:Y:S01]  /*1beb0*/  IMAD.WIDE R6, R28, 0x2, R2.reuse ;  /* 0x000000021c067825 */ /* 0x104fe200078e0202 */
[----:B------:R-:W-:Y:S04]  /*1bec0*/  STL.64 [R1+0x218], R8 ;  /* 0x0002180801007387 */ /* 0x000fe80000100a00 */
[----:B------:R-:W2:Y:S04]  /*1bed0*/  LDL.LU R23, [R1+0x680] ;  /* 0x0006800001177983 */ /* 0x000ea80000300800 */
[----:B------:R-:W-:Y:S04]  /*1bee0*/  STL.64 [R1+0x210], R6 ;  /* 0x0002100601007387 */ /* 0x000fe80000100a00 */
[----:B------:R-:W3:Y:S01]  /*1bef0*/  LDL.LU R22, [R1+0x684] ;  /* 0x0006840001167983 */ /* 0x000ee20000300800 */
[----:B------:R-:W-:-:S05]  /*1bf00*/  IMAD.WIDE R4, R29, 0x2, R2 ;  /* 0x000000021d047825 */ /* 0x000fca00078e0202 */
[----:B------:R-:W-:Y:S04]  /*1bf10*/  STL.64 [R1+0x208], R4 ;  /* 0x0002080401007387 */ /* 0x000fe80000100a00 */
[----:B---3--:R0:W-:Y:S04]  /*1bf20*/  STL [R1+0x3db4], R22 ;  /* 0x003db41601007387 */ /* 0x0081e80000100800 */
[----:B0-----:R-:W3:Y:S04]  /*1bf30*/  LDL.LU R22, [R1+0x674] ;  /* 0x0006740001167983 */ /* 0x001ee80000300800 */
[----:B--2---:R0:W-:Y:S04]  /*1bf40*/  STL [R1+0x3db8], R23 ;  /* 0x003db81701007387 */ /* 0x0041e80000100800 */
[----:B0-----:R-:W2:Y:S04]  /*1bf50*/  LDL.LU R23, [R1+0x670] ;  /* 0x0006700001177983 */ /* 0x001ea80000300800 */
        /* <DEDUP_REMOVED lines=23> */
[----:B--2---:R-:W-:-:S03]  /*1c0d0*/  IMAD.WIDE R22, R23, 0x2, R2 ;  /* 0x0000000217167825 */ /* 0x004fc600078e0202 */
        /* <DEDUP_REMOVED lines=31> */
[----:B------:R4:W-:Y:S02]  /*1c2d0*/  STL.64 [R1+0x1c0], R22 ;  /* 0x0001c01601007387 */ /* 0x0009e40000100a00 */
[----:B----4-:R-:W-:-:S04]  /*1c2e0*/  IMAD.WIDE R22, R20, 0x2, R2 ;  /* 0x0000000214167825 */ /* 0x010fc800078e0202 */
[--C-:B------:R-:W-:Y:S01]  /*1c2f0*/  IMAD.WIDE R20, R17, 0x2, R2.reuse ;  /* 0x0000000211147825 */ /* 0x100fe200078e0202 */
[----:B------:R0:W-:Y:S04]  /*1c300*/  STL.64 [R1+0x1b8], R22 ;  /* 0x0001b81601007387 */ /* 0x0001e80000100a00 */
[----:B------:R1:W-:Y:S01]  /*1c310*/  STL.64 [R1+0x1b0], R20 ;  /* 0x0001b01401007387 */ /* 0x0003e20000100a00 */
[----:B0-----:R-:W-:-:S04]  /*1c320*/  IMAD.WIDE R22, R16, 0x2, R2 ;  /* 0x0000000210167825 */ /* 0x001fc800078e0202 */
[--C-:B-1----:R-:W-:Y:S01]  /*1c330*/  IMAD.WIDE R20, R12, 0x2, R2.reuse ;  /* 0x000000020c147825 */ /* 0x102fe200078e0202 */
[----:B------:R-:W-:Y:S03]  /*1c340*/  STL.64 [R1+0x1a8], R22 ;  /* 0x0001a81601007387 */ /* 0x000fe60000100a00 */
[--C-:B------:R-:W-:Y:S01]  /*1c350*/  IMAD.WIDE R16, R13, 0x2, R2.reuse ;  /* 0x000000020d107825 */ /* 0x100fe200078e0202 */
[----:B------:R-:W-:Y:S03]  /*1c360*/  STL.64 [R1+0x1a0], R20 ;  /* 0x0001a01401007387 */ /* 0x000fe60000100a00 */
[--C-:B------:R-:W-:Y:S01]  /*1c370*/  IMAD.WIDE R12, R8, 0x2, R2.reuse ;  /* 0x00000002080c7825 */ /* 0x100fe200078e0202 */
[----:B------:R0:W-:Y:S03]  /*1c380*/  STL.64 [R1+0x198], R16 ;  /* 0x0001981001007387 */ /* 0x0001e60000100a00 */
[--C-:B------:R-:W-:Y:S01]  /*1c390*/  IMAD.WIDE R8, R9, 0x2, R2.reuse ;  /* 0x0000000209087825 */ /* 0x100fe200078e0202 */
[----:B------:R1:W-:Y:S04]  /*1c3a0*/  STL.64 [R1+0x190], R12 ;  /* 0x0001900c01007387 */ /* 0x0003e80000100a00 */
[----:B------:R2:W-:Y:S01]  /*1c3b0*/  STL.64 [R1+0x188], R8 ;  /* 0x0001880801007387 */ /* 0x0005e20000100a00 */
[----:B0-----:R-:W-:-:S04]  /*1c3c0*/  IMAD.WIDE R16, R26, 0x2, R2 ;  /* 0x000000021a107825 */ /* 0x001fc800078e0202 */
[--C-:B-1----:R-:W-:Y:S01]  /*1c3d0*/  IMAD.WIDE R12, R27, 0x2, R2.reuse ;  /* 0x000000021b0c7825 */ /* 0x102fe200078e0202 */
[----:B------:R0:W-:Y:S03]  /*1c3e0*/  STL.64 [R1+0x180], R16 ;  /* 0x0001801001007387 */ /* 0x0001e60000100a00 */
[--C-:B--2---:R-:W-:Y:S01]  /*1c3f0*/  IMAD.WIDE R8, R24, 0x2, R2.reuse ;  /* 0x0000000218087825 */ /* 0x104fe200078e0202 */
[----:B------:R1:W-:Y:S04]  /*1c400*/  STL.64 [R1+0x178], R12 ;  /* 0x0001780c01007387 */ /* 0x0003e80000100a00 */
[----:B------:R2:W-:Y:S01]  /*1c410*/  STL.64 [R1+0x170], R8 ;  /* 0x0001700801007387 */ /* 0x0005e20000100a00 */
[----:B0-----:R-:W-:-:S04]  /*1c420*/  IMAD.WIDE R16, R14, 0x2, R2 ;  /* 0x000000020e107825 */ /* 0x001fc800078e0202 */
[----:B-1----:R-:W-:-:S04]  /*1c430*/  IMAD.WIDE R12, R25, 0x2, R2 ;  /* 0x00000002190c7825 */ /* 0x002fc800078e0202 */
[--C-:B--2---:R-:W-:Y:S01]  /*1c440*/  IMAD.WIDE R8, R15, 0x2, R2.reuse ;  /* 0x000000020f087825 */ /* 0x104fe200078e0202 */
[----:B------:R0:W-:Y:S04]  /*1c450*/  STL.64 [R1+0x168], R12 ;  /* 0x0001680c01007387 */ /* 0x0001e80000100a00 */
[----:B------:R-:W-:Y:S04]  /*1c460*/  STL.64 [R1+0x160], R16 ;  /* 0x0001601001007387 */ /* 0x000fe80000100a00 */
[----:B------:R1:W-:Y:S01]  /*1c470*/  STL.64 [R1+0x158], R8 ;  /* 0x0001580801007387 */ /* 0x0003e20000100a00 */
[----:B0-----:R-:W-:-:S04]  /*1c480*/  IMAD.WIDE R12, R10, 0x2, R2 ;  /* 0x000000020a0c7825 */ /* 0x001fc800078e0202 */
[--C-:B------:R-:W-:Y:S01]  /*1c490*/  IMAD.WIDE R10, R11, 0x2, R2.reuse ;  /* 0x000000020b0a7825 */ /* 0x100fe200078e0202 */
[----:B------:R-:W-:Y:S03]  /*1c4a0*/  STL.64 [R1+0x150], R12 ;  /* 0x0001500c01007387 */ /* 0x000fe60000100a00 */
[--C-:B-1----:R-:W-:Y:S01]  /*1c4b0*/  IMAD.WIDE R8, R6, 0x2, R2.reuse ;  /* 0x0000000206087825 */ /* 0x102fe200078e0202 */
        /* <DEDUP_REMOVED lines=72> */
[----:B---3--:R-:W-:-:S04]  /*1c940*/  IMAD.WIDE R22, R21, 0x2, R2 ;  /* 0x0000000215167825 */ /* 0x008fc800078e0202 */
[--C-:B----4-:R-:W-:Y:S01]  /*1c950*/  IMAD.WIDE R20, R20, 0x2, R2.reuse ;  /* 0x0000000214147825 */ /* 0x110fe200078e0202 */
[----:B------:R0:W-:Y:S04]  /*1c960*/  STL.64 [R1+0xd0], R22 ;  /* 0x0000d01601007387 */ /* 0x0001e80000100a00 */
[----:B0-----:R-:W2:Y:S04]  /*1c970*/  LDL.LU R23, [R1+0x3d94] ;  /* 0x003d940001177983 */ /* 0x001ea80000300800 */
[----:B------:R0:W-:Y:S02]  /*1c980*/  STL.64 [R1+0xc8], R20 ;  /* 0x0000c81401007387 */ /* 0x0001e40000100a00 */
[----:B0-----:R-:W-:-:S04]  /*1c990*/  IMAD.WIDE R20, R17, 0x2, R2 ;  /* 0x0000000211147825 */ /* 0x001fc800078e0202 */
[--C-:B------:R-:W-:Y:S01]  /*1c9a0*/  IMAD.WIDE R16, R16, 0x2, R2.reuse ;  /* 0x0000000210107825 */ /* 0x100fe200078e0202 */
[----:B------:R0:W-:Y:S04]  /*1c9b0*/  STL.64 [R1+0xc0], R20 ;  /* 0x0000c01401007387 */ /* 0x0001e80000100a00 */
[----:B0-----:R-:W3:Y:S04]  /*1c9c0*/  LDL.LU R21, [R1+0x3d90] ;  /* 0x003d900001157983 */ /* 0x001ee80000300800 */
[----:B------:R0:W-:Y:S02]  /*1c9d0*/  STL.64 [R1+0xb8], R16 ;  /* 0x0000b81001007387 */ /* 0x0001e40000100a00 */
[----:B0-----:R-:W-:-:S04]  /*1c9e0*/  IMAD.WIDE R16, R12, 0x2, R2 ;  /* 0x000000020c107825 */ /* 0x001fc800078e0202 */
[--C-:B------:R-:W-:Y:S01]  /*1c9f0*/  IMAD.WIDE R12, R13, 0x2, R2.reuse ;  /* 0x000000020d0c7825 */ /* 0x100fe200078e0202 */
[----:B------:R0:W-:Y:S04]  /*1ca00*/  STL.64 [R1+0xb0], R16 ;  /* 0x0000b01001007387 */ /* 0x0001e80000100a00 */
[----:B0-----:R-:W4:Y:S04]  /*1ca10*/  LDL.LU R17, [R1+0x3d8c] ;  /* 0x003d8c0001117983 */ /* 0x001f280000300800 */
[----:B------:R0:W-:Y:S02]  /*1ca20*/  STL.64 [R1+0xa8], R12 ;  /* 0x0000a80c01007387 */ /* 0x0001e40000100a00 */
[----:B0-----:R-:W-:-:S05]  /*1ca30*/  IMAD.WIDE R12, R8, 0x2, R2 ;  /* 0x00000002080c7825 */ /* 0x001fca00078e0202 */
[----:B------:R0:W-:Y:S02]  /*1ca40*/  STL.64 [R1+0xa0], R12 ;  /* 0x0000a00c01007387 */ /* 0x0001e40000100a00 */
[----:B0-----:R-:W-:-:S04]  /*1ca50*/  IMAD.WIDE R12, R26, 0x2, R2 ;  /* 0x000000021a0c7825 */ /* 0x001fc800078e0202 */
[--C-:B------:R-:W-:Y:S01]  /*1ca60*/  IMAD.WIDE R26, R27, 0x2, R2.reuse ;  /* 0x000000021b1a7825 */ /* 0x100fe200078e0202 */
[----:B------:R0:W-:Y:S04]  /*1ca70*/  STL.64 [R1+0x98], R12 ;  /* 0x0000980c01007387 */ /* 0x0001e80000100a00 */
[----:B0-----:R-:W2:Y:S04]  /*1ca80*/  LDL.LU R12, [R1+0x3d88] ;  /* 0x003d8800010c7983 */ /* 0x001ea80000300800 */
        /* <DEDUP_REMOVED lines=31> */
[----:B0-----:R-:W2:Y:S01]  /*1cc80*/  LDL.LU.64 R28, [R1+0x3d50] ;  /* 0x003d5000011c7983 */ /* 0x001ea20000300a00 */
[----:B------:R-:W-:-:S05]  /*1cc90*/  IMAD.WIDE R8, R9, 0x2, R2 ;  /* 0x0000000209087825 */ /* 0x000fca00078e0202 */
[----:B------:R2:W-:Y:S01]  /*1cca0*/  STL.64 [R1+0x28], R8 ;  /* 0x0000280801007387 */ /* 0x0005e20000100a00 */
[----:B---3--:R-:W-:-:S04]  /*1ccb0*/  IMAD.WIDE R20, R21, 0x2, R2 ;  /* 0x0000000215147825 */ /* 0x008fc800078e0202 */
[----:B----4-:R-:W-:-:S04]  /*1ccc0*/  IMAD.WIDE R16, R17, 0x2, R2 ;  /* 0x0000000211107825 */ /* 0x010fc800078e0202 */
[----:B--2---:R-:W-:-:S05]  /*1ccd0*/  IMAD.WIDE R8, R27, 0x2, R2 ;  /* 0x000000021b087825 */ /* 0x004fca00078e0202 */
[----:B------:R0:W-:Y:S01]  /*1cce0*/  STL.64 [R1+0x20], R8 ;  /* 0x0000200801007387 */ /* 0x0001e20000100a00 */
[----:B------:R-:W-:-:S04]  /*1ccf0*/  IMAD.WIDE R12, R12, 0x2, R2 ;  /* 0x000000020c0c7825 */ /* 0x000fc800078e0202 */
[----:B0-----:R-:W-:-:S05]  /*1cd00*/  IMAD.WIDE R8, R15, 0x2, R2 ;  /* 0x000000020f087825 */ /* 0x001fca00078e0202 */
        /* <DEDUP_REMOVED lines=8> */
[----:B0-----:R-:W-:-:S04]  /*1cd90*/  IMAD.WIDE R8, R28, 0x2, R2 ;  /* 0x000000021c087825 */ /* 0x001fc800078e0202 */
[----:B------:R-:W-:-:S05]  /*1cda0*/  IMAD.WIDE R28, R29, 0x2, R2 ;  /* 0x000000021d1c7825 */ /* 0x000fca00078e0202 */
[----:B------:R-:W-:Y:S04]  /*1cdb0*/  STL.64 [R1+0x3d10], R28 ;  /* 0x003d101c01007387 */ /* 0x000fe80000100a00 */
[----:B------:R0:W-:Y:S04]  /*1cdc0*/  STL.64 [R1], R8 ;  /* 0x0000000801007387 */ /* 0x0001e80000100a00 */
[----:B------:R-:W-:Y:S04]  /*1cdd0*/  STL.64 [R1+0x3d08], R4 ;  /* 0x003d080401007387 */ /* 0x000fe80000100a00 */
[----:B------:R-:W-:Y:S01]  /*1cde0*/  STL.64 [R1+0x3d00], R6 ;  /* 0x003d000601007387 */ /* 0x000fe20000100a00 */
[----:B0-----:R-:W-:-:S04]  /*1cdf0*/  IMAD.WIDE R8, R10, 0x2, R2 ;  /* 0x000000020a087825 */ /* 0x001fc800078e0202 */
[----:B------:R-:W-:Y:S01]  /*1ce00*/  IMAD.WIDE R10, R11, 0x2, R2 ;  /* 0x000000020b0a7825 */ /* 0x000fe200078e0202 */
[----:B------:R-:W-:Y:S04]  /*1ce10*/  STL.64 [R1+0x3cf8], R8 ;  /* 0x003cf80801007387 */ /* 0x000fe80000100a00 */
[----:B------:R0:W-:Y:S04]  /*1ce20*/  STL.64 [R1+0x3cf0], R10 ;  /* 0x003cf00a01007387 */ /* 0x0001e80000100a00 */
[----:B------:R-:W-:Y:S01]  /*1ce30*/  STL.64 [R1+0x3ce8], R12 ;  /* 0x003ce80c01007387 */ /* 0x000fe20000100a00 */
[----:B------:R-:W-:-:S02]  /*1ce40*/  IMAD.MOV.U32 R28, RZ, RZ, R18 ;  /* 0x000000ffff1c7224 */ /* 0x000fc400078e0012 */
[----:B------:R-:W-:Y:S01]  /*1ce50*/  IMAD.MOV.U32 R29, RZ, RZ, R19 ;  /* 0x000000ffff1d7224 */ /* 0x000fe200078e0013 */
[----:B0-----:R-:W2:Y:S04]  /*1ce60*/  LDL.LU R10, [R1+0x850] ;  /* 0x00085000010a7983 */ /* 0x001ea80000300800 */
[----:B------:R-:W-:Y:S04]  /*1ce70*/  STL.64 [R1+0x3d18], R14 ;  /* 0x003d180e01007387 */ /* 0x000fe80000100a00 */
[----:B------:R-:W3:Y:S01]  /*1ce80*/  LDL.LU R11, [R1+0x858] ;  /* 0x00085800010b7983 */ /* 0x000ee20000300800 */
[----:B------:R-:W-:-:S03]  /*1ce90*/  IMAD.WIDE R18, R25, 0x2, R2 ;  /* 0x0000000219127825 */ /* 0x000fc600078e0202 */
[----:B------:R-:W4:Y:S04]  /*1cea0*/  LDL.LU R8, [R1+0x868] ;  /* 0x0008680001087983 */ /* 0x000f280000300800 */
[----:B------:R0:W-:Y:S04]  /*1ceb0*/  STL.64 [R1+0x3d20], R16 ;  /* 0x003d201001007387 */ /* 0x0001e80000100a00 */
[----:B0-----:R-:W2:Y:S04]  /*1cec0*/  LDL.LU R16, [R1+0x854] ;  /* 0x0008540001107983 */ /* 0x001ea80000300800 */
[----:B------:R-:W2:Y:S04]  /*1ced0*/  LDL.LU R17, [R1+0x85c] ;  /* 0x00085c0001117983 */ /* 0x000ea80000300800 */
[----:B------:R-:W2:Y:S04]  /*1cee0*/  LDL.LU R14, [R1+0x86c] ;  /* 0x00086c00010e7983 */ /* 0x000ea80000300800 */
[----:B------:R-:W2:Y:S04]  /*1cef0*/  LDL.LU R4, [R1+0x870] ;  /* 0x0008700001047983 */ /* 0x000ea80000300800 */
[----:B------:R-:W2:Y:S04]  /*1cf00*/  LDL.LU R15, [R1+0x874] ;  /* 0x00087400010f7983 */ /* 0x000ea80000300800 */
[----:B------:R-:W2:Y:S04]  /*1cf10*/  LDL.LU R5, [R1+0x880] ;  /* 0x0008800001057983 */ /* 0x000ea80000300800 */
[----:B------:R0:W-:Y:S04]  /*1cf20*/  STL.64 [R1+0x3d28], R18 ;  /* 0x003d281201007387 */ /* 0x0001e80000100a00 */
[----:B0-----:R-:W2:Y:S04]  /*1cf30*/  LDL.LU R18, [R1+0x840] ;  /* 0x0008400001127983 */ /* 0x001ea80000300800 */
[----:B------:R-:W3:Y:S04]  /*1cf40*/  LDL.LU R19, [R1+0x844] ;  /* 0x0008440001137983 */ /* 0x000ee80000300800 */
[----:B------:R-:W4:Y:S04]  /*1cf50*/  LDL.LU R6, [R1+0x884] ;  /* 0x0008840001067983 */ /* 0x000f280000300800 */
[----:B------:R-:W4:Y:S04]  /*1cf60*/  LDL.LU R7, [R1+0x888] ;  /* 0x0008880001077983 */ /* 0x000f280000300800 */
[----:B------:R0:W-:Y:S04]  /*1cf70*/  STL.64 [R1+0x3d30], R20 ;  /* 0x003d301401007387 */ /* 0x0001e80000100a00 */
[----:B0-----:R-:W4:Y:S04]  /*1cf80*/  LDL.LU R20, [R1+0x838] ;  /* 0x0008380001147983 */ /* 0x001f280000300800 */
[----:B------:R-:W4:Y:S04]  /*1cf90*/  LDL.LU R21, [R1+0x83c] ;  /* 0x00083c0001157983 */ /* 0x000f280000300800 */
[----:B------:R-:W4:Y:S01]  /*1cfa0*/  LDL.LU R9, [R1+0x88c] ;  /* 0x00088c0001097983 */ /* 0x000f220000300800 */
[----:B------:R-:W-:-:S04]  /*1cfb0*/  IMAD.WIDE R22, R23, 0x2, R2 ;  /* 0x0000000217167825 */ /* 0x000fc800078e0202 */
[--C-:B------:R-:W-:Y:S01]  /*1cfc0*/  IMAD.WIDE R24, R24, 0x2, R2.reuse ;  /* 0x0000000218187825 */ /* 0x100fe200078e0202 */
[----:B------:R2:W-:Y:S04]  /*1cfd0*/  STL.64 [R1+0x3d38], R22 ;  /* 0x003d381601007387 */ /* 0x0005e80000100a00 */
[----:B------:R-:W4:Y:S04]  /*1cfe0*/  LDL.LU R12, [R1+0x898] ;  /* 0x00089800010c7983 */ /* 0x000f280000300800 */
[----:B------:R4:W-:Y:S04]  /*1cff0*/  STL.64 [R1+0x3d40], R24 ;  /* 0x003d401801007387 */ /* 0x0009e80000100a00 */
[----:B------:R-:W4:Y:S01]  /*1d000*/  LDL.LU R13, [R1+0x89c] ;  /* 0x00089c00010d7983 */ /* 0x000f220000300800 */
[----:B------:R-:W-:-:S05]  /*1d010*/  IMAD.WIDE R26, R26, 0x2, R2 ;  /* 0x000000021a1a7825 */ /* 0x000fca00078e0202 */
[----:B------:R-:W-:Y:S01]  /*1d020*/  STL.64 [R1+0x3d48], R26 ;  /* 0x003d481a01007387 */ /* 0x000fe20000100a00 */
[----:B--2---:R-:W-:-:S04]  /*1d030*/  IMAD.WIDE R22, R18, 0x2, R2 ;  /* 0x0000000212167825 */ /* 0x004fc800078e0202 */
[----:B---3--:R-:W-:-:S04]  /*1d040*/  IMAD.WIDE R18, R19, 0x2, R2 ;  /* 0x0000000213127825 */ /* 0x008fc800078e0202 */
[----:B----4-:R-:W-:-:S04]  /*1d050*/  IMAD.WIDE R24, R20, 0x2, R2 ;  /* 0x0000000214187825 */ /* 0x010fc800078e0202 */
[--C-:B------:R-:W-:Y:S01]  /*1d060*/  IMAD.WIDE R20, R21, 0x2, R2.reuse ;  /* 0x0000000215147825 */ /* 0x100fe200078e0202 */
[----:B------:R-:W-:Y:S04]  /*1d070*/  STL.64 [R1+0x668], R24 ;  /* 0x0006681801007387 */ /* 0x000fe80000100a00 */
[----:B------:R0:W-:Y:S04]  /*1d080*/  STL.64 [R1+0x670], R20 ;  /* 0x0006701401007387 */ /* 0x0001e80000100a00 */
[----:B------:R-:W-:Y:S01]  /*1d090*/  STL.64 [R1+0x680], R22 ;  /* 0x0006801601007387 */ /* 0x000fe20000100a00 */
[----:B0-----:R-:W-:-:S03]  /*1d0a0*/  IMAD.WIDE R20, R10, 0x2, R2 ;  /* 0x000000020a147825 */ /* 0x001fc600078e0202 */
[----:B------:R-:W2:Y:S04]  /*1d0b0*/  LDL.LU R10, [R1+0x8a0] ;  /* 0x0008a000010a7983 */ /* 0x000ea80000300800 */
[----:B------:R0:W-:Y:S04]  /*1d0c0*/  STL.64 [R1+0x688], R18 ;  /* 0x0006881201007387 */ /* 0x0001e80000100a00 */
[----:B------:R1:W-:Y:S01]  /*1d0d0*/  STL.64 [R1+0x698], R20 ;  /* 0x0006981401007387 */ /* 0x0003e20000100a00 */
[----:B0-----:R-:W-:-:S04]  /*1d0e0*/  IMAD.WIDE R18, R16, 0x2, R2 ;  /* 0x0000000210127825 */ /* 0x001fc800078e0202 */
[--C-:B-1----:R-:W-:Y:S02]  /*1d0f0*/  IMAD.WIDE R20, R11, 0x2, R2.reuse ;  /* 0x000000020b147825 */ /* 0x102fe400078e0202 */
[----:B------:R-:W3:Y:S04]  /*1d100*/  LDL.LU R11, [R1+0x8a4] ;  /* 0x0008a400010b7983 */ /* 0x000ee80000300800 */
[----:B------:R0:W-:Y:S04]  /*1d110*/  STL.64 [R1+0x6a0], R18 ;  /* 0x0006a01201007387 */ /* 0x0001e80000100a00 */
[----:B------:R-:W-:Y:S01]  /*1d120*/  STL.64 [R1+0x6b0], R20 ;  /* 0x0006b01401007387 */ /* 0x000fe20000100a00 */
[----:B0-----:R-:W-:-:S04]  /*1d130*/  IMAD.WIDE R18, R17, 0x2, R2 ;  /* 0x0000000211127825 */ /* 0x001fc800078e0202 */
[--C-:B------:R-:W-:Y:S02]  /*1d140*/  IMAD.WIDE R16, R8, 0x2, R2.reuse ;  /* 0x0000000208107825 */ /* 0x100fe400078e0202 */
[----:B------:R-:W4:Y:S04]  /*1d150*/  LDL.LU R8, [R1+0x8b0] ;  /* 0x0008b00001087983 */ /* 0x000f280000300800 */
[----:B------:R0:W-:Y:S04]  /*1d160*/  STL.64 [R1+0x6b8], R18 ;  /* 0x0006b81201007387 */ /* 0x0001e80000100a00 */
[----:B------:R1:W-:Y:S01]  /*1d170*/  STL.64 [R1+0x6c8], R16 ;  /* 0x0006c81001007387 */ /* 0x0003e20000100a00 */
[----:B0-----:R-:W-:-:S04]  /*1d180*/  IMAD.WIDE R18, R14, 0x2, R2 ;  /* 0x000000020e127825 */ /* 0x001fc800078e0202 */
[--C-:B-1----:R-:W-:Y:S02]  /*1d190*/  IMAD.WIDE R16, R4, 0x2, R2.reuse ;  /* 0x0000000204107825 */ /* 0x102fe400078e0202 */
[----:B------:R-:W4:Y:S04]  /*1d1a0*/  LDL.LU R4, [R1+0x8b4] ;  /* 0x0008b40001047983 */ /* 0x000f280000300800 */
[----:B------:R-:W-:Y:S04]  /*1d1b0*/  STL.64 [R1+0x6d0], R18 ;  /* 0x0006d01201007387 */ /* 0x000fe80000100a00 */
[----:B------:R0:W-:Y:S01]  /*1d1c0*/  STL.64 [R1+0x6e0], R16 ;  /* 0x0006e01001007387 */ /* 0x0001e20000100a00 */
[----:B------:R-:W-:-:S04]  /*1d1d0*/  IMAD.WIDE R14, R15, 0x2, R2 ;  /* 0x000000020f0e7825 */ /* 0x000fc800078e0202 */
[--C-:B0-----:R-:W-:Y:S02]  /*1d1e0*/  IMAD.WIDE R16, R5, 0x2, R2.reuse ;  /* 0x0000000205107825 */ /* 0x101fe400078e0202 */
[----:B------:R-:W4:Y:S04]  /*1d1f0*/  LDL.LU R5, [R1+0x8b8] ;  /* 0x0008b80001057983 */ /* 0x000f280000300800 */
[----:B------:R0:W-:Y:S04]  /*1d200*/  STL.64 [R1+0x6f0], R14 ;  /* 0x0006f00e01007387 */ /* 0x0001e80000100a00 */
[----:B------:R1:W-:Y:S01]  /*1d210*/  STL.64 [R1+0x6f8], R16 ;  /* 0x0006f81001007387 */ /* 0x0003e20000100a00 */
[----:B0-----:R-:W-:-:S03]  /*1d220*/  IMAD.WIDE R14, R6, 0x2, R2 ;  /* 0x00000002060e7825 */ /* 0x001fc600078e0202 */
[----:B------:R-:W4:Y:S01]  /*1d230*/  LDL.LU R6, [R1+0x8bc] ;  /* 0x0008bc0001067983 */ /* 0x000f220000300800 */
[----:B-1----:R-:W-:-:S03]  /*1d240*/  IMAD.WIDE R16, R7, 0x2, R2 ;  /* 0x0000000207107825 */ /* 0x002fc600078e0202 */
[----:B------:R0:W-:Y:S04]  /*1d250*/  STL.64 [R1+0x708], R14 ;  /* 0x0007080e01007387 */ /* 0x0001e80000100a00 */
[----:B------:R-:W4:Y:S04]  /*1d260*/  LDL.LU R7, [R1+0x8c8] ;  /* 0x0008c80001077983 */ /* 0x000f280000300800 */
[----:B------:R-:W-:Y:S01]  /*1d270*/  STL.64 [R1+0x710], R16 ;  /* 0x0007101001007387 */ /* 0x000fe20000100a00 */
[----:B0-----:R-:W-:-:S03]  /*1d280*/  IMAD.WIDE R14, R9, 0x2, R2 ;  /* 0x00000002090e7825 */ /* 0x001fc600078e0202 */
[----:B------:R-:W4:Y:S04]  /*1d290*/  LDL.LU R25, [R1+0x8cc] ;  /* 0x0008cc0001197983 */ /* 0x000f280000300800 */
[----:B------:R0:W-:Y:S04]  /*1d2a0*/  STL.64 [R1+0x720], R14 ;  /* 0x0007200e01007387 */ /* 0x0001e80000100a00 */
[----:B------:R-:W4:Y:S04]  /*1d2b0*/  LDL.LU R22, [R1+0x8d0] ;  /* 0x0008d00001167983 */ /* 0x000f280000300800 */
[----:B------:R-:W4:Y:S01]  /*1d2c0*/  LDL.LU R9, [R1+0x8d4] ;  /* 0x0008d40001097983 */ /* 0x000f220000300800 */
[----:B0-----:R-:W-:-:S03]  /*1d2d0*/  IMAD.WIDE R14, R12, 0x2, R2 ;  /* 0x000000020c0e7825 */ /* 0x001fc600078e0202 */
[----:B------:R-:W4:Y:S04]  /*1d2e0*/  LDL.LU R23, [R1+0x8e0] ;  /* 0x0008e00001177983 */ /* 0x000f280000300800 */
[----:B------:R-:W4:Y:S04]  /*1d2f0*/  LDL.LU R12, [R1+0x8e4] ;  /* 0x0008e400010c7983 */ /* 0x000f280000300800 */
[----:B------:R0:W-:Y:S04]  /*1d300*/  STL.64 [R1+0x728], R14 ;  /* 0x0007280e01007387 */ /* 0x0001e80000100a00 */
[----:B------:R-:W4:Y:S04]  /*1d310*/  LDL.LU R20, [R1+0x8f0] ;  /* 0x0008f00001147983 */ /* 0x000f280000300800 */
[----:B------:R-:W4:Y:S01]  /*1d320*/  LDL.LU R21, [R1+0x8f4] ;  /* 0x0008f40001157983 */ /* 0x000f220000300800 */
[----:B0-----:R-:W-:-:S05]  /*1d330*/  IMAD.WIDE R14, R13, 0x2, R2 ;  /* 0x000000020d0e7825 */ /* 0x001fca00078e0202 */
[----:B------:R2:W-:Y:S04]  /*1d340*/  STL.64 [R1+0x738], R14 ;  /* 0x0007380e01007387 */ /* 0x0005e80000100a00 */
[----:B------:R-:W4:Y:S04]  /*1d350*/  LDL.LU R18, [R1+0x8f8] ;  /* 0x0008f80001127983 */ /* 0x000f280000300800 */
[----:B------:R-:W4:Y:S04]  /*1d360*/  LDL.LU R19, [R1+0x8fc] ;  /* 0x0008fc0001137983 */ /* 0x000f280000300800 */
[----:B------:R-:W4:Y:S04]  /*1d370*/  LDL.LU R13, [R1+0x908] ;  /* 0x00090800010d7983 */ /* 0x000f280000300800 */
[----:B------:R-:W4:Y:S01]  /*1d380*/  LDL.LU R16, [R1+0x90c] ;  /* 0x00090c0001107983 */ /* 0x000f220000300800 */
[----:B--2---:R-:W-:-:S03]  /*1d390*/  IMAD.WIDE R14, R10, 0x2, R2 ;  /* 0x000000020a0e7825 */ /* 0x004fc600078e0202 */
[----:B------:R-:W2:Y:S04]  /*1d3a0*/  LDL.LU R10, [R1+0x910] ;  /* 0x00091000010a7983 */ /* 0x000ea80000300800 */
[----:B------:R3:W-:Y:S04]  /*1d3b0*/  STL.64 [R1+0x740], R14 ;  /* 0x0007400e01007387 */ /* 0x0007e80000100a00 */
[----:B------:R-:W2:Y:S01]  /*1d3c0*/  LDL.LU R17, [R1+0x914] ;  /* 0x0009140001117983 */ /* 0x000ea20000300800 */
[----:B---3--:R-:W-:-:S03]  /*1d3d0*/  IMAD.WIDE R14, R11, 0x2, R2 ;  /* 0x000000020b0e7825 */ /* 0x008fc600078e0202 */
[----:B------:R-:W3:Y:S04]  /*1d3e0*/  LDL.LU R11, [R1+0x920] ;  /* 0x00092000010b7983 */ /* 0x000ee80000300800 */
[----:B------:R0:W-:Y:S04]  /*1d3f0*/  STL.64 [R1+0x750], R14 ;  /* 0x0007500e01007387 */ /* 0x0001e80000100a00 */
[----:B0-----:R-:W3:Y:S01]  /*1d400*/  LDL.LU R14, [R1+0x924] ;  /* 0x00092400010e7983 */ /* 0x001ee20000300800 */
[----:B----4-:R-:W-:-:S03]  /*1d410*/  IMAD.WIDE R26, R8, 0x2, R2 ;  /* 0x00000002081a7825 */ /* 0x010fc600078e0202 */
[----:B------:R-:W4:Y:S04]  /*1d420*/  LDL.LU R8, [R1+0x928] ;  /* 0x0009280001087983 */ /* 0x000f280000300800 */
[----:B------:R0:W-:Y:S04]  /*1d430*/  STL.64 [R1+0x758], R26 ;  /* 0x0007581a01007387 */ /* 0x0001e80000100a00 */
[----:B------:R-:W4:Y:S01]  /*1d440*/  LDL.LU R15, [R1+0x92c] ;  /* 0x00092c00010f7983 */ /* 0x000f220000300800 */
[----:B0-----:R-:W-:-:S03]  /*1d450*/  IMAD.WIDE R26, R4, 0x2, R2 ;  /* 0x00000002041a7825 */ /* 0x001fc600078e0202 */
[----:B------:R-:W4:Y:S04]  /*1d460*/  LDL.LU R4, [R1+0x938] ;  /* 0x0009380001047983 */ /* 0x000f280000300800 */
[----:B------:R0:W-:Y:S02]  /*1d470*/  STL.64 [R1+0x768], R26 ;  /* 0x0007681a01007387 */ /* 0x0001e40000100a00 */
[--C-:B0-----:R-:W-:Y:S02]  /*1d480*/  IMAD.WIDE R26, R5, 0x2, R2.reuse ;  /* 0x00000002051a7825 */ /* 0x101fe400078e0202 */
[----:B------:R-:W4:Y:S04]  /*1d490*/  LDL.LU R5, [R1+0x93c] ;  /* 0x00093c0001057983 */ /* 0x000f280000300800 */
[----:B------:R0:W-:Y:S02]  /*1d4a0*/  STL.64 [R1+0x770], R26 ;  /* 0x0007701a01007387 */ /* 0x0001e40000100a00 */
[----:B0-----:R-:W-:-:S02]  /*1d4b0*/  IMAD.WIDE R26, R6, 0x2, R2 ;  /* 0x00000002061a7825 */ /* 0x001fc400078e0202 */
[----:B------:R-:W4:Y:S04]  /*1d4c0*/  LDL.LU R6, [R1+0x940] ;  /* 0x0009400001067983 */ /* 0x000f280000300800 */
[----:B------:R0:W-:Y:S02]  /*1d4d0*/  STL.64 [R1+0x780], R26 ;  /* 0x0007801a01007387 */ /* 0x0001e40000100a00 */
[--C-:B0-----:R-:W-:Y:S02]  /*1d4e0*/  IMAD.WIDE R26, R7, 0x2, R2.reuse ;  /* 0x00000002071a7825 */ /* 0x101fe400078e0202 */
[----:B------:R-:W4:Y:S04]  /*1d4f0*/  LDL.LU R7, [R1+0x944] ;  /* 0x0009440001077983 */ /* 0x000f280000300800 */
[----:B------:R0:W-:Y:S02]  /*1d500*/  STL.64 [R1+0x788], R26 ;  /* 0x0007881a01007387 */ /* 0x0001e40000100a00 */
[----:B0-----:R-:W-:-:S04]  /*1d510*/  IMAD.WIDE R26, R25, 0x2, R2 ;  /* 0x00000002191a7825 */ /* 0x001fc800078e0202 */
[--C-:B------:R-:W-:Y:S01]  /*1d520*/  IMAD.WIDE R24, R22, 0x2, R2.reuse ;  /* 0x0000000216187825 */ /* 0x100fe200078e0202 */
[----:B------:R0:W-:Y:S03]  /*1d530*/  STL.64 [R1+0x798], R26 ;  /* 0x0007981a01007387 */ /* 0x0001e60000100a00 */
[--C-:B0-----:R-:W-:Y:S02]  /*1d540*/  IMAD.WIDE R26, R9, 0x2, R2.reuse ;  /* 0x00000002091a7825 */ /* 0x101fe400078e0202 */
[----:B------:R-:W4:Y:S04]  /*1d550*/  LDL.LU R9, [R1+0x950] ;  /* 0x0009500001097983 */ /* 0x000f280000300800 */
        /* <DEDUP_REMOVED lines=8> */
[--C-:B------:R-:W-:Y:S01]  /*1d5e0*/  IMAD.WIDE R20, R21, 0x2, R2.reuse ;  /* 0x0000000215147825 */ /* 0x100fe200078e0202 */
[----:B------:R-:W-:Y:S03]  /*1d5f0*/  STL.64 [R1+0x7d0], R24 ;  /* 0x0007d01801007387 */ /* 0x000fe60000100a00 */
[--C-:B-1----:R-:W-:Y:S01]  /*1d600*/  IMAD.WIDE R22, R18, 0x2, R2.reuse ;  /* 0x0000000212167825 */ /* 0x102fe200078e0202 */
[----:B------:R0:W-:Y:S03]  /*1d610*/  STL.64 [R1+0x7e0], R20 ;  /* 0x0007e01401007387 */ /* 0x0001e60000100a00 */
[--C-:B------:R-:W-:Y:S01]  /*1d620*/  IMAD.WIDE R18, R19, 0x2, R2.reuse ;  /* 0x0000000213127825 */ /* 0x100fe200078e0202 */
[----:B------:R-:W-:Y:S03]  /*1d630*/  STL.64 [R1+0x7f0], R22 ;  /* 0x0007f01601007387 */ /* 0x000fe60000100a00 */
[----:B0-----:R-:W-:-:S02]  /*1d640*/  IMAD.WIDE R20, R13, 0x2, R2 ;  /* 0x000000020d147825 */ /* 0x001fc400078e0202 */
[----:B------:R-:W4:Y:S04]  /*1d650*/  LDL.LU R13, [R1+0x958] ;  /* 0x00095800010d7983 */ /* 0x000f280000300800 */
[----:B------:R0:W-:Y:S04]  /*1d660*/  STL.64 [R1+0x7f8], R18 ;  /* 0x0007f81201007387 */ /* 0x0001e80000100a00 */
[----:B------:R2:W-:Y:S01]  /*1d670*/  STL.64 [R1+0x808], R20 ;  /* 0x0008081401007387 */ /* 0x0005e20000100a00 */
[----:B0-----:R-:W-:-:S04]  /*1d680*/  IMAD.WIDE R18, R16, 0x2, R2 ;  /* 0x0000000210127825 */ /* 0x001fc800078e0202 */
[--C-:B--2---:R-:W-:Y:S02]  /*1d690*/  IMAD.WIDE R20, R10, 0x2, R2.reuse ;  /* 0x000000020a147825 */ /* 0x104fe400078e0202 */
[----:B------:R-:W2:Y:S04]  /*1d6a0*/  LDL.LU R10, [R1+0x95c] ;  /* 0x00095c00010a7983 */ /* 0x000ea80000300800 */
[----:B------:R0:W-:Y:S04]  /*1d6b0*/  STL.64 [R1+0x810], R18 ;  /* 0x0008101201007387 */ /* 0x0001e80000100a00 */
[----:B------:R-:W-:Y:S01]  /*1d6c0*/  STL.64 [R1+0x820], R20 ;  /* 0x0008201401007387 */ /* 0x000fe20000100a00 */
[----:B0-----:R-:W-:-:S04]  /*1d6d0*/  IMAD.WIDE R18, R17, 0x2, R2 ;  /* 0x0000000211127825 */ /* 0x001fc800078e0202 */
[--C-:B---3--:R-:W-:Y:S02]  /*1d6e0*/  IMAD.WIDE R16, R11, 0x2, R2.reuse ;  /* 0x000000020b107825 */ /* 0x108fe400078e0202 */
[----:B------:R-:W3:Y:S04]  /*1d6f0*/  LDL.LU R11, [R1+0x968] ;  /* 0x00096800010b7983 */ /* 0x000ee80000300800 */
[----:B------:R0:W-:Y:S04]  /*1d700*/  STL.64 [R1+0x828], R18 ;  /* 0x0008281201007387 */ /* 0x0001e80000100a00 */
[----:B------:R4:W-:Y:S01]  /*1d710*/  STL.64 [R1+0x838], R16 ;  /* 0x0008381001007387 */ /* 0x0009e20000100a00 */
[----:B0-----:R-:W-:-:S04]  /*1d720*/  IMAD.WIDE R18, R14, 0x2, R2 ;  /* 0x000000020e127825 */ /* 0x001fc800078e0202 */
[--C-:B----4-:R-:W-:Y:S02]  /*1d730*/  IMAD.WIDE R16, R8, 0x2, R2.reuse ;  /* 0x0000000208107825 */ /* 0x110fe400078e0202 */
[----:B------:R-:W4:Y:S04]  /*1d740*/  LDL.LU R8, [R1+0x96c] ;  /* 0x00096c0001087983 */ /* 0x000f280000300800 */
[----:B------:R-:W-:Y:S01]  /*1d750*/  STL.64 [R1+0x840], R18 ;  /* 0x0008401201007387 */ /* 0x000fe20000100a00 */
[----:B------:R-:W-:-:S03]  /*1d760*/  IMAD.WIDE R14, R15, 0x2, R2 ;  /* 0x000000020f0e7825 */ /* 0x000fc600078e0202 */
[----:B------:R0:W-:Y:S02]  /*1d770*/  STL.64 [R1+0x850], R16 ;  /* 0x0008501001007387 */ /* 0x0001e40000100a00 */
[--C-:B0-----:R-:W-:Y:S02]  /*1d780*/  IMAD.WIDE R16, R4, 0x2, R2.reuse ;  /* 0x0000000204107825 */ /* 0x101fe400078e0202 */
[----:B------:R-:W4:Y:S04]  /*1d790*/  LDL.LU R4, [R1+0x970] ;  /* 0x0009700001047983 */ /* 0x000f280000300800 */
[----:B------:R0:W-:Y:S04]  /*1d7a0*/  STL.64 [R1+0x858], R14 ;  /* 0x0008580e01007387 */ /* 0x0001e80000100a00 */
[----:B------:R1:W-:Y:S01]  /*1d7b0*/  STL.64 [R1+0x868], R16 ;  /* 0x0008681001007387 */ /* 0x0003e20000100a00 */
[----:B0-----:R-:W-:-:S03]  /*1d7c0*/  IMAD.WIDE R14, R5, 0x2, R2 ;  /* 0x00000002050e7825 */ /* 0x001fc600078e0202 */
[----:B------:R-:W4:Y:S04]  /*1d7d0*/  LDL.LU R5, [R1+0x974] ;  /* 0x0009740001057983 */ /* 0x000f280000300800 */
[----:B------:R0:W-:Y:S01]  /*1d7e0*/  STL.64 [R1+0x870], R14 ;  /* 0x0008700e01007387 */ /* 0x0001e20000100a00 */
[----:B-1----:R-:W-:-:S03]  /*1d7f0*/  IMAD.WIDE R16, R6, 0x2, R2 ;  /* 0x0000000206107825 */ /* 0x002fc600078e0202 */
[----:B------:R-:W4:Y:S04]  /*1d800*/  LDL.LU R6, [R1+0x980] ;  /* 0x0009800001067983 */ /* 0x000f280000300800 */
[----:B------:R-:W-:Y:S04]  /*1d810*/  STL.64 [R1+0x880], R16 ;  /* 0x0008801001007387 */ /* 0x000fe80000100a00 */
[----:B------:R-:W4:Y:S01]  /*1d820*/  LDL.LU R25, [R1+0x984] ;  /* 0x0009840001197983 */ /* 0x000f220000300800 */
[----:B0-----:R-:W-:-:S05]  /*1d830*/  IMAD.WIDE R14, R7, 0x2, R2 ;  /* 0x00000002070e7825 */ /* 0x001fca00078e0202 */
[----:B------:R0:W-:Y:S04]  /*1d840*/  STL.64 [R1+0x888], R14 ;  /* 0x0008880e01007387 */ /* 0x0001e80000100a00 */
[----:B------:R-:W4:Y:S04]  /*1d850*/  LDL.LU R22, [R1+0x988] ;  /* 0x0009880001167983 */ /* 0x000f280000300800 */
[----:B------:R-:W4:Y:S04]  /*1d860*/  LDL.LU R7, [R1+0x98c] ;  /* 0x00098c0001077983 */ /* 0x000f280000300800 */
[----:B------:R-:W4:Y:S01]  /*1d870*/  LDL.LU R23, [R1+0x998] ;  /* 0x0009980001177983 */ /* 0x000f220000300800 */
[----:B0-----:R-:W-:-:S03]  /*1d880*/  IMAD.WIDE R14, R9, 0x2, R2 ;  /* 0x00000002090e7825 */ /* 0x001fc600078e0202 */
        /* <DEDUP_REMOVED lines=10> */
[----:B0-----:R-:W-:-:S03]  /*1d930*/  IMAD.WIDE R14, R13, 0x2, R2 ;  /* 0x000000020d0e7825 */ /* 0x001fc600078e0202 */
[----:B------:R-:W4:Y:S04]  /*1d940*/  LDL.LU R13, [R1+0x9c8] ;  /* 0x0009c800010d7983 */ /* 0x000f280000300800 */
[----:B------:R2:W-:Y:S04]  /*1d950*/  STL.64 [R1+0x8b0], R14 ;  /* 0x0008b00e01007387 */ /* 0x0005e80000100a00 */
[----:B------:R-:W4:Y:S01]  /*1d960*/  LDL.LU R17, [R1+0x9cc] ;  /* 0x0009cc0001117983 */ /* 0x000f220000300800 */
[----:B--2---:R-:W-:-:S03]  /*1d970*/  IMAD.WIDE R14, R10, 0x2, R2 ;  /* 0x000000020a0e7825 */ /* 0x004fc600078e0202 */
[----:B------:R-:W2:Y:S04]  /*1d980*/  LDL.LU R10, [R1+0x9d0] ;  /* 0x0009d000010a7983 */ /* 0x000ea80000300800 */
[----:B------:R0:W-:Y:S04]  /*1d990*/  STL.64 [R1+0x8b8], R14 ;  /* 0x0008b80e01007387 */ /* 0x0001e80000100a00 */
[----:B0-----:R-:W2:Y:S01]  /*1d9a0*/  LDL.LU R14, [R1+0x9d4] ;  /* 0x0009d400010e7983 */ /* 0x001ea20000300800 */
[----:B---3--:R-:W-:-:S03]  /*1d9b0*/  IMAD.WIDE R26, R11, 0x2, R2 ;  /* 0x000000020b1a7825 */ /* 0x008fc600078e0202 */
[----:B------:R-:W3:Y:S04]  /*1d9c0*/  LDL.LU R11, [R1+0x9e0] ;  /* 0x0009e000010b7983 */ /* 0x000ee80000300800 */
[----:B------:R4:W-:Y:S04]  /*1d9d0*/  STL.64 [R1+0x8c8], R26 ;  /* 0x0008c81a01007387 */ /* 0x0009e80000100a00 */
[----:B------:R-:W3:Y:S01]  /*1d9e0*/  LDL.LU R15, [R1+0x9e4] ;  /* 0x0009e400010f7983 */ /* 0x000ee20000300800 */
[----:B----4-:R-:W-:-:S03]  /*1d9f0*/  IMAD.WIDE R26, R8, 0x2, R2 ;  /* 0x00000002081a7825 */ /* 0x010fc600078e0202 */
        /* <DEDUP_REMOVED lines=11> */
[----:B0-----:R-:W-:-:S05]  /*1dab0*/  IMAD.WIDE R26, R25, 0x2, R2 ;  /* 0x00000002191a7825 */ /* 0x001fca00078e0202 */
[----:B------:R0:W-:Y:S02]  /*1dac0*/  STL.64 [R1+0x908], R26 ;  /* 0x0009081a01007387 */ /* 0x0001e40000100a00 */
[--C-:B0-----:R-:W-:Y:S02]  /*1dad0*/  IMAD.WIDE R26, R7, 0x2, R2.reuse ;  /* 0x00000002071a7825 */ /* 0x101fe400078e0202 */
[----:B------:R-:W4:Y:S02]  /*1dae0*/  LDL.LU R7, [R1+0xa08] ;  /* 0x000a080001077983 */ /* 0x000f240000300800 */
[----:B------:R-:W-:-:S05]  /*1daf0*/  IMAD.WIDE R24, R22, 0x2, R2 ;  /* 0x0000000216187825 */ /* 0x000fca00078e0202 */
        /* <DEDUP_REMOVED lines=19> */
[--C-:B-1----:R-:W-:Y:S02]  /*1dc30*/  IMAD.WIDE R20, R13, 0x2, R2.reuse ;  /* 0x000000020d147825 */ /* 0x102fe400078e0202 */
[----:B------:R-:W4:Y:S04]  /*1dc40*/  LDL.LU R13, [R1+0xa28] ;  /* 0x000a2800010d7983 */ /* 0x000f280000300800 */
[----:B------:R0:W-:Y:S04]  /*1dc50*/  STL.64 [R1+0x980], R18 ;  /* 0x0009801201007387 */ /* 0x0001e80000100a00 */
[----:B------:R-:W-:Y:S01]  /*1dc60*/  STL.64 [R1+0x988], R20 ;  /* 0x0009881401007387 */ /* 0x000fe20000100a00 */
[----:B0-----:R-:W-:-:S04]  /*1dc70*/  IMAD.WIDE R18, R17, 0x2, R2 ;  /* 0x0000000211127825 */ /* 0x001fc800078e0202 */
[--C-:B--2---:R-:W-:Y:S02]  /*1dc80*/  IMAD.WIDE R16, R10, 0x2, R2.reuse ;  /* 0x000000020a107825 */ /* 0x104fe400078e0202 */
[----:B------:R-:W2:Y:S04]  /*1dc90*/  LDL.LU R10, [R1+0xa38] ;  /* 0x000a3800010a7983 */ /* 0x000ea80000300800 */
[----:B------:R0:W-:Y:S04]  /*1dca0*/  STL.64 [R1+0x998], R18 ;  /* 0x0009981201007387 */ /* 0x0001e80000100a00 */
[----:B------:R3:W-:Y:S01]  /*1dcb0*/  STL.64 [R1+0x9a0], R16 ;  /* 0x0009a01001007387 */ /* 0x0007e20000100a00 */
[----:B0-----:R-:W-:-:S04]  /*1dcc0*/  IMAD.WIDE R18, R14, 0x2, R2 ;  /* 0x000000020e127825 */ /* 0x001fc800078e0202 */
[--C-:B---3--:R-:W-:Y:S02]  /*1dcd0*/  IMAD.WIDE R16, R11, 0x2, R2.reuse ;  /* 0x000000020b107825 */ /* 0x108fe400078e0202 */
[----:B------:R-:W3:Y:S04]  /*1dce0*/  LDL.LU R11, [R1+0xa40] ;  /* 0x000a4000010b7983 */ /* 0x000ee80000300800 */
[----:B------:R-:W-:Y:S01]  /*1dcf0*/  STL.64 [R1+0x9b0], R18 ;  /* 0x0009b01201007387 */ /* 0x000fe20000100a00 */
[----:B------:R-:W-:-:S03]  /*1dd00*/  IMAD.WIDE R14, R15, 0x2, R2 ;  /* 0x000000020f0e7825 */ /* 0x000fc600078e0202 */
[----:B------:R4:W-:Y:S02]  /*1dd10*/  STL.64 [R1+0x9b8], R16 ;  /* 0x0009b81001007387 */ /* 0x0009e40000100a00 */
[--C-:B----4-:R-:W-:Y:S02]  /*1dd20*/  IMAD.WIDE R16, R8, 0x2, R2.reuse ;  /* 0x0000000208107825 */ /* 0x110fe400078e0202 */
        /* <DEDUP_REMOVED lines=25> */
[----:B------:R-:W4:Y:S04]  /*1dec0*/  LDL.LU R16, [R1+0x640] ;  /* 0x0006400001107983 */ /* 0x000f280000300800 */
[----:B0-----:R-:W4:Y:S01]  /*1ded0*/  LDL.LU R15, [R1+0x63c] ;  /* 0x00063c00010f7983 */ /* 0x001f220000300800 */
[----:B------:R-:W-:-:S05]  /*1dee0*/  IMAD.WIDE R26, R12, 0x2, R2 ;  /* 0x000000020c1a7825 */ /* 0x000fca00078e0202 */
[----:B------:R0:W-:Y:S04]  /*1def0*/  STL.64 [R1+0xa20], R26 ;  /* 0x000a201a01007387 */ /* 0x0001e80000100a00 */
[----:B------:R-:W4:Y:S04]  /*1df00*/  LDL.LU R17, [R1+0x638] ;  /* 0x0006380001117983 */ /* 0x000f280000300800 */
[----:B------:R-:W4:Y:S01]  /*1df10*/  LDL.LU R12, [R1+0x634] ;  /* 0x00063400010c7983 */ /* 0x000f220000300800 */
[----:B0-----:R-:W-:-:S05]  /*1df20*/  IMAD.WIDE R26, R13, 0x2, R2 ;  /* 0x000000020d1a7825 */ /* 0x001fca00078e0202 */
[----:B------:R2:W-:Y:S04]  /*1df30*/  STL.64 [R1+0xa28], R26 ;  /* 0x000a281a01007387 */ /* 0x0005e80000100a00 */
[----:B------:R-:W4:Y:S04]  /*1df40*/  LDL.LU R14, [R1+0x630] ;  /* 0x00063000010e7983 */ /* 0x000f280000300800 */
[----:B------:R-:W4:Y:S01]  /*1df50*/  LDL.LU R13, [R1+0x62c] ;  /* 0x00062c00010d7983 */ /* 0x000f220000300800 */
[----:B--2---:R-:W-:-:S05]  /*1df60*/  IMAD.WIDE R26, R10, 0x2, R2 ;  /* 0x000000020a1a7825 */ /* 0x004fca00078e0202 */
[----:B------:R3:W-:Y:S04]  /*1df70*/  STL.64 [R1+0xa38], R26 ;  /* 0x000a381a01007387 */ /* 0x0007e80000100a00 */
[----:B------:R-:W2:Y:S01]  /*1df80*/  LDL.LU R10, [R1+0x628] ;  /* 0x00062800010a7983 */ /* 0x000ea20000300800 */
[----:B---3--:R-:W-:-:S03]  /*1df90*/  IMAD.WIDE R26, R11, 0x2, R2 ;  /* 0x000000020b1a7825 */ /* 0x008fc600078e0202 */
[----:B------:R-:W3:Y:S04]  /*1dfa0*/  LDL.LU R11, [R1+0x624] ;  /* 0x00062400010b7983 */ /* 0x000ee80000300800 */
[----:B------:R4:W-:Y:S02]  /*1dfb0*/  STL.64 [R1+0xa40], R26 ;  /* 0x000a401a01007387 */ /* 0x0009e40000100a00 */
[--C-:B----4-:R-:W-:Y:S02]  /*1dfc0*/  IMAD.WIDE R26, R8, 0x2, R2.reuse ;  /* 0x00000002081a7825 */ /* 0x110fe400078e0202 */
        /* <DEDUP_REMOVED lines=9> */
[----:B------:R0:W-:Y:S01]  /*1e060*/  STL.64 [R1+0xa70], R26 ;  /* 0x000a701a01007387 */ /* 0x0001e20000100a00 */
[----:B------:R-:W-:-:S04]  /*1e070*/  IMAD.WIDE R24, R22, 0x2, R2 ;  /* 0x0000000216187825 */ /* 0x000fc800078e0202 */
[--C-:B0-----:R-:W-:Y:S02]  /*1e080*/  IMAD.WIDE R26, R6, 0x2, R2.reuse ;  /* 0x00000002061a7825 */ /* 0x101fe400078e0202 */
[----:B------:R-:W4:Y:S04]  /*1e090*/  LDL.LU R6, [R1+0x614] ;  /* 0x0006140001067983 */ /* 0x000f280000300800 */
[----:B------:R0:W-:Y:S04]  /*1e0a0*/  STL.64 [R1+0xa80], R24 ;  /* 0x000a801801007387 */ /* 0x0001e80000100a00 */
[----:B------:R1:W-:Y:S01]  /*1e0b0*/  STL.64 [R1+0x660], R26 ;  /* 0x0006601a01007387 */ /* 0x0003e20000100a00 */
[----:B0-----:R-:W-:-:S04]  /*1e0c0*/  IMAD.WIDE R24, R23, 0x2, R2 ;  /* 0x0000000217187825 */ /* 0x001fc800078e0202 */
[--C-:B------:R-:W-:Y:S02]  /*1e0d0*/  IMAD.WIDE R22, R7, 0x2, R2.reuse ;  /* 0x0000000207167825 */ /* 0x100fe400078e0202 */
[----:B------:R-:W4:Y:S02]  /*1e0e0*/  LDL.LU R7, [R1+0x610] ;  /* 0x0006100001077983 */ /* 0x000f240000300800 */
[--C-:B-1----:R-:W-:Y:S02]  /*1e0f0*/  IMAD.WIDE R26, R20, 0x2, R2.reuse ;  /* 0x00000002141a7825 */ /* 0x102fe400078e0202 */
[----:B------:R0:W-:Y:S04]  /*1e100*/  STL.64 [R1+0xa98], R24 ;  /* 0x000a981801007387 */ /* 0x0001e80000100a00 */
[----:B------:R1:W-:Y:S04]  /*1e110*/  STL.64 [R1+0x658], R22 ;  /* 0x0006581601007387 */ /* 0x0003e80000100a00 */
[----:B------:R-:W-:Y:S01]  /*1e120*/  STL.64 [R1+0xaa8], R26 ;  /* 0x000aa81a01007387 */ /* 0x000fe20000100a00 */
[----:B0-----:R-:W-:-:S05]  /*1e130*/  IMAD.WIDE R24, R21, 0x2, R2 ;  /* 0x0000000215187825 */ /* 0x001fca00078e0202 */
[----:B------:R-:W-:Y:S01]  /*1e140*/  STL.64 [R1+0x650], R24 ;  /* 0x0006501801007387 */ /* 0x000fe20000100a00 */
[----:B-1----:R-:W-:-:S04]  /*1e150*/  IMAD.WIDE R22, R18, 0x2, R2 ;  /* 0x0000000212167825 */ /* 0x002fc800078e0202 */
[--C-:B------:R-:W-:Y:S01]  /*1e160*/  IMAD.WIDE R20, R19, 0x2, R2.reuse ;  /* 0x0000000213147825 */ /* 0x100fe200078e0202 */
[----:B------:R-:W-:Y:S03]  /*1e170*/  STL.64 [R1+0xac0], R22 ;  /* 0x000ac01601007387 */ /* 0x000fe60000100a00 */
[--C-:B------:R-:W-:Y:S02]  /*1e180*/  IMAD.WIDE R18, R9, 0x2, R2.reuse ;  /* 0x0000000209127825 */ /* 0x100fe400078e0202 */
[----:B------:R-:W4:Y:S04]  /*1e190*/  LDL.LU R9, [R1+0x608] ;  /* 0x0006080001097983 */ /* 0x000f280000300800 */
[----:B------:R0:W-:Y:S04]  /*1e1a0*/  STL.64 [R1+0x648], R20 ;  /* 0x0006481401007387 */ /* 0x0001e80000100a00 */
[----:B------:R1:W-:Y:S01]  /*1e1b0*/  STL.64 [R1+0xad0], R18 ;  /* 0x000ad01201007387 */ /* 0x0003e20000100a00 */
[----:B0-----:R-:W-:-:S04]  /*1e1c0*/  IMAD.WIDE R20, R16, 0x2, R2 ;  /* 0x0000000210147825 */ /* 0x001fc800078e0202 */
[--C-:B-1----:R-:W-:Y:S02]  /*1e1d0*/  IMAD.WIDE R18, R15, 0x2, R2.reuse ;  /* 0x000000020f127825 */ /* 0x102fe400078e0202 */
        /* <DEDUP_REMOVED lines=8> */
[----:B0-----:R-:W-:-:S04]  /*1e260*/  IMAD.WIDE R16, R14, 0x2, R2 ;  /* 0x000000020e107825 */ /* 0x001fc800078e0202 */
[--C-:B-1----:R-:W-:Y:S02]  /*1e270*/  IMAD.WIDE R18, R13, 0x2, R2.reuse ;  /* 0x000000020d127825 */ /* 0x102fe400078e0202 */
[----:B------:R-:W4:Y:S04]  /*1e280*/  LDL.LU R13, [R1+0x5fc] ;  /* 0x0005fc00010d7983 */ /* 0x000f280000300800 */
[----:B------:R2:W-:Y:S04]  /*1e290*/  STL.64 [R1+0x630], R16 ;  /* 0x0006301001007387 */ /* 0x0005e80000100a00 */
[----:B------:R3:W-:Y:S01]  /*1e2a0*/  STL.64 [R1+0xb10], R18 ;  /* 0x000b101201007387 */ /* 0x0007e20000100a00 */
[----:B--2---:R-:W-:-:S03]  /*1e2b0*/  IMAD.WIDE R16, R10, 0x2, R2 ;  /* 0x000000020a107825 */ /* 0x004fc600078e0202 */
[----:B------:R-:W2:Y:S04]  /*1e2c0*/  LDL.LU R10, [R1+0x5f8] ;  /* 0x0005f800010a7983 */ /* 0x000ea80000300800 */
[----:B------:R4:W-:Y:S01]  /*1e2d0*/  STL.64 [R1+0x628], R16 ;  /* 0x0006281001007387 */ /* 0x0009e20000100a00 */
[----:B---3--:R-:W-:-:S05]  /*1e2e0*/  IMAD.WIDE R18, R11, 0x2, R2 ;  /* 0x000000020b127825 */ /* 0x008fca00078e0202 */
[----:B------:R0:W-:Y:S04]  /*1e2f0*/  STL.64 [R1+0xb20], R18 ;  /* 0x000b201201007387 */ /* 0x0001e80000100a00 */
[----:B------:R-:W3:Y:S01]  /*1e300*/  LDL.LU R11, [R1+0x5f4] ;  /* 0x0005f400010b7983 */ /* 0x000ee20000300800 */
[----:B----4-:R-:W-:-:S05]  /*1e310*/  IMAD.WIDE R16, R8, 0x2, R2 ;  /* 0x0000000208107825 */ /* 0x010fca00078e0202 */
[----:B------:R1:W-:Y:S01]  /*1e320*/  STL.64 [R1+0x620], R16 ;  /* 0x0006201001007387 */ /* 0x0003e20000100a00 */
[----:B0-----:R-:W-:-:S03]  /*1e330*/  IMAD.WIDE R18, R4, 0x2, R2 ;  /* 0x0000000204127825 */ /* 0x001fc600078e0202 */
[----:B------:R-:W4:Y:S04]  /*1e340*/  LDL.LU R4, [R1+0x5f0] ;  /* 0x0005f00001047983 */ /* 0x000f280000300800 */
[----:B------:R-:W-:Y:S04]  /*1e350*/  STL.64 [R1+0xb38], R18 ;  /* 0x000b381201007387 */ /* 0x000fe80000100a00 */
[----:B------:R-:W4:Y:S01]  /*1e360*/  LDL.LU R22, [R1+0x5ec] ;  /* 0x0005ec0001167983 */ /* 0x000f220000300800 */
[----:B-1----:R-:W-:-:S05]  /*1e370*/  IMAD.WIDE R16, R5, 0x2, R2 ;  /* 0x0000000205107825 */ /* 0x002fca00078e0202 */
[----:B------:R0:W-:Y:S04]  /*1e380*/  STL.64 [R1+0x618], R16 ;  /* 0x0006181001007387 */ /* 0x0001e80000100a00 */
[----:B------:R-:W4:Y:S04]  /*1e390*/  LDL.LU R23, [R1+0x5e8] ;  /* 0x0005e80001177983 */ /* 0x000f280000300800 */
[----:B------:R-:W4:Y:S04]  /*1e3a0*/  LDL.LU R5, [R1+0x5e4] ;  /* 0x0005e40001057983 */ /* 0x000f280000300800 */
[----:B------:R-:W4:Y:S01]  /*1e3b0*/  LDL.LU R20, [R1+0x5e0] ;  /* 0x0005e00001147983 */ /* 0x000f220000300800 */
[----:B0-----:R-:W-:-:S03]  /*1e3c0*/  IMAD.WIDE R16, R6, 0x2, R2 ;  /* 0x0000000206107825 */ /* 0x001fc600078e0202 */
[----:B------:R-:W4:Y:S04]  /*1e3d0*/  LDL.LU R6, [R1+0x5dc] ;  /* 0x0005dc0001067983 */ /* 0x000f280000300800 */
[----:B------:R0:W-:Y:S04]  /*1e3e0*/  STL.64 [R1+0xb48], R16 ;  /* 0x000b481001007387 */ /* 0x0001e80000100a00 */
        /* <DEDUP_REMOVED lines=8> */
[----:B------:R-:W4:Y:S01]  /*1e470*/  LDL.LU R19, [R1+0x5c8] ;  /* 0x0005c80001137983 */ /* 0x000f220000300800 */
[----:B0-----:R-:W-:-:S03]  /*1e480*/  IMAD.WIDE R16, R9, 0x2, R2 ;  /* 0x0000000209107825 */ /* 0x001fc600078e0202 */
[----:B------:R-:W4:Y:S04]  /*1e490*/  LDL.LU R9, [R1+0x5c4] ;  /* 0x0005c40001097983 */ /* 0x000f280000300800 */
[----:B------:R0:W-:Y:S04]  /*1e4a0*/  STL.64 [R1+0xb68], R16 ;  /* 0x000b681001007387 */ /* 0x0001e80000100a00 */
[----:B0-----:R-:W4:Y:S01]  /*1e4b0*/  LDL.LU R16, [R1+0x5c0] ;  /* 0x0005c00001107983 */ /* 0x001f220000300800 */
[----:B------:R-:W-:-:S03]  /*1e4c0*/  IMAD.WIDE R14, R15, 0x2, R2 ;  /* 0x000000020f0e7825 */ /* 0x000fc600078e0202 */
[----:B------:R-:W4:Y:S04]  /*1e4d0*/  LDL.LU R17, [R1+0x5bc] ;  /* 0x0005bc0001117983 */ /* 0x000f280000300800 */
[----:B------:R0:W-:Y:S04]  /*1e4e0*/  STL.64 [R1+0xb78], R14 ;  /* 0x000b780e01007387 */ /* 0x0001e80000100a00 */
[----:B0-----:R-:W4:Y:S01]  /*1e4f0*/  LDL.LU R14, [R1+0x5b8] ;  /* 0x0005b800010e7983 */ /* 0x001f220000300800 */
[----:B------:R-:W-:-:S03]  /*1e500*/  IMAD.WIDE R24, R12, 0x2, R2 ;  /* 0x000000020c187825 */ /* 0x000fc600078e0202 */
[----:B------:R-:W4:Y:S04]  /*1e510*/  LDL.LU R12, [R1+0x5b4] ;  /* 0x0005b400010c7983 */ /* 0x000f280000300800 */
[----:B------:R0:W-:Y:S04]  /*1e520*/  STL.64 [R1+0x600], R24 ;  /* 0x0006001801007387 */ /* 0x0001e80000100a00 */
[----:B------:R-:W4:Y:S01]  /*1e530*/  LDL.LU R15, [R1+0x5b0] ;  /* 0x0005b000010f7983 */ /* 0x000f220000300800 */
[----:B0-----:R-:W-:-:S03]  /*1e540*/  IMAD.WIDE R24, R13, 0x2, R2 ;  /* 0x000000020d187825 */ /* 0x001fc600078e0202 */
[----:B------:R-:W4:Y:S04]  /*1e550*/  LDL.LU R13, [R1+0x5ac] ;  /* 0x0005ac00010d7983 */ /* 0x000f280000300800 */
[----:B------:R3:W-:Y:S01]  /*1e560*/  STL.64 [R1+0xb90], R24 ;  /* 0x000b901801007387 */ /* 0x0007e20000100a00 */
[----:B--2---:R-:W-:-:S03]  /*1e570*/  IMAD.WIDE R26, R10, 0x2, R2 ;  /* 0x000000020a1a7825 */ /* 0x004fc600078e0202 */
[----:B------:R-:W2:Y:S04]  /*1e580*/  LDL.LU R10, [R1+0x5a8] ;  /* 0x0005a800010a7983 */ /* 0x000ea80000300800 */
[----:B------:R4:W-:Y:S01]  /*1e590*/  STL.64 [R1+0x5f8], R26 ;  /* 0x0005f81a01007387 */ /* 0x0009e20000100a00 */
[----:B---3--:R-:W-:-:S03]  /*1e5a0*/  IMAD.WIDE R24, R11, 0x2, R2 ;  /* 0x000000020b187825 */ /* 0x008fc600078e0202 */
[----:B------:R-:W3:Y:S04]  /*1e5b0*/  LDL.LU R11, [R1+0x5a4] ;  /* 0x0005a400010b7983 */ /* 0x000ee80000300800 */
[----:B------:R0:W-:Y:S01]  /*1e5c0*/  STL.64 [R1+0xba0], R24 ;  /* 0x000ba01801007387 */ /* 0x0001e20000100a00 */
[----:B----4-:R-:W-:-:S03]  /*1e5d0*/  IMAD.WIDE R26, R4, 0x2, R2 ;  /* 0x00000002041a7825 */ /* 0x010fc600078e0202 */
[----:B------:R-:W4:Y:S01]  /*1e5e0*/  LDL.LU R4, [R1+0x5a0] ;  /* 0x0005a00001047983 */ /* 0x000f220000300800 */
[----:B0-----:R-:W-:-:S03]  /*1e5f0*/  IMAD.WIDE R24, R22, 0x2, R2 ;  /* 0x0000000216187825 */ /* 0x001fc600078e0202 */
[----:B------:R-:W-:Y:S04]  /*1e600*/  STL.64 [R1+0x5f0], R26 ;  /* 0x0005f01a01007387 */ /* 0x000fe80000100a00 */
[----:B------:R0:W-:Y:S01]  /*1e610*/  STL.64 [R1+0xbb8], R24 ;  /* 0x000bb81801007387 */ /* 0x0001e20000100a00 */
[----:B------:R-:W-:-:S04]  /*1e620*/  IMAD.WIDE R22, R23, 0x2, R2 ;  /* 0x0000000217167825 */ /* 0x000fc800078e0202 */
        /* <DEDUP_REMOVED lines=16> */
[----:B------:R-:W4:Y:S02]  /*1e730*/  LDL.LU R8, [R1+0x590] ;  /* 0x0005900001087983 */ /* 0x000f240000300800 */
[--C-:B------:R-:W-:Y:S02]  /*1e740*/  IMAD.WIDE R18, R19, 0x2, R2.reuse ;  /* 0x0000000213127825 */ /* 0x100fe400078e0202 */
[----:B------:R-:W-:Y:S04]  /*1e750*/  STL.64 [R1+0x5d0], R22 ;  /* 0x0005d01601007387 */ /* 0x000fe80000100a00 */
[----:B------:R0:W-:Y:S02]  /*1e760*/  STL.64 [R1+0xc08], R20 ;  /* 0x000c081401007387 */ /* 0x0001e40000100a00 */
        /* <DEDUP_REMOVED lines=17> */
[----:B------:R-:W-:Y:S04]  /*1e880*/  STL.64 [R1+0x5b0], R18 ;  /* 0x0005b01201007387 */ /* 0x000fe80000100a00 */
[----:B------:R0:W-:Y:S04]  /*1e890*/  STL.64 [R1+0xc58], R14 ;  /* 0x000c580e01007387 */ /* 0x0001e80000100a00 */
[----:B0-----:R-:W4:Y:S01]  /*1e8a0*/  LDL.LU R14, [R1+0x57c] ;  /* 0x00057c00010e7983 */ /* 0x001f220000300800 */
[----:B--2---:R-:W-:-:S05]  /*1e8b0*/  IMAD.WIDE R18, R10, 0x2, R2 ;  /* 0x000000020a127825 */ /* 0x004fca00078e0202 */
[----:B------:R-:W-:Y:S04]  /*1e8c0*/  STL.64 [R1+0x5a8], R18 ;  /* 0x0005a81201007387 */ /* 0x000fe80000100a00 */
[----:B------:R-:W2:Y:S01]  /*1e8d0*/  LDL.LU R15, [R1+0x578] ;  /* 0x00057800010f7983 */ /* 0x000ea20000300800 */
[----:B---3--:R-:W-:-:S05]  /*1e8e0*/  IMAD.WIDE R10, R11, 0x2, R2 ;  /* 0x000000020b0a7825 */ /* 0x008fca00078e0202 */
[----:B------:R0:W-:Y:S04]  /*1e8f0*/  STL.64 [R1+0xc68], R10 ;  /* 0x000c680a01007387 */ /* 0x0001e80000100a00 */
[----:B------:R-:W3:Y:S01]  /*1e900*/  LDL.LU R25, [R1+0x574] ;  /* 0x0005740001197983 */ /* 0x000ee20000300800 */
[----:B0-----:R-:W-:Y:S02]  /*1e910*/  IMAD.MOV.U32 R10, RZ, RZ, R28 ;  /* 0x000000ffff0a7224 */ /* 0x001fe400078e001c */
[----:B------:R-:W-:Y:S02]  /*1e920*/  IMAD.MOV.U32 R11, RZ, RZ, R29 ;  /* 0x000000ffff0b7224 */ /* 0x000fe400078e001d */
[----:B----4-:R-:W-:-:S05]  /*1e930*/  IMAD.WIDE R18, R4, 0x2, R2 ;  /* 0x0000000204127825 */ /* 0x010fca00078e0202 */
        /* <DEDUP_REMOVED lines=15> */
[----:B------:R-:W4:Y:S04]  /*1ea30*/  LDL.LU R21, [R1+0x550] ;  /* 0x0005500001157983 */ /* 0x000f280000300800 */
[----:B0-----:R-:W4:Y:S01]  /*1ea40*/  LDL.LU R18, [R1+0x54c] ;  /* 0x00054c0001127983 */ /* 0x001f220000300800 */
[----:B------:R-:W-:-:S05]  /*1ea50*/  IMAD.WIDE R26, R8, 0x2, R2 ;  /* 0x00000002081a7825 */ /* 0x000fca00078e0202 */
        /* <DEDUP_REMOVED lines=12> */
[----:B------:R0:W-:Y:S02]  /*1eb20*/  STL.64 [R1+0xcb8], R26 ;  /* 0x000cb81a01007387 */ /* 0x0001e40000100a00 */
[--C-:B0-----:R-:W-:Y:S02]  /*1eb30*/  IMAD.WIDE R26, R13, 0x2, R2.reuse ;  /* 0x000000020d1a7825 */ /* 0x101fe400078e0202 */
[----:B------:R-:W4:Y:S04]  /*1eb40*/  LDL.LU R13, [R1+0x60c] ;  /* 0x00060c00010d7983 */ /* 0x000f280000300800 */
[----:B------:R0:W-:Y:S04]  /*1eb50*/  STL.64 [R1+0x580], R26 ;  /* 0x0005801a01007387 */ /* 0x0001e80000100a00 */
[----:B------:R-:W4:Y:S01]  /*1eb60*/  LDL.LU R23, [R1+0x530] ;  /* 0x0005300001177983 */ /* 0x000f220000300800 */
[----:B0-----:R-:W-:-:S05]  /*1eb70*/  IMAD.WIDE R26, R14, 0x2, R2 ;  /* 0x000000020e1a7825 */ /* 0x001fca00078e0202 */
[----:B------:R2:W-:Y:S02]  /*1eb80*/  STL.64 [R1+0xcd0], R26 ;  /* 0x000cd01a01007387 */ /* 0x0005e40000100a00 */
[--C-:B--2---:R-:W-:Y:S02]  /*1eb90*/  IMAD.WIDE R26, R15, 0x2, R2.reuse ;  /* 0x000000020f1a7825 */ /* 0x104fe400078e0202 */
[----:B------:R-:W2:Y:S04]  /*1eba0*/  LDL.LU.64 R14, [R1+0x528] ;  /* 0x00052800010e7983 */ /* 0x000ea80000300a00 */
[----:B------:R3:W-:Y:S02]  /*1ebb0*/  STL.64 [R1+0x578], R26 ;  /* 0x0005781a01007387 */ /* 0x0007e40000100a00 */
[----:B---3--:R-:W-:-:S05]  /*1ebc0*/  IMAD.WIDE R26, R25, 0x2, R2 ;  /* 0x00000002191a7825 */ /* 0x008fca00078e0202 */
[----:B------:R0:W-:Y:S01]  /*1ebd0*/  STL.64 [R1+0xce0], R26 ;  /* 0x000ce01a01007387 */ /* 0x0001e20000100a00 */
[----:B----4-:R-:W-:-:S04]  /*1ebe0*/  IMAD.WIDE R24, R28, 0x2, R2 ;  /* 0x000000021c187825 */ /* 0x010fc800078e0202 */
[--C-:B0-----:R-:W-:Y:S02]  /*1ebf0*/  IMAD.WIDE R26, R29, 0x2, R2.reuse ;  /* 0x000000021d1a7825 */ /* 0x101fe400078e0202 */
[----:B------:R-:W3:Y:S04]  /*1ec00*/  LDL.LU.64 R28, [R1+0x268] ;  /* 0x00026800011c7983 */ /* 0x000ee80000300a00 */
[----:B------:R0:W-:Y:S04]  /*1ec10*/  STL.64 [R1+0x570], R24 ;  /* 0x0005701801007387 */ /* 0x0001e80000100a00 */
[----:B------:R1:W-:Y:S01]  /*1ec20*/  STL.64 [R1+0xcf8], R26 ;  /* 0x000cf81a01007387 */ /* 0x0003e20000100a00 */
[----:B0-----:R-:W-:-:S04]  /*1ec30*/  IMAD.WIDE R24, R4, 0x2, R2 ;  /* 0x0000000204187825 */ /* 0x001fc800078e0202 */
[--C-:B-1----:R-:W-:Y:S02]  /*1ec40*/  IMAD.WIDE R26, R5, 0x2, R2.reuse ;  /* 0x00000002051a7825 */ /* 0x102fe400078e0202 */
[----:B------:R-:W4:Y:S04]  /*1ec50*/  LDL.LU.64 R4, [R1+0x520] ;  /* 0x0005200001047983 */ /* 0x000f280000300a00 */
[----:B------:R0:W-:Y:S04]  /*1ec60*/  STL.64 [R1+0x568], R24 ;  /* 0x0005681801007387 */ /* 0x0001e80000100a00 */
[----:B------:R1:W-:Y:S01]  /*1ec70*/  STL.64 [R1+0xd08], R26 ;  /* 0x000d081a01007387 */ /* 0x0003e20000100a00 */
[----:B0-----:R-:W-:-:S04]  /*1ec80*/  IMAD.WIDE R24, R22, 0x2, R2 ;  /* 0x0000000216187825 */ /* 0x001fc800078e0202 */
[--C-:B-1----:R-:W-:Y:S01]  /*1ec90*/  IMAD.WIDE R26, R20, 0x2, R2.reuse ;  /* 0x00000002141a7825 */ /* 0x102fe200078e0202 */
[----:B------:R0:W-:Y:S04]  /*1eca0*/  STL.64 [R1+0x560], R24 ;  /* 0x0005601801007387 */ /* 0x0001e80000100a00 */
[----:B0-----:R-:W4:Y:S04]  /*1ecb0*/  LDL.LU.64 R24, [R1+0x260] ;  /* 0x0002600001187983 */ /* 0x001f280000300a00 */
[----:B------:R0:W-:Y:S02]  /*1ecc0*/  STL.64 [R1+0xd20], R26 ;  /* 0x000d201a01007387 */ /* 0x0001e40000100a00 */
[----:B0-----:R-:W-:-:S05]  /*1ecd0*/  IMAD.WIDE R26, R6, 0x2, R2 ;  /* 0x00000002061a7825 */ /* 0x001fca00078e0202 */
[----:B------:R0:W-:Y:S01]  /*1ece0*/  STL.64 [R1+0x558], R26 ;  /* 0x0005581a01007387 */ /* 0x0001e20000100a00 */
[----:B------:R-:W-:-:S04]  /*1ecf0*/  IMAD.WIDE R20, R21, 0x2, R2 ;  /* 0x0000000215147825 */ /* 0x000fc800078e0202 */
[--C-:B0-----:R-:W-:Y:S02]  /*1ed00*/  IMAD.WIDE R26, R7, 0x2, R2.reuse ;  /* 0x00000002071a7825 */ /* 0x101fe400078e0202 */
[----:B------:R-:W4:Y:S04]  /*1ed10*/  LDL.LU.64 R6, [R1+0x518] ;  /* 0x0005180001067983 */ /* 0x000f280000300a00 */
[----:B------:R-:W-:Y:S04]  /*1ed20*/  STL.64 [R1+0xd30], R26 ;  /* 0x000d301a01007387 */ /* 0x000fe80000100a00 */
[----:B------:R0:W-:Y:S04]  /*1ed30*/  STL.64 [R1+0x550], R20 ;  /* 0x0005501401007387 */ /* 0x0001e80000100a00 */
[----:B0-----:R-:W4:Y:S01]  /*1ed40*/  LDL.LU.64 R20, [R1+0x258] ;  /* 0x0002580001147983 */ /* 0x001f220000300a00 */
[----:B------:R-:W-:-:S05]  /*1ed50*/  IMAD.WIDE R26, R18, 0x2, R2 ;  /* 0x00000002121a7825 */ /* 0x000fca00078e0202 */
[----:B------:R0:W-:Y:S01]  /*1ed60*/  STL.64 [R1+0xd48], R26 ;  /* 0x000d481a01007387 */ /* 0x0001e20000100a00 */
[----:B------:R-:W-:-:S04]  /*1ed70*/  IMAD.WIDE R18, R19, 0x2, R2 ;  /* 0x0000000213127825 */ /* 0x000fc800078e0202 */
[----:B0-----:R-:W-:-:S05]  /*1ed80*/  IMAD.WIDE R26, R8, 0x2, R2 ;  /* 0x00000002081a7825 */ /* 0x001fca00078e0202 */
[----:B------:R0:W-:Y:S02]  /*1ed90*/  STL.64 [R1+0x548], R26 ;  /* 0x0005481a01007387 */ /* 0x0001e40000100a00 */
[--C-:B0-----:R-:W-:Y:S02]  /*1eda0*/  IMAD.WIDE R26, R9, 0x2, R2.reuse ;  /* 0x00000002091a7825 */ /* 0x101fe400078e0202 */
[----:B------:R-:W4:Y:S04]  /*1edb0*/  LDL.LU.64 R8, [R1+0x510] ;  /* 0x0005100001087983 */ /* 0x000f280000300a00 */
[----:B------:R0:W-:Y:S04]  /*1edc0*/  STL.64 [R1+0xd58], R26 ;  /* 0x000d581a01007387 */ /* 0x0001e80000100a00 */
[----:B------:R1:W-:Y:S01]  /*1edd0*/  STL.64 [R1+0x540], R18 ;  /* 0x0005401201007387 */ /* 0x0003e20000100a00 */
[----:B0-----:R-:W-:-:S03]  /*1ede0*/  IMAD.WIDE R26, R16, 0x2, R2 ;  /* 0x00000002101a7825 */ /* 0x001fc600078e0202 */
[----:B-1----:R-:W4:Y:S01]  /*1edf0*/  LDL.LU.64 R18, [R1+0x250] ;  /* 0x0002500001127983 */ /* 0x002f220000300a00 */
[----:B------:R-:W-:-:S03]  /*1ee00*/  IMAD.WIDE R16, R17, 0x2, R2 ;  /* 0x0000000211107825 */ /* 0x000fc600078e0202 */
[----:B------:R0:W-:Y:S04]  /*1ee10*/  STL.64 [R1+0xd70], R26 ;  /* 0x000d701a01007387 */ /* 0x0001e80000100a00 */
[----:B------:R1:W-:Y:S01]  /*1ee20*/  STL.64 [R1+0x538], R16 ;  /* 0x0005381001007387 */ /* 0x0003e20000100a00 */
[----:B0-----:R-:W-:-:S03]  /*1ee30*/  IMAD.WIDE R26, R12, 0x2, R2 ;  /* 0x000000020c1a7825 */ /* 0x001fc600078e0202 */
[----:B-1----:R-:W4:Y:S04]  /*1ee40*/  LDL.LU.64 R16, [R1+0x508] ;  /* 0x0005080001107983 */ /* 0x002f280000300a00 */
[----:B------:R0:W-:Y:S02]  /*1ee50*/  STL.64 [R1+0xd80], R26 ;  /* 0x000d801a01007387 */ /* 0x0001e40000100a00 */
[--C-:B0-----:R-:W-:Y:S02]  /*1ee60*/  IMAD.WIDE R26, R13, 0x2, R2.reuse ;  /* 0x000000020d1a7825 */ /* 0x101fe400078e0202 */
[----:B------:R-:W4:Y:S02]  /*1ee70*/  LDL.LU.64 R12, [R1+0x248] ;  /* 0x00024800010c7983 */ /* 0x000f240000300a00 */
[----:B------:R-:W-:-:S02]  /*1ee80*/  IMAD.WIDE R2, R23, 0x2, R2 ;  /* 0x0000000217027825 */ /* 0x000fc400078e0202 */
[----:B------:R-:W-:Y:S04]  /*1ee90*/  STL.64 [R1+0x608], R26 ;  /* 0x0006081a01007387 */ /* 0x000fe80000100a00 */
[----:B------:R-:W4:Y:S04]  /*1eea0*/  LDL.LU.64 R22, [R1+0x500] ;  /* 0x0005000001167983 */ /* 0x000f280000300a00 */
[----:B------:R-:W-:Y:S04]  /*1eeb0*/  STL.64 [R1+0x3ba8], R2 ;  /* 0x003ba80201007387 */ /* 0x000fe80000100a00 */
[----:B--2---:R0:W-:Y:S01]  /*1eec0*/  STL [R1+0x3b94], R14 ;  /* 0x003b940e01007387 */ /* 0x0041e20000100800 */
[----:B------:R-:W-:-:S03]  /*1eed0*/  IMAD.MOV.U32 R0, RZ, RZ, R15 ;  /* 0x000000ffff007224 */ /* 0x000fc600078e000f */
[----:B0-----:R-:W2:Y:S04]  /*1eee0*/  LDL.LU.64 R14, [R1+0x240] ;  /* 0x00024000010e7983 */ /* 0x001ea80000300a00 */
[----:B------:R0:W-:Y:S04]  /*1eef0*/  STL [R1+0x3b8c], R0 ;  /* 0x003b8c0001007387 */ /* 0x0001e80000100800 */
[----:B---3--:R1:W-:Y:S01]  /*1ef00*/  STL [R1+0x3b90], R28 ;  /* 0x003b901c01007387 */ /* 0x0083e20000100800 */
[----:B0-----:R-:W-:-:S03]  /*1ef10*/  IMAD.MOV.U32 R0, RZ, RZ, R29 ;  /* 0x000000ffff007224 */ /* 0x001fc600078e001d */
[----:B-1----:R-:W3:Y:S04]  /*1ef20*/  LDL.LU.64 R28, [R1+0x4f8] ;  /* 0x0004f800011c7983 */ /* 0x002ee80000300a00 */
[----:B------:R0:W-:Y:S04]  /*1ef30*/  STL [R1+0x3b84], R0 ;  /* 0x003b840001007387 */ /* 0x0001e80000100800 */
[----:B----4-:R1:W-:Y:S01]  /*1ef40*/  STL [R1+0x3b88], R4 ;  /* 0x003b880401007387 */ /* 0x0103e20000100800 */
[----:B0-----:R-:W-:-:S03]  /*1ef50*/  IMAD.MOV.U32 R0, RZ, RZ, R5 ;  /* 0x000000ffff007224 */ /* 0x001fc600078e0005 */
[----:B-1----:R-:W4:Y:S04]  /*1ef60*/  LDL.LU.64 R4, [R1+0x238] ;  /* 0x0002380001047983 */ /* 0x002f280000300a00 */
[----:B------:R0:W-:Y:S04]  /*1ef70*/  STL [R1+0x3b7c], R0 ;  /* 0x003b7c0001007387 */ /* 0x0001e80000100800 */
[----:B------:R1:W-:Y:S01]  /*1ef80*/  STL [R1+0x3b80], R24 ;  /* 0x003b801801007387 */ /* 0x0003e20000100800 */
[----:B0-----:R-:W-:-:S03]  /*1ef90*/  IMAD.MOV.U32 R0, RZ, RZ, R25 ;  /* 0x000000ffff007224 */ /* 0x001fc600078e0019 */
[----:B-1----:R-:W4:Y:S04]  /*1efa0*/  LDL.LU.64 R24, [R1+0x4f0] ;  /* 0x0004f00001187983 */ /* 0x002f280000300a00 */
[----:B------:R0:W-:Y:S04]  /*1efb0*/  STL [R1+0x3b74], R0 ;  /* 0x003b740001007387 */ /* 0x0001e80000100800 */
[----:B------:R1:W-:Y:S01]  /*1efc0*/  STL [R1+0x3b78], R6 ;  /* 0x003b780601007387 */ /* 0x0003e20000100800 */
[----:B0-----:R-:W-:-:S03]  /*1efd0*/  MOV R0, R7 ;  /* 0x0000000700007202 */ /* 0x001fc60000000f00 */
[----:B-1----:R-:W4:Y:S04]  /*1efe0*/  LDL.LU.64 R6, [R1+0x230] ;  /* 0x0002300001067983 */ /* 0x002f280000300a00 */
[----:B------:R0:W-:Y:S04]  /*1eff0*/  STL [R1+0x3b6c], R0 ;  /* 0x003b6c0001007387 */ /* 0x0001e80000100800 */
[----:B------:R1:W-:Y:S01]  /*1f000*/  STL [R1+0x3b70], R20 ;  /* 0x003b701401007387 */ /* 0x0003e20000100800 */
        /* <DEDUP_REMOVED lines=13> */
[----:B------:R-:W-:Y:S04]  /*1f0e0*/  STL [R1+0x3b50], R12 ;  /* 0x003b500c01007387 */ /* 0x000fe80000100800 */
[----:B------:R0:W-:Y:S04]  /*1f0f0*/  STL [R1+0x3b4c], R0 ;  /* 0x003b4c0001007387 */ /* 0x0001e80000100800 */
[----:B-1----:R-:W4:Y:S01]  /*1f100*/  LDL.LU.64 R16, [R1+0x220] ;  /* 0x0002200001107983 */ /* 0x002f220000300a00 */
[----:B0-----:R-:W-:-:S03]  /*1f110*/  IMAD.MOV.U32 R0, RZ, RZ, R13 ;  /* 0x000000ffff007224 */ /* 0x001fc600078e000d */
[----:B------:R-:W4:Y:S04]  /*1f120*/  LDL.LU.64 R12, [R1+0x4d8] ;  /* 0x0004d800010c7983 */ /* 0x000f280000300a00 */
[----:B------:R0:W-:Y:S04]  /*1f130*/  STL [R1+0x3b44], R0 ;  /* 0x003b440001007387 */ /* 0x0001e80000100800 */
[----:B------:R1:W-:Y:S01]  /*1f140*/  STL [R1+0x3b48], R22 ;  /* 0x003b481601007387 */ /* 0x0003e20000100800 */
[----:B0-----:R-:W-:-:S03]  /*1f150*/  IMAD.MOV.U32 R0, RZ, RZ, R23 ;  /* 0x000000ffff007224 */ /* 0x001fc600078e0017 */
[----:B--2---:R-:W-:Y:S04]  /*1f160*/  STL [R1+0x3b40], R14 ;  /* 0x003b400e01007387 */ /* 0x004fe80000100800 */
[----:B------:R0:W-:Y:S04]  /*1f170*/  STL [R1+0x3b3c], R0 ;  /* 0x003b3c0001007387 */ /* 0x0001e80000100800 */
[----:B-1----:R-:W2:Y:S01]  /*1f180*/  LDL.LU.64 R22, [R1+0x218] ;  /* 0x0002180001167983 */ /* 0x002ea20000300a00 */
[----:B0-----:R-:W-:-:S03]  /*1f190*/  IMAD.MOV.U32 R0, RZ, RZ, R15 ;  /* 0x000000ffff007224 */ /* 0x001fc600078e000f */
[----:B---3--:R-:W-:Y:S04]  /*1f1a0*/  STL [R1+0x3b38], R28 ;  /* 0x003b381c01007387 */ /* 0x008fe80000100800 */
[----:B------:R0:W-:Y:S04]  /*1f1b0*/  STL [R1+0x3b34], R0 ;  /* 0x003b340001007387 */ /* 0x0001e80000100800 */
[----:B------:R-:W3:Y:S01]  /*1f1c0*/  LDL.LU.64 R14, [R1+0x4d0] ;  /* 0x0004d000010e7983 */ /* 0x000ee20000300a00 */
[----:B0-----:R-:W-:-:S03]  /*1f1d0*/  IMAD.MOV.U32 R0, RZ, RZ, R29 ;  /* 0x000000ffff007224 */ /* 0x001fc600078e001d */
[----:B----4-:R-:W-:Y:S04]  /*1f1e0*/  STL [R1+0x3b30], R4 ;  /* 0x003b300401007387 */ /* 0x010fe80000100800 */
[----:B------:R0:W-:Y:S04]  /*1f1f0*/  STL [R1+0x3b2c], R0 ;  /* 0x003b2c0001007387 */ /* 0x0001e80000100800 */
[----:B------:R-:W4:Y:S01]  /*1f200*/  LDL.LU.64 R28, [R1+0x210] ;  /* 0x00021000011c7983 */ /* 0x000f220000300a00 */
[----:B0-----:R-:W-:-:S03]  /*1f210*/  IMAD.MOV.U32 R0, RZ, RZ, R5 ;  /* 0x000000ffff007224 */ /* 0x001fc600078e0005 */
[----:B------:R-:W-:Y:S04]  /*1f220*/  STL [R1+0x3b28], R24 ;  /* 0x003b281801007387 */ /* 0x000fe80000100800 */
        /* <DEDUP_REMOVED lines=19> */
[----:B------:R-:W4:Y:S04]  /*1f360*/  LDL.LU.64 R18, [R1+0x1f8] ;  /* 0x0001f80001127983 */ /* 0x000f280000300a00 */
[----:B------:R0:W-:Y:S02]  /*1f370*/  STL [R1+0x3afc], R0 ;  /* 0x003afc0001007387 */ /* 0x0001e40000100800 */
[----:B0-----:R-:W-:Y:S02]  /*1f380*/  IMAD.MOV.U32 R0, RZ, RZ, R17 ;  /* 0x000000ffff007224 */ /* 0x001fe400078e0011 */
[----:B------:R0:W-:Y:S04]  /*1f390*/  STL [R1+0x3b00], R16 ;  /* 0x003b001001007387 */ /* 0x0001e80000100800 */
[----:B0-----:R-:W4:Y:S04]  /*1f3a0*/  LDL.LU.64 R16, [R1+0x4b0] ;  /* 0x0004b00001107983 */ /* 0x001f280000300a00 */
[----:B------:R0:W-:Y:S04]  /*1f3b0*/  STL [R1+0x3af4], R0 ;  /* 0x003af40001007387 */ /* 0x0001e80000100800 */
[----:B------:R1:W-:Y:S01]  /*1f3c0*/  STL [R1+0x3af8], R12 ;  /* 0x003af80c01007387 */ /* 0x0003e20000100800 */
[----:B0-----:R-:W-:-:S03]  /*1f3d0*/  IMAD.MOV.U32 R0, RZ, RZ, R13 ;  /* 0x000000ffff007224 */ /* 0x001fc600078e000d */
[----:B-1----:R-:W4:Y:S04]  /*1f3e0*/  LDL.LU.64 R12, [R1+0x1f0] ;  /* 0x0001f000010c7983 */ /* 0x002f280000300a00 */
[----:B------:R0:W-:Y:S04]  /*1f3f0*/  STL [R1+0x3aec], R0 ;  /* 0x003aec0001007387 */ /* 0x0001e80000100800 */
[----:B--2---:R1:W-:Y:S01]  /*1f400*/  STL [R1+0x3af0], R22 ;  /* 0x003af01601007387 */ /* 0x0043e20000100800 */
[----:B0-----:R-:W-:-:S03]  /*1f410*/  IMAD.MOV.U32 R0, RZ, RZ, R23 ;  /* 0x000000ffff007224 */ /* 0x001fc600078e0017 */
[----:B-1----:R-:W2:Y:S04]  /*1f420*/  LDL.LU.64 R22, [R1+0x4a8] ;  /* 0x0004a80001167983 */ /* 0x002ea80000300a00 */
[----:B------:R0:W-:Y:S04]  /*1f430*/  STL [R1+0x3ae4], R0 ;  /* 0x003ae40001007387 */ /* 0x0001e80000100800 */
[----:B---3--:R1:W-:Y:S01]  /*1f440*/  STL [R1+0x3ae8], R14 ;  /* 0x003ae80e01007387 */ /* 0x0083e20000100800 */
[----:B0-----:R-:W-:-:S03]  /*1f450*/  IMAD.MOV.U32 R0, RZ, RZ, R15 ;  /* 0x000000ffff007224 */ /* 0x001fc600078e000f */
[----:B-1----:R-:W3:Y:S04]  /*1f460*/  LDL.LU.64 R14, [R1+0x1e8] ;  /* 0x0001e800010e7983 */ /* 0x002ee80000300a00 */
[----:B------:R0:W-:Y:S04]  /*1f470*/  STL [R1+0x3adc], R0 ;  /* 0x003adc0001007387 */ /* 0x0001e80000100800 */
[----:B----4-:R1:W-:Y:S01]  /*1f480*/  STL [R1+0x3ae0], R28 ;  /* 0x003ae01c01007387 */ /* 0x0103e20000100800 */
        /* <DEDUP_REMOVED lines=26> */
[----:B------:R0:W-:Y:S02]  /*1f630*/  STL [R1+0x3aa4], R0 ;  /* 0x003aa40001007387 */ /* 0x0001e40000100800 */
[----:B0-----:R-:W-:Y:S02]  /*1f640*/  IMAD.MOV.U32 R0, RZ, RZ, R17 ;  /* 0x000000ffff007224 */ /* 0x001fe400078e0011 */
[----:B------:R0:W-:Y:S04]  /*1f650*/  STL [R1+0x3aa8], R16 ;  /* 0x003aa81001007387 */ /* 0x0001e80000100800 */
[----:B------:R-:W-:Y:S04]  /*1f660*/  STL [R1+0x3aa0], R12 ;  /* 0x003aa00c01007387 */ /* 0x000fe80000100800 */
[----:B------:R1:W-:Y:S04]  /*1f670*/  STL [R1+0x3a9c], R0 ;  /* 0x003a9c0001007387 */ /* 0x0003e80000100800 */
[----:B0-----:R-:W4:Y:S01]  /*1f680*/  LDL.LU.64 R16, [R1+0x1c8] ;  /* 0x0001c80001107983 */ /* 0x001f220000300a00 */
[----:B-1----:R-:W-:-:S03]  /*1f690*/  IMAD.MOV.U32 R0, RZ, RZ, R13 ;  /* 0x000000ffff007224 */ /* 0x002fc600078e000d */
[----:B--2---:R-:W-:Y:S04]  /*1f6a0*/  STL [R1+0x3a98], R22 ;  /* 0x003a981601007387 */ /* 0x004fe80000100800 */
[----:B------:R0:W-:Y:S04]  /*1f6b0*/  STL [R1+0x3a94], R0 ;  /* 0x003a940001007387 */ /* 0x0001e80000100800 */
[----:B------:R-:W2:Y:S01]  /*1f6c0*/  LDL.LU.64 R12, [R1+0x480] ;  /* 0x00048000010c7983 */ /* 0x000ea20000300a00 */
        /* <DEDUP_REMOVED lines=39> */
[----:B--2---:R1:W-:Y:S01]  /*1f940*/  STL [R1+0x3a48], R12 ;  /* 0x003a480c01007387 */ /* 0x0043e20000100800 */
[----:B0-----:R-:W-:-:S03]  /*1f950*/  MOV R0, R13 ;  /* 0x0000000d00007202 */ /* 0x001fc60000000f00 */
[----:B-1----:R-:W2:Y:S04]  /*1f960*/  LDL.LU.64 R12, [R1+0x198] ;  /* 0x00019800010c7983 */ /* 0x002ea80000300a00 */
        /* <DEDUP_REMOVED lines=20> */
[----:B------:R0:W-:Y:S02]  /*1fab0*/  STL [R1+0x3a14], R0 ;  /* 0x003a140001007387 */ /* 0x0001e40000100800 */
[----:B0-----:R-:W-:Y:S02]  /*1fac0*/  IMAD.MOV.U32 R0, RZ, RZ, R7 ;  /* 0x000000ffff007224 */ /* 0x001fe400078e0007 */
[----:B------:R0:W-:Y:S04]  /*1fad0*/  STL [R1+0x3a18], R6 ;  /* 0x003a180601007387 */ /* 0x0001e80000100800 */
[----:B------:R-:W-:Y:S04]  /*1fae0*/  STL [R1+0x3a10], R20 ;  /* 0x003a101401007387 */ /* 0x000fe80000100800 */
[----:B------:R1:W-:Y:S04]  /*1faf0*/  STL [R1+0x3a0c], R0 ;  /* 0x003a0c0001007387 */ /* 0x0003e80000100800 */
[----:B0-----:R-:W4:Y:S01]  /*1fb00*/  LDL.LU.64 R6, [R1+0x180] ;  /* 0x0001800001067983 */ /* 0x001f220000300a00 */
[----:B-1----:R-:W-:-:S03]  /*1fb10*/  IMAD.MOV.U32 R0, RZ, RZ, R21 ;  /* 0x000000ffff007224 */ /* 0x002fc600078e0015 */
[----:B------:R-:W4:Y:S04]  /*1fb20*/  LDL.LU.64 R20, [R1+0x438] ;  /* 0x0004380001147983 */ /* 0x000f280000300a00 */
[----:B------:R0:W-:Y:S04]  /*1fb30*/  STL [R1+0x3a04], R0 ;  /* 0x003a040001007387 */ /* 0x0001e80000100800 */
[----:B------:R1:W-:Y:S01]  /*1fb40*/  STL [R1+0x3a08], R8 ;  /* 0x003a080801007387 */ /* 0x0003e20000100800 */
[----:B0-----:R-:W-:-:S03]  /*1fb50*/  IMAD.MOV.U32 R0, RZ, RZ, R9 ;  /* 0x000000ffff007224 */ /* 0x001fc600078e0009 */
[----:B------:R-:W-:Y:S04]  /*1fb60*/  STL [R1+0x3a00], R18 ;  /* 0x003a001201007387 */ /* 0x000fe80000100800 */
[----:B------:R0:W-:Y:S04]  /*1fb70*/  STL [R1+0x39fc], R0 ;  /* 0x0039fc0001007387 */ /* 0x0001e80000100800 */
[----:B-1----:R-:W4:Y:S01]  /*1fb80*/  LDL.LU.64 R8, [R1+0x178] ;  /* 0x0001780001087983 */ /* 0x002f220000300a00 */
[----:B0-----:R-:W-:-:S03]  /*1fb90*/  IMAD.MOV.U32 R0, RZ, RZ, R19 ;  /* 0x000000ffff007224 */ /* 0x001fc600078e0013 */
[----:B------:R-:W-:Y:S04]  /*1fba0*/  STL [R1+0x39f8], R16 ;  /* 0x0039f81001007387 */ /* 0x000fe80000100800 */
[----:B------:R0:W-:Y:S04]  /*1fbb0*/  STL [R1+0x39f4], R0 ;  /* 0x0039f40001007387 */ /* 0x0001e80000100800 */
[----:B------:R-:W4:Y:S01]  /*1fbc0*/  LDL.LU.64 R18, [R1+0x430] ;  /* 0x0004300001127983 */ /* 0x000f220000300a00 */
[----:B0-----:R-:W-:-:S03]  /*1fbd0*/  IMAD.MOV.U32 R0, RZ, RZ, R17 ;  /* 0x000000ffff007224 */ /* 0x001fc600078e0011 */
        /* <DEDUP_REMOVED lines=186> */
[----:B0-----:R-:W-:Y:S02]  /*20780*/  MOV R0, R15 ;  /* 0x0000000f00007202 */ /* 0x001fe40000000f00 */
        /* <DEDUP_REMOVED lines=76> */
[----:B0-----:R-:W-:-:S03]  /*20c50*/  MOV R0, R17 ;  /* 0x0000001100007202 */ /* 0x001fc60000000f00 */
[----:B------:R-:W4:Y:S04]  /*20c60*/  LDL.LU.64 R16, [R1+0x68] ;  /* 0x0000680001107983 */ /* 0x000f280000300a00 */
[----:B------:R0:W-:Y:S02]  /*20c70*/  STL [R1+0x37dc], R0 ;  /* 0x0037dc0001007387 */ /* 0x0001e40000100800 */
[----:B0-----:R-:W-:Y:S02]  /*20c80*/  IMAD.MOV.U32 R0, RZ, RZ, R13 ;  /* 0x000000ffff007224 */ /* 0x001fe400078e000d */
[----:B------:R0:W-:Y:S04]  /*20c90*/  STL [R1+0x37e0], R12 ;  /* 0x0037e00c01007387 */ /* 0x0001e80000100800 */
[----:B0-----:R-:W4:Y:S04]  /*20ca0*/  LDL.LU.64 R12, [R1+0x320] ;  /* 0x00032000010c7983 */ /* 0x001f280000300a00 */
[----:B------:R0:W-:Y:S04]  /*20cb0*/  STL [R1+0x37d4], R0 ;  /* 0x0037d40001007387 */ /* 0x0001e80000100800 */
[----:B------:R-:W-:Y:S04]  /*20cc0*/  STL [R1+0x37d8], R22 ;  /* 0x0037d81601007387 */ /* 0x000fe80000100800 */
[----:B------:R-:W4:Y:S01]  /*20cd0*/  LDL.LU.64 R24, [R1+0x60] ;  /* 0x0000600001187983 */ /* 0x000f220000300a00 */
[----:B0-----:R-:W-:-:S05]  /*20ce0*/  IMAD.MOV.U32 R0, RZ, RZ, R23 ;  /* 0x000000ffff007224 */ /* 0x001fca00078e0017 */
        /* <DEDUP_REMOVED lines=11> */
[----:B0-----:R-:W4:Y:S04]  /*20da0*/  LDL.LU.64 R4, [R1+0x310] ;  /* 0x0003100001047983 */ /* 0x001f280000300a00 */
[----:B------:R0:W-:Y:S04]  /*20db0*/  STL [R1+0x37b4], R0 ;  /* 0x0037b40001007387 */ /* 0x0001e80000100800 */
[----:B------:R-:W-:Y:S04]  /*20dc0*/  STL [R1+0x37b8], R26 ;  /* 0x0037b81a01007387 */ /* 0x000fe80000100800 */
[----:B------:R-:W4:Y:S01]  /*20dd0*/  LDL.LU.64 R22, [R1+0x50] ;  /* 0x0000500001167983 */ /* 0x000f220000300a00 */
[----:B0-----:R-:W-:-:S03]  /*20de0*/  IMAD.MOV.U32 R0, RZ, RZ, R27 ;  /* 0x000000ffff007224 */ /* 0x001fc600078e001b */
[----:B------:R-:W-:Y:S04]  /*20df0*/  STL [R1+0x37b0], R6 ;  /* 0x0037b00601007387 */ /* 0x000fe80000100800 */
[----:B------:R0:W-:Y:S02]  /*20e00*/  STL [R1+0x37ac], R0 ;  /* 0x0037ac0001007387 */ /* 0x0001e40000100800 */
[----:B0-----:R-:W-:Y:S02]  /*20e10*/  IMAD.MOV.U32 R0, RZ, RZ, R7 ;  /* 0x000000ffff007224 */ /* 0x001fe400078e0007 */
[----:B------:R-:W4:Y:S04]  /*20e20*/  LDL.LU.64 R6, [R1+0x308] ;  /* 0x0003080001067983 */ /* 0x000f280000300a00 */
        /* <DEDUP_REMOVED lines=24> */
[----:B------:R0:W-:Y:S02]  /*20fb0*/  STL [R1+0x3774], R0 ;  /* 0x0037740001007387 */ /* 0x0001e40000100800 */
[----:B0-----:R-:W-:Y:S02]  /*20fc0*/  IMAD.MOV.U32 R0, RZ, RZ, R15 ;  /* 0x000000ffff007224 */ /* 0x001fe400078e000f */
[----:B------:R-:W4:Y:S04]  /*20fd0*/  LDL.LU.64 R14, [R1+0x2f0] ;  /* 0x0002f000010e7983 */ /* 0x000f280000300a00 */
        /* <DEDUP_REMOVED lines=9> */
[----:B0-----:R-:W4:Y:S04]  /*21070*/  LDL.LU.64 R4, [R1+0x2e8] ;  /* 0x0002e80001047983 */ /* 0x001f280000300a00 */
[----:B------:R-:W4:Y:S01]  /*21080*/  LDL.LU.64 R26, [R1+0x28] ;  /* 0x00002800011a7983 */ /* 0x000f220000300a00 */
[----:B-1----:R-:W-:-:S05]  /*21090*/  IMAD.MOV.U32 R0, RZ, RZ, R23 ;  /* 0x000000ffff007224 */ /* 0x002fca00078e0017 */
[----:B------:R0:W-:Y:S04]  /*210a0*/  STL [R1+0x3754], R0 ;  /* 0x0037540001007387 */ /* 0x0001e80000100800 */
[----:B------:R-:W-:Y:S01]  /*210b0*/  STL [R1+0x3758], R6 ;  /* 0x0037580601007387 */ /* 0x000fe20000100800 */
[----:B0-----:R-:W-:-:S03]  /*210c0*/  IMAD.MOV.U32 R0, RZ, RZ, R7 ;  /* 0x000000ffff007224 */ /* 0x001fc600078e0007 */
[----:B------:R-:W4:Y:S04]  /*210d0*/  LDL.LU.64 R24, [R1+0x2e0] ;  /* 0x0002e00001187983 */ /* 0x000f280000300a00 */
[----:B------:R0:W-:Y:S04]  /*210e0*/  STL [R1+0x374c], R0 ;  /* 0x00374c0001007387 */ /* 0x0001e80000100800 */
[----:B--2---:R-:W-:Y:S01]  /*210f0*/  STL [R1+0x3750], R20 ;  /* 0x0037501401007387 */ /* 0x004fe20000100800 */
[----:B0-----:R-:W-:-:S03]  /*21100*/  MOV R0, R21 ;  /* 0x0000001500007202 */ /* 0x001fc60000000f00 */
[----:B------:R-:W2:Y:S01]  /*21110*/  LDL.LU.64 R6, [R1+0x20] ;  /* 0x0000200001067983 */ /* 0x000ea20000300a00 */
[----:B------:R-:W-:Y:S02]  /*21120*/  IMAD.MOV.U32 R2, RZ, RZ, R10 ;  /* 0x000000ffff027224 */ /* 0x000fe400078e000a */
[----:B------:R-:W-:Y:S01]  /*21130*/  IMAD.MOV.U32 R3, RZ, RZ, R11 ;  /* 0x000000ffff037224 */ /* 0x000fe200078e000b */
[----:B---3--:R-:W-:Y:S04]  /*21140*/  STL [R1+0x3748], R8 ;  /* 0x0037480801007387 */ /* 0x008fe80000100800 */
[----:B------:R0:W-:Y:S04]  /*21150*/  STL [R1+0x3744], R0 ;  /* 0x0037440001007387 */ /* 0x0001e80000100800 */
[----:B------:R-:W3:Y:S01]  /*21160*/  LDL.LU.64 R22, [R1+0x2d8] ;  /* 0x0002d80001167983 */ /* 0x000ee20000300a00 */
[----:B0-----:R-:W-:-:S03]  /*21170*/  IMAD.MOV.U32 R0, RZ, RZ, R9 ;  /* 0x000000ffff007224 */ /* 0x001fc600078e0009 */
[----:B------:R-:W3:Y:S04]  /*21180*/  LDL.LU.64 R8, [R1+0x18] ;  /* 0x0000180001087983 */ /* 0x000ee80000300a00 */
[----:B------:R0:W-:Y:S04]  /*21190*/  STL [R1+0x373c], R0 ;  /* 0x00373c0001007387 */ /* 0x0001e80000100800 */
[----:B----4-:R-:W-:Y:S01]  /*211a0*/  STL [R1+0x3740], R18 ;  /* 0x0037401201007387 */ /* 0x010fe20000100800 */
[----:B0-----:R-:W-:-:S03]  /*211b0*/  IMAD.MOV.U32 R0, RZ, RZ, R19 ;  /* 0x000000ffff007224 */ /* 0x001fc600078e0013 */
[----:B------:R-:W4:Y:S04]  /*211c0*/  LDL.LU.64 R20, [R1+0x2d0] ;  /* 0x0002d00001147983 */ /* 0x000f280000300a00 */
[----:B------:R0:W-:Y:S04]  /*211d0*/  STL [R1+0x3734], R0 ;  /* 0x0037340001007387 */ /* 0x0001e80000100800 */
[----:B------:R-:W-:Y:S04]  /*211e0*/  STL [R1+0x3738], R16 ;  /* 0x0037381001007387 */ /* 0x000fe80000100800 */
        /* <DEDUP_REMOVED lines=10> */
[----:B------:R-:W4:Y:S04]  /*21290*/  LDL.LU.64 R16, [R1+0x2c0] ;  /* 0x0002c00001107983 */ /* 0x000f280000300a00 */
[----:B------:R1:W-:Y:S04]  /*212a0*/  STL [R1+0x371c], R0 ;  /* 0x00371c0001007387 */ /* 0x0003e80000100800 */
[----:B------:R1:W-:Y:S04]  /*212b0*/  STL [R1+0x3720], R28 ;  /* 0x0037201c01007387 */ /* 0x0003e80000100800 */
[----:B0-----:R-:W4:Y:S01]  /*212c0*/  LDL.LU.64 R14, [R1] ;  /* 0x00000000010e7983 */ /* 0x001f220000300a00 */
        /* <DEDUP_REMOVED lines=10> */
[----:B------:R-:W-:Y:S04]  /*21370*/  STL [R1+0x3708], R24 ;  /* 0x0037081801007387 */ /* 0x000fe80000100800 */
[----:B------:R0:W-:Y:S02]  /*21380*/  STL [R1+0x3704], R0 ;  /* 0x0037040001007387 */ /* 0x0001e40000100800 */
[----:B0-----:R-:W-:-:S02]  /*21390*/  IMAD.MOV.U32 R0, RZ, RZ, R25 ;  /* 0x000000ffff007224 */ /* 0x001fc400078e0019 */
[----:B------:R-:W4:Y:S04]  /*213a0*/  LDL.LU.64 R24, [R1+0x3d40] ;  /* 0x003d400001187983 */ /* 0x000f280000300a00 */
[----:B--2---:R-:W-:Y:S04]  /*213b0*/  STL [R1+0x3700], R6 ;  /* 0x0037000601007387 */ /* 0x004fe80000100800 */
[----:B------:R0:W-:Y:S02]  /*213c0*/  STL [R1+0x36fc], R0 ;  /* 0x0036fc0001007387 */ /* 0x0001e40000100800 */
[----:B0-----:R-:W-:-:S02]  /*213d0*/  IMAD.MOV.U32 R0, RZ, RZ, R7 ;  /* 0x000000ffff007224 */ /* 0x001fc400078e0007 */
[----:B------:R-:W2:Y:S04]  /*213e0*/  LDL.LU.64 R6, [R1+0x2a8] ;  /* 0x0002a80001067983 */ /* 0x000ea80000300a00 */
[----:B------:R3:W-:Y:S02]  /*213f0*/  STL [R1+0x36f4], R0 ;  /* 0x0036f40001007387 */ /* 0x0007e40000100800 */
[----:B---3--:R-:W-:Y:S02]  /*21400*/  IMAD.MOV.U32 R0, RZ, RZ, R23 ;  /* 0x000000ffff007224 */ /* 0x008fe400078e0017 */
[----:B------:R0:W-:Y:S04]  /*21410*/  STL [R1+0x36f8], R22 ;  /* 0x0036f81601007387 */ /* 0x0001e80000100800 */
[----:B0-----:R-:W3:Y:S04]  /*21420*/  LDL.LU.64 R22, [R1+0x3d38] ;  /* 0x003d380001167983 */ /* 0x001ee80000300a00 */
[----:B------:R-:W-:Y:S04]  /*21430*/  STL [R1+0x36f0], R8 ;  /* 0x0036f00801007387 */ /* 0x000fe80000100800 */
[----:B------:R0:W-:Y:S02]  /*21440*/  STL [R1+0x36ec], R0 ;  /* 0x0036ec0001007387 */ /* 0x0001e40000100800 */
[----:B0-----:R-:W-:-:S02]  /*21450*/  IMAD.MOV.U32 R0, RZ, RZ, R9 ;  /* 0x000000ffff007224 */ /* 0x001fc400078e0009 */
[----:B------:R-:W2:Y:S04]  /*21460*/  LDL.LU.64 R8, [R1+0x2a0] ;  /* 0x0002a00001087983 */ /* 0x000ea80000300a00 */
[----:B------:R0:W-:Y:S04]  /*21470*/  STL [R1+0x36e4], R0 ;  /* 0x0036e40001007387 */ /* 0x0001e80000100800 */
[----:B----4-:R1:W-:Y:S01]  /*21480*/  STL [R1+0x36e8], R20 ;  /* 0x0036e81401007387 */ /* 0x0103e20000100800 */
[----:B0-----:R-:W-:-:S03]  /*21490*/  IMAD.MOV.U32 R0, RZ, RZ, R21 ;  /* 0x000000ffff007224 */ /* 0x001fc600078e0015 */
[----:B-1----:R-:W4:Y:S04]  /*214a0*/  LDL.LU.64 R20, [R1+0x3d30] ;  /* 0x003d300001147983 */ /* 0x002f280000300a00 */
[----:B------:R0:W-:Y:S04]  /*214b0*/  STL [R1+0x36dc], R0 ;  /* 0x0036dc0001007387 */ /* 0x0001e80000100800 */
[----:B------:R1:W-:Y:S01]  /*214c0*/  STL [R1+0x36e0], R10 ;  /* 0x0036e00a01007387 */ /* 0x0003e20000100800 */
[----:B0-----:R-:W-:-:S03]  /*214d0*/  IMAD.MOV.U32 R0, RZ, RZ, R11 ;  /* 0x000000ffff007224 */ /* 0x001fc600078e000b */
[----:B-1----:R-:W2:Y:S04]  /*214e0*/  LDL.LU.64 R10, [R1+0x298] ;  /* 0x00029800010a7983 */ /* 0x002ea80000300a00 */
[----:B------:R0:W-:Y:S04]  /*214f0*/  STL [R1+0x36d4], R0 ;  /* 0x0036d40001007387 */ /* 0x0001e80000100800 */
[----:B------:R1:W-:Y:S01]  /*21500*/  STL [R1+0x36d8], R18 ;  /* 0x0036d81201007387 */ /* 0x0003e20000100800 */
[----:B0-----:R-:W-:-:S03]  /*21510*/  IMAD.MOV.U32 R0, RZ, RZ, R19 ;  /* 0x000000ffff007224 */ /* 0x001fc600078e0013 */
[----:B-1----:R-:W2:Y:S04]  /*21520*/  LDL.LU.64 R18, [R1+0x3d28] ;  /* 0x003d280001127983 */ /* 0x002ea80000300a00 */
[----:B------:R-:W-:Y:S04]  /*21530*/  STL [R1+0x36d0], R12 ;  /* 0x0036d00c01007387 */ /* 0x000fe80000100800 */
[----:B------:R0:W-:Y:S02]  /*21540*/  STL [R1+0x36cc], R0 ;  /* 0x0036cc0001007387 */ /* 0x0001e40000100800 */
[----:B0-----:R-:W-:-:S02]  /*21550*/  IMAD.MOV.U32 R0, RZ, RZ, R13 ;  /* 0x000000ffff007224 */ /* 0x001fc400078e000d */
[----:B------:R-:W2:Y:S04]  /*21560*/  LDL.LU.64 R12, [R1+0x290] ;  /* 0x00029000010c7983 */ /* 0x000ea80000300a00 */
[----:B------:R0:W-:Y:S04]  /*21570*/  STL [R1+0x36c4], R0 ;  /* 0x0036c40001007387 */ /* 0x0001e80000100800 */
[----:B------:R1:W-:Y:S01]  /*21580*/  STL [R1+0x36c8], R16 ;  /* 0x0036c81001007387 */ /* 0x0003e20000100800 */
[----:B0-----:R-:W-:-:S03]  /*21590*/  MOV R0, R17 ;  /* 0x0000001100007202 */ /* 0x001fc60000000f00 */
[----:B-1----:R-:W2:Y:S04]  /*215a0*/  LDL.LU.64 R16, [R1+0x3d20] ;  /* 0x003d200001107983 */ /* 0x002ea80000300a00 */
[----:B------:R-:W-:Y:S04]  /*215b0*/  STL [R1+0x36c0], R14 ;  /* 0x0036c00e01007387 */ /* 0x000fe80000100800 */
[----:B------:R0:W-:Y:S02]  /*215c0*/  STL [R1+0x36bc], R0 ;  /* 0x0036bc0001007387 */ /* 0x0001e40000100800 */
[----:B0-----:R-:W-:-:S02]  /*215d0*/  IMAD.MOV.U32 R0, RZ, RZ, R15 ;  /* 0x000000ffff007224 */ /* 0x001fc400078e000f */
[----:B------:R-:W2:Y:S04]  /*215e0*/  LDL.LU.64 R14, [R1+0x3d18] ;  /* 0x003d1800010e7983 */ /* 0x000ea80000300a00 */
[----:B------:R-:W-:Y:S04]  /*215f0*/  STL [R1+0x36b8], R28 ;  /* 0x0036b81c01007387 */ /* 0x000fe80000100800 */
[----:B------:R0:W-:Y:S02]  /*21600*/  STL [R1+0x36b4], R0 ;  /* 0x0036b40001007387 */ /* 0x0001e40000100800 */
[----:B0-----:R-:W-:-:S02]  /*21610*/  IMAD.MOV.U32 R0, RZ, RZ, R29 ;  /* 0x000000ffff007224 */ /* 0x001fc400078e001d */
[----:B------:R-:W2:Y:S04]  /*21620*/  LDL.LU.64 R28, [R1+0x3d10] ;  /* 0x003d1000011c7983 */ /* 0x000ea80000300a00 */
[----:B--2---:R-:W-:Y:S04]  /*21630*/  STL [R1+0x36b0], R28 ;  /* 0x0036b01c01007387 */ /* 0x004fe80000100800 */
[----:B------:R0:W-:Y:S04]  /*21640*/  STL [R1+0x36ac], R0 ;  /* 0x0036ac0001007387 */ /* 0x0001e80000100800 */
[----:B------:R1:W-:Y:S04]  /*21650*/  STL [R1+0x36a4], R29 ;  /* 0x0036a41d01007387 */ /* 0x0003e80000100800 */
[----:B------:R2:W-:Y:S01]  /*21660*/  STL [R1+0x36a8], R4 ;  /* 0x0036a80401007387 */ /* 0x0005e20000100800 */
[----:B0-----:R-:W-:-:S03]  /*21670*/  IMAD.MOV.U32 R0, RZ, RZ, R5 ;  /* 0x000000ffff007224 */ /* 0x001fc600078e0005 */
[----:B-1----:R-:W3:Y:S04]  /*21680*/  LDL.64 R28, [R1+0x1b80] ;  /* 0x001b8000011c7983 */ /* 0x002ee80000100a00 */
[----:B--2---:R-:W2:Y:S04]  /*21690*/  LDL.LU.64 R4, [R1+0x3d08] ;  /* 0x003d080001047983 */ /* 0x004ea80000300a00 */
[----:B--2---:R-:W-:Y:S04]  /*216a0*/  STL [R1+0x36a0], R4 ;  /* 0x0036a00401007387 */ /* 0x004fe80000100800 */
[----:B------:R0:W-:Y:S04]  /*216b0*/  STL [R1+0x369c], R0 ;  /* 0x00369c0001007387 */ /* 0x0001e80000100800 */
[----:B------:R1:W-:Y:S01]  /*216c0*/  STL [R1+0x3694], R5 ;  /* 0x0036940501007387 */ /* 0x0003e20000100800 */
[----:B0-----:R-:W-:-:S03]  /*216d0*/  IMAD.MOV.U32 R0, RZ, RZ, R7 ;  /* 0x000000ffff007224 */ /* 0x001fc600078e0007 */
[----:B-1----:R-:W2:Y:S04]  /*216e0*/  LDL.64 R4, [R1+0x1698] ;  /* 0x0016980001047983 */ /* 0x002ea80000100a00 */
[----:B------:R0:W-:Y:S04]  /*216f0*/  STL [R1+0x3698], R6 ;  /* 0x0036980601007387 */ /* 0x0001e80000100800 */
[----:B0-----:R-:W2:Y:S04]  /*21700*/  LDL.LU.64 R6, [R1+0x3d00] ;  /* 0x003d000001067983 */ /* 0x001ea80000300a00 */
        /* <DEDUP_REMOVED lines=11> */
[----:B-1----:R-:W2:Y:S04]  /*217c0*/  LDL.LU.64 R8, [R1+0x278] ;  /* 0x0002780001087983 */ /* 0x002ea80000300a00 */
        /* <DEDUP_REMOVED lines=10> */
[----:B------:R-:W-:Y:S04]  /*21870*/  STL [R1+0x365c], R0 ;  /* 0x00365c0001007387 */ /* 0x000fe80000100800 */
[----:B------:R0:W-:Y:S04]  /*21880*/  STL [R1+0x3654], R13 ;  /* 0x0036540d01007387 */ /* 0x0001e80000100800 */
[----:B0-----:R-:W2:Y:S02]  /*21890*/  LDL.LU.64 R12, [R1+0x288] ;  /* 0x00028800010c7983 */ /* 0x001ea40000300a00 */
[----:B--2---:R-:W-:-:S02]  /*218a0*/  IMAD.MOV.U32 R0, RZ, RZ, R13 ;  /* 0x000000ffff007224 */ /* 0x004fc400078e000d */
[----:B------:R0:W-:Y:S04]  /*218b0*/  STL [R1+0x3658], R12 ;  /* 0x0036580c01007387 */ /* 0x0001e80000100800 */
[----:B0-----:R-:W2:Y:S04]  /*218c0*/  LDL.LU.64 R12, [R1+0x6a8] ;  /* 0x0006a800010c7983 */ /* 0x001ea80000300a00 */
[----:B------:R0:W-:Y:S04]  /*218d0*/  STL [R1+0x364c], R0 ;  /* 0x00364c0001007387 */ /* 0x0001e80000100800 */
[----:B------:R-:W-:Y:S04]  /*218e0*/  STL [R1+0x3650], R14 ;  /* 0x0036500e01007387 */ /* 0x000fe80000100800 */
[----:B------:R1:W-:Y:S01]  /*218f0*/  STL [R1+0x3644], R15 ;  /* 0x0036440f01007387 */ /* 0x0003e20000100800 */
[----:B0-----:R-:W-:-:S03]  /*21900*/  IMAD.MOV.U32 R0, RZ, RZ, R11 ;  /* 0x000000ffff007224 */ /* 0x001fc600078e000b */
[----:B-1----:R-:W2:Y:S04]  /*21910*/  LDL.LU.64 R14, [R1+0x690] ;  /* 0x00069000010e7983 */ /* 0x002ea80000300a00 */
[----:B------:R-:W-:Y:S04]  /*21920*/  STL [R1+0x3648], R10 ;  /* 0x0036480a01007387 */ /* 0x000fe80000100800 */
[----:B------:R-:W-:Y:S04]  /*21930*/  STL [R1+0x3640], R16 ;  /* 0x0036401001007387 */ /* 0x000fe80000100800 */
[----:B------:R0:W-:Y:S04]  /*21940*/  STL [R1+0x363c], R0 ;  /* 0x00363c0001007387 */ /* 0x0001e80000100800 */
[----:B------:R1:W-:Y:S01]  /*21950*/  STL [R1+0x3634], R17 ;  /* 0x0036341101007387 */ /* 0x0003e20000100800 */
[----:B0-----:R-:W-:-:S03]  /*21960*/  IMAD.MOV.U32 R0, RZ, RZ, R9 ;  /* 0x000000ffff007224 */ /* 0x001fc600078e0009 */
[----:B-1----:R-:W2:Y:S04]  /*21970*/  LDL.LU.64 R16, [R1+0x678] ;  /* 0x0006780001107983 */ /* 0x002ea80000300a00 */
[----:B------:R0:W-:Y:S04]  /*21980*/  STL [R1+0x3638], R8 ;  /* 0x0036380801007387 */ /* 0x0001e80000100800 */
[----:B------:R-:W2:Y:S04]  /*21990*/  LDL.LU.64 R10, [R1+0x668] ;  /* 0x00066800010a7983 */ /* 0x000ea80000300a00 */
[----:B0-----:R-:W2:Y:S04]  /*219a0*/  LDL.LU.64 R8, [R1+0x6d8] ;  /* 0x0006d80001087983 */ /* 0x001ea80000300a00 */
[----:B------:R-:W-:Y:S04]  /*219b0*/  STL [R1+0x362c], R0 ;  /* 0x00362c0001007387 */ /* 0x000fe80000100800 */
[----:B------:R-:W-:Y:S04]  /*219c0*/  STL [R1+0x3630], R18 ;  /* 0x0036301201007387 */ /* 0x000fe80000100800 */
[----:B------:R0:W-:Y:S04]  /*219d0*/  STL [R1+0x3624], R19 ;  /* 0x0036241301007387 */ /* 0x0001e80000100800 */
[----:B0-----:R-:W2:Y:S02]  /*219e0*/  LDL.LU.64 R18, [R1+0x270] ;  /* 0x0002700001127983 */ /* 0x001ea40000300a00 */
[----:B--2---:R-:W-:-:S02]  /*219f0*/  IMAD.MOV.U32 R0, RZ, RZ, R19 ;  /* 0x000000ffff007224 */ /* 0x004fc400078e0013 */
[----:B------:R-:W-:Y:S04]  /*21a00*/  STL [R1+0x3628], R18 ;  /* 0x0036281201007387 */ /* 0x000fe80000100800 */
[----:B------:R0:W-:Y:S04]  /*21a10*/  STL [R1+0x361c], R0 ;  /* 0x00361c0001007387 */ /* 0x0001e80000100800 */
[----:B----4-:R-:W-:Y:S04]  /*21a20*/  STL [R1+0x3620], R20 ;  /* 0x0036201401007387 */ /* 0x010fe80000100800 */
[----:B------:R-:W-:Y:S01]  /*21a30*/  STL [R1+0x360c], R21 ;  /* 0x00360c1501007387 */ /* 0x000fe20000100800 */
[----:B0-----:R-:W-:-:S03]  /*21a40*/  IMAD.MOV.U32 R0, RZ, RZ, R17 ;  /* 0x000000ffff007224 */ /* 0x001fc600078e0011 */
[----:B------:R-:W-:Y:S04]  /*21a50*/  STL [R1+0x3614], R16 ;  /* 0x0036141001007387 */ /* 0x000fe80000100800 */
[----:B---3--:R-:W-:Y:S04]  /*21a60*/  STL [R1+0x3618], R22 ;  /* 0x0036181601007387 */ /* 0x008fe80000100800 */
[----:B------:R-:W-:Y:S04]  /*21a70*/  STL [R1+0x3610], R0 ;  /* 0x0036100001007387 */ /* 0x000fe80000100800 */
[----:B------:R0:W-:Y:S04]  /*21a80*/  STL [R1+0x35fc], R23 ;  /* 0x0035fc1701007387 */ /* 0x0001e80000100800 */
[----:B0-----:R-:W2:Y:S01]  /*21a90*/  LDL.LU.64 R22, [R1+0x6c0] ;  /* 0x0006c00001167983 */ /* 0x001ea20000300a00 */
[----:B------:R-:W-:-:S03]  /*21aa0*/  IMAD.MOV.U32 R0, RZ, RZ, R15 ;  /* 0x000000ffff007224 */ /* 0x000fc600078e000f */
[----:B------:R-:W-:Y:S04]  /*21ab0*/  STL [R1+0x3604], R14 ;  /* 0x0036040e01007387 */ /* 0x000fe80000100800 */
[----:B------:R-:W3:Y:S04]  /*21ac0*/  LDL.LU.64 R16, [R1+0x6e8] ;  /* 0x0006e80001107983 */ /* 0x000ee80000300a00 */
[----:B------:R-:W-:Y:S04]  /*21ad0*/  STL [R1+0x3608], R24 ;  /* 0x0036081801007387 */ /* 0x000fe80000100800 */
[----:B------:R-:W-:Y:S04]  /*21ae0*/  STL [R1+0x3600], R0 ;  /* 0x0036000001007387 */ /* 0x000fe80000100800 */
[----:B------:R0:W-:Y:S04]  /*21af0*/  STL [R1+0x35ec], R25 ;  /* 0x0035ec1901007387 */ /* 0x0001e80000100800 */
[----:B0-----:R-:W4:Y:S04]  /*21b00*/  LDL.LU.64 R24, [R1+0x670] ;  /* 0x0006700001187983 */ /* 0x001f280000300a00 */
[----:B------:R-:W3:Y:S01]  /*21b10*/  LDL.LU.64 R20, [R1+0x680] ;  /* 0x0006800001147983 */ /* 0x000ee20000300a00 */
[----:B------:R-:W-:-:S03]  /*21b20*/  IMAD.MOV.U32 R0, RZ, RZ, R13 ;  /* 0x000000ffff007224 */ /* 0x000fc600078e000d */
[----:B------:R-:W-:Y:S04]  /*21b30*/  STL [R1+0x35f4], R12 ;  /* 0x0035f40c01007387 */ /* 0x000fe80000100800 */
[----:B------:R-:W3:Y:S04]  /*21b40*/  LDL.LU.64 R14, [R1+0x700] ;  /* 0x00070000010e7983 */ /* 0x000ee80000300a00 */
[----:B------:R-:W-:Y:S04]  /*21b50*/  STL [R1+0x35f8], R26 ;  /* 0x0035f81a01007387 */ /* 0x000fe80000100800 */
[----:B------:R0:W-:Y:S04]  /*21b60*/  STL [R1+0x35f0], R0 ;  /* 0x0035f00001007387 */ /* 0x0001e80000100800 */
[----:B------:R-:W3:Y:S04]  /*21b70*/  LDL.LU.64 R18, [R1+0x688] ;  /* 0x0006880001127983 */ /* 0x000ee80000300a00 */
[----:B------:R-:W-:Y:S04]  /*21b80*/  STL [R1+0x1bb8], R27 ;  /* 0x001bb81b01007387 */ /* 0x000fe80000100800 */
[----:B--2---:R-:W-:Y:S01]  /*21b90*/  STL [R1+0x1bc0], R22 ;  /* 0x001bc01601007387 */ /* 0x004fe20000100800 */
[----:B0-----:R-:W-:-:S03]  /*21ba0*/  IMAD.MOV.U32 R0, RZ, RZ, R23 ;  /* 0x000000ffff007224 */ /* 0x001fc600078e0017 */
[----:B------:R-:W2:Y:S04]  /*21bb0*/  LDL.LU.64 R12, [R1+0x718] ;  /* 0x00071800010c7983 */ /* 0x000ea80000300a00 */
[----:B------:R-:W-:Y:S04]  /*21bc0*/  STL [R1+0x1bc8], R10 ;  /* 0x001bc80a01007387 */ /* 0x000fe80000100800 */
[----:B------:R0:W-:Y:S04]  /*21bd0*/  STL [R1+0x1bbc], R0 ;  /* 0x001bbc0001007387 */ /* 0x0001e80000100800 */
[----:B------:R-:W-:Y:S01]  /*21be0*/  STL [R1+0x1bd0], R8 ;  /* 0x001bd00801007387 */ /* 0x000fe20000100800 */
[----:B0-----:R-:W-:-:S05]  /*21bf0*/  IMAD.MOV.U32 R0, RZ, RZ, R11 ;  /* 0x000000ffff007224 */ /* 0x001fca00078e000b */
[----:B------:R-:W-:Y:S04]  /*21c00*/  STL [R1+0x1bc4], R0 ;  /* 0x001bc40001007387 */ /* 0x000fe80000100800 */
[----:B------:R0:W-:Y:S04]  /*21c10*/  STL.64 [R1+0x3ce0], R2 ;  /* 0x003ce00201007387 */ /* 0x0001e80000100a00 */
[----:B0-----:R-:W2:Y:S04]  /*21c20*/  LDL.LU.64 R2, [R1+0x698] ;  /* 0x0006980001027983 */ /* 0x001ea80000300a00 */
[----:B------:R0:W-:Y:S01]  /*21c30*/  STL.64 [R1+0x3cd8], R4 ;  /* 0x003cd80401007387 */ /* 0x0001e20000100a00 */
[----:B------:R-:W-:-:S03]  /*21c40*/  IMAD.MOV.U32 R0, RZ, RZ, R9 ;  /* 0x000000ffff007224 */ /* 0x000fc600078e0009 */
[----:B0-----:R-:W2:Y:S04]  /*21c50*/  LDL.LU.64 R4, [R1+0x730] ;  /* 0x0007300001047983 */ /* 0x001ea80000300a00 */
[----:B------:R-:W2:Y:S04]  /*21c60*/  LDL.LU.64 R22, [R1+0x6a0] ;  /* 0x0006a00001167983 */ /* 0x000ea80000300a00 */
[----:B------:R-:W2:Y:S04]  /*21c70*/  LDL.LU.64 R8, [R1+0x748] ;  /* 0x0007480001087983 */ /* 0x000ea80000300a00 */
[----:B------:R0:W-:Y:S04]  /*21c80*/  STL [R1+0x1bcc], R0 ;  /* 0x001bcc0001007387 */ /* 0x0001e80000100800 */
[----:B----4-:R-:W-:Y:S04]  /*21c90*/  STL [R1+0x1bd8], R24 ;  /* 0x001bd81801007387 */ /* 0x010fe80000100800 */
[----:B------:R-:W4:Y:S01]  /*21ca0*/  LDL.LU.64 R10, [R1+0x6b0] ;  /* 0x0006b000010a7983 */ /* 0x000f220000300a00 */
[----:B0-----:R-:W-:-:S03]  /*21cb0*/  IMAD.MOV.U32 R0, RZ, RZ, R25 ;  /* 0x000000ffff007224 */ /* 0x001fc600078e0019 */
[----:B---3--:R-:W-:Y:S04]  /*21cc0*/  STL [R1+0x1be0], R16 ;  /* 0x001be01001007387 */ /* 0x008fe80000100800 */
[----:B------:R0:W-:Y:S04]  /*21cd0*/  STL [R1+0x1bd4], R0 ;  /* 0x001bd40001007387 */ /* 0x0001e80000100800 */
[----:B------:R-:W3:Y:S01]  /*21ce0*/  LDL.LU.64 R26, [R1+0x760] ;  /* 0x00076000011a7983 */ /* 0x000ee20000300a00 */
[----:B0-----:R-:W-:-:S03]  /*21cf0*/  MOV R0, R17 ;  /* 0x0000001100007202 */ /* 0x001fc60000000f00 */
[----:B------:R-:W3:Y:S04]  /*21d00*/  LDL.LU.64 R16, [R1+0x6b8] ;  /* 0x0006b80001107983 */ /* 0x000ee80000300a00 */
[----:B------:R0:W-:Y:S04]  /*21d10*/  STL [R1+0x1bdc], R0 ;  /* 0x001bdc0001007387 */ /* 0x0001e80000100800 */
[----:B------:R1:W-:Y:S01]  /*21d20*/  STL [R1+0x1be8], R20 ;  /* 0x001be81401007387 */ /* 0x0003e20000100800 */
[----:B0-----:R-:W-:-:S05]  /*21d30*/  IMAD.MOV.U32 R0, RZ, RZ, R21 ;  /* 0x000000ffff007224 */ /* 0x001fca00078e0015 */
[----:B------:R0:W-:Y:S04]  /*21d40*/  STL [R1+0x1be4], R0 ;  /* 0x001be40001007387 */ /* 0x0001e80000100800 */
[----:B------:R0:W-:Y:S04]  /*21d50*/  STL [R1+0x1bf0], R14 ;  /* 0x001bf00e01007387 */ /* 0x0001e80000100800 */
[----:B-1----:R-:W3:Y:S01]  /*21d60*/  LDL.LU.64 R20, [R1+0x778] ;  /* 0x0007780001147983 */ /* 0x002ee20000300a00 */
[----:B0-----:R-:W-:-:S03]  /*21d70*/  IMAD.MOV.U32 R0, RZ, RZ, R15 ;  /* 0x000000ffff007224 */ /* 0x001fc600078e000f */
[----:B------:R-:W-:Y:S04]  /*21d80*/  STL [R1+0x1bf8], R18 ;  /* 0x001bf81201007387 */ /* 0x000fe80000100800 */
[----:B------:R0:W-:Y:S04]  /*21d90*/  STL [R1+0x1bec], R0 ;  /* 0x001bec0001007387 */ /* 0x0001e80000100800 */
[----:B------:R-:W3:Y:S01]  /*21da0*/  LDL.LU.64 R14, [R1+0x6c8] ;  /* 0x0006c800010e7983 */ /* 0x000ee20000300a00 */
[----:B0-----:R-:W-:-:S03]  /*21db0*/  IMAD.MOV.U32 R0, RZ, RZ, R19 ;  /* 0x000000ffff007224 */ /* 0x001fc600078e0013 */
[----:B--2---:R-:W-:Y:S04]  /*21dc0*/  STL [R1+0x1c00], R12 ;  /* 0x001c000c01007387 */ /* 0x004fe80000100800 */
[----:B------:R0:W-:Y:S04]  /*21dd0*/  STL [R1+0x1bf4], R0 ;  /* 0x001bf40001007387 */ /* 0x0001e80000100800 */
[----:B------:R-:W2:Y:S04]  /*21de0*/  LDL.LU.64 R24, [R1+0x790] ;  /* 0x0007900001187983 */ /* 0x000ea80000300a00 */
[----:B------:R-:W2:Y:S01]  /*21df0*/  LDL.LU.64 R18, [R1+0x6d0] ;  /* 0x0006d00001127983 */ /* 0x000ea20000300a00 */
[----:B0-----:R-:W-:-:S03]  /*21e00*/  IMAD.MOV.U32 R0, RZ, RZ, R13 ;  /* 0x000000ffff007224 */ /* 0x001fc600078e000d */
[----:B------:R-:W2:Y:S04]  /*21e10*/  LDL.LU.64 R12, [R1+0x7a8] ;  /* 0x0007a800010c7983 */ /* 0x000ea80000300a00 */
        /* <DEDUP_REMOVED lines=8> */
[----:B------:R0:W-:Y:S04]  /*21ea0*/  STL [R1+0x1c0c], R0 ;  /* 0x001c0c0001007387 */ /* 0x0001e80000100800 */
[----:B------:R-:W-:Y:S01]  /*21eb0*/  STL [R1+0x1c18], R22 ;  /* 0x001c181601007387 */ /* 0x000fe20000100800 */
[----:B0-----:R-:W-:-:S03]  /*21ec0*/  IMAD.MOV.U32 R0, RZ, RZ, R23 ;  /* 0x000000ffff007224 */ /* 0x001fc600078e0017 */
[----:B------:R-:W-:Y:S04]  /*21ed0*/  STL [R1+0x1c20], R8 ;  /* 0x001c200801007387 */ /* 0x000fe80000100800 */
[----:B------:R0:W-:Y:S04]  /*21ee0*/  STL [R1+0x1c14], R0 ;  /* 0x001c140001007387 */ /* 0x0001e80000100800 */
[----:B----4-:R-:W-:Y:S01]  /*21ef0*/  STL [R1+0x1c28], R10 ;  /* 0x001c280a01007387 */ /* 0x010fe20000100800 */
[----:B0-----:R-:W-:-:S05]  /*21f00*/  IMAD.MOV.U32 R0, RZ, RZ, R9 ;  /* 0x000000ffff007224 */ /* 0x001fca00078e0009 */
[----:B------:R0:W-:Y:S04]  /*21f10*/  STL [R1+0x1c1c], R0 ;  /* 0x001c1c0001007387 */ /* 0x0001e80000100800 */
[----:B------:R-:W4:Y:S01]  /*21f20*/  LDL.LU.64 R8, [R1+0x6e0] ;  /* 0x0006e00001087983 */ /* 0x000f220000300a00 */
[----:B0-----:R-:W-:-:S03]  /*21f30*/  IMAD.MOV.U32 R0, RZ, RZ, R11 ;  /* 0x000000ffff007224 */ /* 0x001fc600078e000b */
[----:B---3--:R-:W-:Y:S04]  /*21f40*/  STL [R1+0x1c30], R26 ;  /* 0x001c301a01007387 */ /* 0x008fe80000100800 */
[----:B------:R0:W-:Y:S04]  /*21f50*/  STL [R1+0x1c24], R0 ;  /* 0x001c240001007387 */ /* 0x0001e80000100800 */
[----:B------:R-:W3:Y:S04]  /*21f60*/  LDL.LU.64 R22, [R1+0x7c0] ;  /* 0x0007c00001167983 */ /* 0x000ee80000300a00 */
[----:B------:R-:W3:Y:S01]  /*21f70*/  LDL.LU.64 R10, [R1+0x6f0] ;  /* 0x0006f000010a7983 */ /* 0x000ee20000300a00 */
[----:B0-----:R-:W-:-:S03]  /*21f80*/  IMAD.MOV.U32 R0, RZ, RZ, R27 ;  /* 0x000000ffff007224 */ /* 0x001fc600078e001b */
[----:B------:R-:W-:Y:S04]  /*21f90*/  STL [R1+0x1c38], R16 ;  /* 0x001c381001007387 */ /* 0x000fe80000100800 */
[----:B------:R0:W-:Y:S04]  /*21fa0*/  STL [R1+0x1c2c], R0 ;  /* 0x001c2c0001007387 */ /* 0x0001e80000100800 */
[----:B------:R-:W-:Y:S01]  /*21fb0*/  STL [R1+0x1c40], R20 ;  /* 0x001c401401007387 */ /* 0x000fe20000100800 */
[----:B0-----:R-:W-:-:S05]  /*21fc0*/  IMAD.MOV.U32 R0, RZ, RZ, R17 ;  /* 0x000000ffff007224 */ /* 0x001fca00078e0011 */
[----:B------:R0:W-:Y:S04]  /*21fd0*/  STL [R1+0x1c34], R0 ;  /* 0x001c340001007387 */ /* 0x0001e80000100800 */
[----:B------:R-:W3:Y:S01]  /*21fe0*/  LDL.LU.64 R16, [R1+0x7d8] ;  /* 0x0007d80001107983 */ /* 0x000ee20000300a00 */
[----:B0-----:R-:W-:-:S03]  /*21ff0*/  IMAD.MOV.U32 R0, RZ, RZ, R21 ;  /* 0x000000ffff007224 */ /* 0x001fc600078e0015 */
[----:B------:R-:W-:Y:S04]  /*22000*/  STL [R1+0x1c48], R14 ;  /* 0x001c480e01007387 */ /* 0x000fe80000100800 */
[----:B------:R0:W-:Y:S04]  /*22010*/  STL [R1+0x1c3c], R0 ;  /* 0x001c3c0001007387 */ /* 0x0001e80000100800 */
[----:B------:R-:W3:Y:S01]  /*22020*/  LDL.LU.64 R20, [R1+0x6f8] ;  /* 0x0006f80001147983 */ /* 0x000ee20000300a00 */
[----:B0-----:R-:W-:-:S03]  /*22030*/  IMAD.MOV.U32 R0, RZ, RZ, R15 ;  /* 0x000000ffff007224 */ /* 0x001fc600078e000f */
[----:B--2---:R-:W-:Y:S04]  /*22040*/  STL [R1+0x1c50], R24 ;  /* 0x001c501801007387 */ /* 0x004fe80000100800 */
[----:B------:R0:W-:Y:S04]  /*22050*/  STL [R1+0x1c44], R0 ;  /* 0x001c440001007387 */ /* 0x0001e80000100800 */
[----:B------:R-:W2:Y:S01]  /*22060*/  LDL.LU.64 R14, [R1+0x7e8] ;  /* 0x0007e800010e7983 */ /* 0x000ea20000300a00 */
[----:B0-----:R-:W-:-:S03]  /*22070*/  IMAD.MOV.U32 R0, RZ, RZ, R25 ;  /* 0x000000ffff007224 */ /* 0x001fc600078e0019 */
[----:B------:R-:W-:Y:S04]  /*22080*/  STL [R1+0x1c58], R18 ;  /* 0x001c581201007387 */ /* 0x000fe80000100800 */
[----:B------:R0:W-:Y:S04]  /*22090*/  STL [R1+0x1c4c], R0 ;  /* 0x001c4c0001007387 */ /* 0x0001e80000100800 */
[----:B------:R-:W-:Y:S01]  /*220a0*/  STL [R1+0x1c60], R12 ;  /* 0x001c600c01007387 */ /* 0x000fe20000100800 */
[----:B0-----:R-:W-:-:S05]  /*220b0*/  IMAD.MOV.U32 R0, RZ, RZ, R19 ;  /* 0x000000ffff007224 */ /* 0x001fca00078e0013 */
[----:B------:R-:W-:Y:S04]  /*220c0*/  STL [R1+0x1c54], R0 ;  /* 0x001c540001007387 */ /* 0x000fe80000100800 */
[----:B------:R0:W-:Y:S04]  /*220d0*/  STL.64 [R1+0x3cd0], R2 ;  /* 0x003cd00201007387 */ /* 0x0001e80000100a00 */
[----:B0-----:R-:W2:Y:S04]  /*220e0*/  LDL.LU.64 R2, [R1+0x708] ;  /* 0x0007080001027983 */ /* 0x001ea80000300a00 */
[----:B------:R-:W2:Y:S01]  /*220f0*/  LDL.LU.64 R26, [R1+0x710] ;  /* 0x00071000011a7983 */ /* 0x000ea20000300a00 */
[----:B------:R-:W-:-:S03]  /*22100*/  IMAD.MOV.U32 R0, RZ, RZ, R13 ;  /* 0x000000ffff007224 */ /* 0x000fc600078e000d */
[----:B--2---:R0:W-:Y:S04]  /*22110*/  STL.64 [R1+0x3cc8], R26 ;  /* 0x003cc81a01007387 */ /* 0x0041e80000100a00 */
[----:B0-----:R-:W2:Y:S04]  /*22120*/  LDL.LU.64 R26, [R1+0x800] ;  /* 0x00080000011a7983 */ /* 0x001ea80000300a00 */
[----:B------:R-:W2:Y:S04]  /*22130*/  LDL.LU.64 R12, [R1+0x818] ;  /* 0x00081800010c7983 */ /* 0x000ea80000300a00 */
[----:B------:R0:W-:Y:S04]  /*22140*/  STL [R1+0x1c5c], R0 ;  /* 0x001c5c0001007387 */ /* 0x0001e80000100800 */
[----:B----4-:R1:W-:Y:S01]  /*22150*/  STL [R1+0x1c68], R8 ;  /* 0x001c680801007387 */ /* 0x0103e20000100800 */
[----:B0-----:R-:W-:-:S03]  /*22160*/  IMAD.MOV.U32 R0, RZ, RZ, R9 ;  /* 0x000000ffff007224 */ /* 0x001fc600078e0009 */
[----:B-1----:R-:W4:Y:S04]  /*22170*/  LDL.LU.64 R8, [R1+0x720] ;  /* 0x0007200001087983 */ /* 0x002f280000300a00 */
[----:B------:R0:W-:Y:S04]  /*22180*/  STL [R1+0x1c64], R0 ;  /* 0x001c640001007387 */ /* 0x0001e80000100800 */
[----:B---3--:R-:W-:Y:S04]  /*22190*/  STL [R1+0x1c70], R22 ;  /* 0x001c701601007387 */ /* 0x008fe80000100800 */
[----:B------:R-:W3:Y:S01]  /*221a0*/  LDL.LU.64 R18, [R1+0x830] ;  /* 0x0008300001127983 */ /* 0x000ee20000300a00 */
[----:B0-----:R-:W-:-:S03]  /*221b0*/  IMAD.MOV.U32 R0, RZ, RZ, R23 ;  /* 0x000000ffff007224 */ /* 0x001fc600078e0017 */
[----:B------:R-:W-:Y:S04]  /*221c0*/  STL [R1+0x1c78], R10 ;  /* 0x001c780a01007387 */ /* 0x000fe80000100800 */
[----:B------:R0:W-:Y:S02]  /*221d0*/  STL [R1+0x1c6c], R0 ;  /* 0x001c6c0001007387 */ /* 0x0001e40000100800 */
[----:B0-----:R-:W-:Y:S02]  /*221e0*/  MOV R0, R11 ;  /* 0x0000000b00007202 */ /* 0x001fe40000000f00 */
[----:B------:R-:W3:Y:S04]  /*221f0*/  LDL.LU.64 R10, [R1+0x728] ;  /* 0x00072800010a7983 */ /* 0x000ee80000300a00 */
[----:B------:R0:W-:Y:S04]  /*22200*/  STL [R1+0x1c74], R0 ;  /* 0x001c740001007387 */ /* 0x0001e80000100800 */
[----:B------:R1:W-:Y:S01]  /*22210*/  STL [R1+0x1c80], R16 ;  /* 0x001c801001007387 */ /* 0x0003e20000100800 */
[----:B0-----:R-:W-:-:S03]  /*22220*/  IMAD.MOV.U32 R0, RZ, RZ, R17 ;  /* 0x000000ffff007224 */ /* 0x001fc600078e0011 */
[----:B-1----:R-:W3:Y:S04]  /*22230*/  LDL.LU.64 R16, [R1+0x848] ;  /* 0x0008480001107983 */ /* 0x002ee80000300a00 */
[----:B------:R0:W-:Y:S04]  /*22240*/  STL [R1+0x1c7c], R0 ;  /* 0x001c7c0001007387 */ /* 0x0001e80000100800 */
[----:B------:R1:W-:Y:S04]  /*22250*/  STL [R1+0x1c88], R20 ;  /* 0x001c881401007387 */ /* 0x0003e80000100800 */
[----:B------:R-:W3:Y:S01]  /*22260*/  LDL.LU.64 R22, [R1+0x738] ;  /* 0x0007380001167983 */ /* 0x000ee20000300a00 */
[----:B0-----:R-:W-:-:S05]  /*22270*/  IMAD.MOV.U32 R0, RZ, RZ, R21 ;  /* 0x000000ffff007224 */ /* 0x001fca00078e0015 */
[----:B------:R0:W-:Y:S04]  /*22280*/  STL [R1+0x1c84], R0 ;  /* 0x001c840001007387 */ /* 0x0001e80000100800 */
[----:B------:R-:W-:Y:S04]  /*22290*/  STL [R1+0x1c90], R14 ;  /* 0x001c900e01007387 */ /* 0x000fe80000100800 */
[----:B-1----:R-:W3:Y:S01]  /*222a0*/  LDL.LU.64 R20, [R1+0x860] ;  /* 0x0008600001147983 */ /* 0x002ee20000300a00 */
[----:B0-----:R-:W-:-:S05]  /*222b0*/  IMAD.MOV.U32 R0, RZ, RZ, R15 ;  /* 0x000000ffff007224 */ /* 0x001fca00078e000f */
[----:B------:R0:W-:Y:S04]  /*222c0*/  STL [R1+0x1c8c], R0 ;  /* 0x001c8c0001007387 */ /* 0x0001e80000100800 */
[----:B------:R1:W-:Y:S04]  /*222d0*/  STL [R1+0x1c98], R2 ;  /* 0x001c980201007387 */ /* 0x0003e80000100800 */
[----:B------:R-:W3:Y:S01]  /*222e0*/  LDL.LU.64 R24, [R1+0x740] ;  /* 0x0007400001187983 */ /* 0x000ee20000300a00 */
[----:B0-----:R-:W-:-:S03]  /*222f0*/  IMAD.MOV.U32 R0, RZ, RZ, R3 ;  /* 0x000000ffff007224 */ /* 0x001fc600078e0003 */
[----:B------:R-:W3:Y:S04]  /*22300*/  LDL.LU.64 R14, [R1+0x878] ;  /* 0x00087800010e7983 */ /* 0x000ee80000300a00 */
[----:B-1----:R-:W3:Y:S04]  /*22310*/  LDL.LU.64 R2, [R1+0x3cd0] ;  /* 0x003cd00001027983 */ /* 0x002ee80000300a00 */
[----:B--2---:R-:W-:Y:S04]  /*22320*/  STL [R1+0x1ca0], R26 ;  /* 0x001ca01a01007387 */ /* 0x004fe80000100800 */
[----:B------:R0:W-:Y:S02]  /*22330*/  STL [R1+0x1c94], R0 ;  /* 0x001c940001007387 */ /* 0x0001e40000100800 */
[----:B0-----:R-:W-:-:S02]  /*22340*/  IMAD.MOV.U32 R0, RZ, RZ, R27 ;  /* 0x000000ffff007224 */ /* 0x001fc400078e001b */
[----:B------:R-:W2:Y:S04]  /*22350*/  LDL.LU.64 R26, [R1+0x3cc8] ;  /* 0x003cc800011a7983 */ /* 0x000ea80000300a00 */
[----:B--2---:R-:W-:Y:S04]  /*22360*/  STL [R1+0x1ca8], R26 ;  /* 0x001ca81a01007387 */ /* 0x004fe80000100800 */
[----:B------:R0:W-:Y:S04]  /*22370*/  STL [R1+0x1c9c], R0 ;  /* 0x001c9c0001007387 */ /* 0x0001e80000100800 */
[----:B------:R-:W-:Y:S01]  /*22380*/  STL [R1+0x1cb0], R12 ;  /* 0x001cb00c01007387 */ /* 0x000fe20000100800 */
[----:B0-----:R-:W-:-:S05]  /*22390*/  IMAD.MOV.U32 R0, RZ, RZ, R27 ;  /* 0x000000ffff007224 */ /* 0x001fca00078e001b */
[----:B------:R0:W-:Y:S02]  /*223a0*/  STL [R1+0x1ca4], R0 ;  /* 0x001ca40001007387 */ /* 0x0001e40000100800 */
[----:B0-----:R-:W-:Y:S02]  /*223b0*/  IMAD.MOV.U32 R0, RZ, RZ, R13 ;  /* 0x000000ffff007224 */ /* 0x001fe400078e000d */
[----:B------:R-:W2:Y:S04]  /*223c0*/  LDL.LU.64 R12, [R1+0x750] ;  /* 0x00075000010c7983 */ /* 0x000ea80000300a00 */
[----:B------:R0:W-:Y:S04]  /*223d0*/  STL [R1+0x1cac], R0 ;  /* 0x001cac0001007387 */ /* 0x0001e80000100800 */
[----:B----4-:R1:W-:Y:S01]  /*223e0*/  STL [R1+0x1cb8], R8 ;  /* 0x001cb80801007387 */ /* 0x0103e20000100800 */
[----:B0-----:R-:W-:-:S03]  /*223f0*/  IMAD.MOV.U32 R0, RZ, RZ, R9 ;  /* 0x000000ffff007224 */ /* 0x001fc600078e0009 */
[----:B---3--:R-:W-:Y:S04]  /*22400*/  STL [R1+0x1cc0], R18 ;  /* 0x001cc01201007387 */ /* 0x008fe80000100800 */
[----:B------:R0:W-:Y:S04]  /*22410*/  STL [R1+0x1cb4], R0 ;  /* 0x001cb40001007387 */ /* 0x0001e80000100800 */
[----:B-1----:R-:W3:Y:S01]  /*22420*/  LDL.LU.64 R8, [R1+0x890] ;  /* 0x0008900001087983 */ /* 0x002ee20000300a00 */
[----:B0-----:R-:W-:-:S05]  /*22430*/  IMAD.MOV.U32 R0, RZ, RZ, R19 ;  /* 0x000000ffff007224 */ /* 0x001fca00078e0013 */
[----:B------:R0:W-:Y:S04]  /*22440*/  STL [R1+0x1cbc], R0 ;  /* 0x001cbc0001007387 */ /* 0x0001e80000100800 */
[----:B------:R-:W4:Y:S01]  /*22450*/  LDL.LU.64 R18, [R1+0x758] ;  /* 0x0007580001127983 */ /* 0x000f220000300a00 */
[----:B0-----:R-:W-:-:S03]  /*22460*/  IMAD.MOV.U32 R0, RZ, RZ, R11 ;  /* 0x000000ffff007224 */ /* 0x001fc600078e000b */
[----:B------:R0:W-:Y:S04]  /*22470*/  STL [R1+0x1cc8], R10 ;  /* 0x001cc80a01007387 */ /* 0x0001e80000100800 */
[----:B0-----:R-:W2:Y:S04]  /*22480*/  LDL.LU.64 R10, [R1+0x8a8] ;  /* 0x0008a800010a7983 */ /* 0x001ea80000300a00 */
        /* <DEDUP_REMOVED lines=17> */
[----:B------:R-:W2:Y:S01]  /*225a0*/  LDL.LU.64 R26, [R1+0x780] ;  /* 0x00078000011a7983 */ /* 0x000ea20000300a00 */
[----:B0-----:R-:W-:-:S03]  /*225b0*/  IMAD.MOV.U32 R0, RZ, RZ, R15 ;  /* 0x000000ffff007224 */ /* 0x001fc600078e000f */
[----:B--2---:R0:W-:Y:S04]  /*225c0*/  STL.64 [R1+0x3cc0], R26 ;  /* 0x003cc01a01007387 */ /* 0x0041e80000100a00 */
[----:B0-----:R-:W2:Y:S04]  /*225d0*/  LDL.LU.64 R26, [R1+0x8d8] ;  /* 0x0008d800011a7983 */ /* 0x001ea80000300a00 */
[----:B------:R-:W2:Y:S04]  /*225e0*/  LDL.LU.64 R24, [R1+0x8e8] ;  /* 0x0008e80001187983 */ /* 0x000ea80000300a00 */
[----:B------:R0:W-:Y:S04]  /*225f0*/  STL [R1+0x1cec], R0 ;  /* 0x001cec0001007387 */ /* 0x0001e80000100800 */
[----:B------:R1:W-:Y:S04]  /*22600*/  STL [R1+0x1cf8], R12 ;  /* 0x001cf80c01007387 */ /* 0x0003e80000100800 */
[----:B------:R-:W2:Y:S01]  /*22610*/  LDL.LU.64 R14, [R1+0x788] ;  /* 0x00078800010e7983 */ /* 0x000ea20000300a00 */
[----:B0-----:R-:W-:-:S03]  /*22620*/  IMAD.MOV.U32 R0, RZ, RZ, R13 ;  /* 0x000000ffff007224 */ /* 0x001fc600078e000d */
[----:B-1----:R-:W2:Y:S04]  /*22630*/  LDL.LU.64 R12, [R1+0x900] ;  /* 0x00090000010c7983 */ /* 0x002ea80000300a00 */
[----:B------:R0:W-:Y:S04]  /*22640*/  STL [R1+0x1cf4], R0 ;  /* 0x001cf40001007387 */ /* 0x0001e80000100800 */
[----:B---3--:R1:W-:Y:S01]  /*22650*/  STL [R1+0x1d00], R8 ;  /* 0x001d000801007387 */ /* 0x0083e20000100800 */
[----:B0-----:R-:W-:-:S05]  /*22660*/  IMAD.MOV.U32 R0, RZ, RZ, R9 ;  /* 0x000000ffff007224 */ /* 0x001fca00078e0009 */
[----:B------:R0:W-:Y:S01]  /*22670*/  STL [R1+0x1cfc], R0 ;  /* 0x001cfc0001007387 */ /* 0x0001e20000100800 */
[----:B-1----:R-:W-:Y:S01]  /*22680*/  IMAD.MOV.U32 R8, RZ, RZ, R6 ;  /* 0x000000ffff087224 */ /* 0x002fe200078e0006 */
[----:B------:R-:W-:Y:S02]  /*22690*/  MOV R9, R7 ;  /* 0x0000000700097202 */ /* 0x000fe40000000f00 */
[----:B----4-:R1:W-:Y:S04]  /*226a0*/  STL [R1+0x1d08], R18 ;  /* 0x001d081201007387 */ /* 0x0103e80000100800 */
[----:B------:R-:W3:Y:S01]  /*226b0*/  LDL.LU.64 R6, [R1+0x798] ;  /* 0x0007980001067983 */ /* 0x000ee20000300a00 */
[----:B0-----:R-:W-:-:S03]  /*226c0*/  IMAD.MOV.U32 R0, RZ, RZ, R19 ;  /* 0x000000ffff007224 */ /* 0x001fc600078e0013 */
[----:B------:R-:W-:Y:S04]  /*226d0*/  STL [R1+0x1d10], R10 ;  /* 0x001d100a01007387 */ /* 0x000fe80000100800 */
[----:B------:R0:W-:Y:S04]  /*226e0*/  STL [R1+0x1d04], R0 ;  /* 0x001d040001007387 */ /* 0x0001e80000100800 */
[----:B-1----:R-:W4:Y:S01]  /*226f0*/  LDL.LU.64 R18, [R1+0x918] ;  /* 0x0009180001127983 */ /* 0x002f220000300a00 */
[----:B0-----:R-:W-:-:S03]  /*22700*/  IMAD.MOV.U32 R0, RZ, RZ, R11 ;  /* 0x000000ffff007224 */ /* 0x001fc600078e000b */
[----:B------:R-:W-:Y:S04]  /*22710*/  STL [R1+0x1d18], R16 ;  /* 0x001d181001007387 */ /* 0x000fe80000100800 */
[----:B------:R0:W-:Y:S04]  /*22720*/  STL [R1+0x1d0c], R0 ;  /* 0x001d0c0001007387 */ /* 0x0001e80000100800 */
[----:B------:R-:W3:Y:S01]  /*22730*/  LDL.LU.64 R10, [R1+0x7a0] ;  /* 0x0007a000010a7983 */ /* 0x000ee20000300a00 */
        /* <DEDUP_REMOVED lines=9> */
[----:B------:R-:W3:Y:S04]  /*227d0*/  LDL.LU.64 R20, [R1+0x948] ;  /* 0x0009480001147983 */ /* 0x000ee80000300a00 */
[----:B------:R0:W-:Y:S04]  /*227e0*/  STL [R1+0x1d24], R0 ;  /* 0x001d240001007387 */ /* 0x0001e80000100800 */
[----:B--2---:R1:W-:Y:S01]  /*227f0*/  STL [R1+0x1d30], R26 ;  /* 0x001d301a01007387 */ /* 0x0043e20000100800 */
[----:B0-----:R-:W-:-:S03]  /*22800*/  IMAD.MOV.U32 R0, RZ, RZ, R27 ;  /* 0x000000ffff007224 */ /* 0x001fc600078e001b */
[----:B-1----:R-:W2:Y:S04]  /*22810*/  LDL.LU.64 R26, [R1+0x3cc0] ;  /* 0x003cc000011a7983 */ /* 0x002ea80000300a00 */
[----:B--2---:R-:W-:Y:S04]  /*22820*/  STL [R1+0x1d38], R26 ;  /* 0x001d381a01007387 */ /* 0x004fe80000100800 */
[----:B------:R0:W-:Y:S04]  /*22830*/  STL [R1+0x1d2c], R0 ;  /* 0x001d2c0001007387 */ /* 0x0001e80000100800 */
[----:B------:R-:W-:Y:S01]  /*22840*/  STL [R1+0x1d40], R24 ;  /* 0x001d401801007387 */ /* 0x000fe20000100800 */
[----:B0-----:R-:W-:-:S05]  /*22850*/  IMAD.MOV.U32 R0, RZ, RZ, R27 ;  /* 0x000000ffff007224 */ /* 0x001fca00078e001b */
[----:B------:R0:W-:Y:S04]  /*22860*/  STL [R1+0x1d34], R0 ;  /* 0x001d340001007387 */ /* 0x0001e80000100800 */
[----:B------:R-:W-:Y:S01]  /*22870*/  STL [R1+0x1d48], R14 ;  /* 0x001d480e01007387 */ /* 0x000fe20000100800 */
[----:B0-----:R-:W-:-:S05]  /*22880*/  IMAD.MOV.U32 R0, RZ, RZ, R25 ;  /* 0x000000ffff007224 */ /* 0x001fca00078e0019 */
[----:B------:R0:W-:Y:S04]  /*22890*/  STL [R1+0x1d3c], R0 ;  /* 0x001d3c0001007387 */ /* 0x0001e80000100800 */
[----:B------:R-:W-:Y:S01]  /*228a0*/  STL [R1+0x1d50], R12 ;  /* 0x001d500c01007387 */ /* 0x000fe20000100800 */
[----:B0-----:R-:W-:-:S05]  /*228b0*/  IMAD.MOV.U32 R0, RZ, RZ, R15 ;  /* 0x000000ffff007224 */ /* 0x001fca00078e000f */
[----:B------:R0:W-:Y:S04]  /*228c0*/  STL [R1+0x1d44], R0 ;  /* 0x001d440001007387 */ /* 0x0001e80000100800 */
[----:B------:R-:W2:Y:S01]  /*228d0*/  LDL.LU.64 R14, [R1+0x7b8] ;  /* 0x0007b800010e7983 */ /* 0x000ea20000300a00 */
[----:B0-----:R-:W-:-:S05]  /*228e0*/  IMAD.MOV.U32 R0, RZ, RZ, R13 ;  /* 0x000000ffff007224 */ /* 0x001fca00078e000d */
[----:B------:R3:W-:Y:S04]  /*228f0*/  STL [R1+0x1d4c], R0 ;  /* 0x001d4c0001007387 */ /* 0x0007e80000100800 */
[----:B------:R-:W2:Y:S01]  /*22900*/  LDL.LU.64 R12, [R1+0x960] ;  /* 0x00096000010c7983 */ /* 0x000ea20000300a00 */
[----:B---3--:R-:W-:-:S03]  /*22910*/  IMAD.MOV.U32 R0, RZ, RZ, R7 ;  /* 0x000000ffff007224 */ /* 0x008fc600078e0007 */
[----:B------:R0:W-:Y:S04]  /*22920*/  STL [R1+0x1d58], R6 ;  /* 0x001d580601007387 */ /* 0x0001e80000100800 */
[----:B0-----:R-:W3:Y:S04]  /*22930*/  LDL.LU.64 R6, [R1+0x7c8] ;  /* 0x0007c80001067983 */ /* 0x001ee80000300a00 */
        /* <DEDUP_REMOVED lines=16> */
[----:B------:R0:W-:Y:S02]  /*22a40*/  STL [R1+0x1d74], R0 ;  /* 0x001d740001007387 */ /* 0x0001e40000100800 */
[----:B0-----:R-:W-:-:S05]  /*22a50*/  IMAD.MOV.U32 R0, RZ, RZ, R21 ;  /* 0x000000ffff007224 */ /* 0x001fca00078e0015 */
[----:B------:R-:W-:Y:S04]  /*22a60*/  STL [R1+0x1d7c], R0 ;  /* 0x001d7c0001007387 */ /* 0x000fe80000100800 */
[----:B------:R0:W-:Y:S04]  /*22a70*/  STL.64 [R1+0x3cb8], R4 ;  /* 0x003cb80401007387 */ /* 0x0001e80000100a00 */
[----:B0-----:R-:W2:Y:S04]  /*22a80*/  LDL.LU.64 R4, [R1+0x7e0] ;  /* 0x0007e00001047983 */ /* 0x001ea80000300a00 */
[----:B------:R0:W-:Y:S04]  /*22a90*/  STL.64 [R1+0x3ca8], R2 ;  /* 0x003ca80201007387 */ /* 0x0001e80000100a00 */
[----:B0-----:R-:W2:Y:S04]  /*22aa0*/  LDL.LU.64 R2, [R1+0x7f0] ;  /* 0x0007f00001027983 */ /* 0x001ea80000300a00 */
[----:B--2---:R0:W-:Y:S04]  /*22ab0*/  STL.64 [R1+0x3cb0], R2 ;  /* 0x003cb00201007387 */ /* 0x0041e80000100a00 */
[----:B0-----:R-:W2:Y:S01]  /*22ac0*/  LDL.LU.64 R2, [R1+0x9a8] ;  /* 0x0009a80001027983 */ /* 0x001ea20000300a00 */
[----:B------:R-:W-:-:S03]  /*22ad0*/  IMAD.MOV.U32 R0, RZ, RZ, R15 ;  /* 0x000000ffff007224 */ /* 0x000fc600078e000f */
[----:B------:R-:W2:Y:S04]  /*22ae0*/  LDL.LU.64 R26, [R1+0x9c0] ;  /* 0x0009c000011a7983 */ /* 0x000ea80000300a00 */
[----:B------:R-:W2:Y:S04]  /*22af0*/  LDL.LU.64 R24, [R1+0x7f8] ;  /* 0x0007f80001187983 */ /* 0x000ea80000300a00 */
[----:B------:R0:W-:Y:S04]  /*22b00*/  STL [R1+0x1d88], R14 ;  /* 0x001d880e01007387 */ /* 0x0001e80000100800 */
[----:B------:R1:W-:Y:S04]  /*22b10*/  STL [R1+0x1d84], R0 ;  /* 0x001d840001007387 */ /* 0x0003e80000100800 */
[----:B------:R4:W-:Y:S04]  /*22b20*/  STL [R1+0x1d90], R12 ;  /* 0x001d900c01007387 */ /* 0x0009e80000100800 */
[----:B0-----:R-:W2:Y:S01]  /*22b30*/  LDL.LU.64 R14, [R1+0x9d8] ;  /* 0x0009d800010e7983 */ /* 0x001ea20000300a00 */
[----:B-1----:R-:W-:-:S03]  /*22b40*/  IMAD.MOV.U32 R0, RZ, RZ, R13 ;  /* 0x000000ffff007224 */ /* 0x002fc600078e000d */
[----:B---3--:R-:W-:Y:S04]  /*22b50*/  STL [R1+0x1d98], R6 ;  /* 0x001d980601007387 */ /* 0x008fe80000100800 */
[----:B------:R0:W-:Y:S04]  /*22b60*/  STL [R1+0x1d8c], R0 ;  /* 0x001d8c0001007387 */ /* 0x0001e80000100800 */
[----:B----4-:R-:W3:Y:S01]  /*22b70*/  LDL.LU.64 R12, [R1+0x808] ;  /* 0x00080800010c7983 */ /* 0x010ee20000300a00 */
[----:B0-----:R-:W-:-:S03]  /*22b80*/  MOV R0, R7 ;  /* 0x0000000700007202 */ /* 0x001fc60000000f00 */
[----:B------:R-:W-:Y:S04]  /*22b90*/  STL [R1+0x1da0], R18 ;  /* 0x001da01201007387 */ /* 0x000fe80000100800 */
[----:B------:R0:W-:Y:S04]  /*22ba0*/  STL [R1+0x1d94], R0 ;  /* 0x001d940001007387 */ /* 0x0001e80000100800 */
[----:B------:R-:W4:Y:S01]  /*22bb0*/  LDL.LU.64 R6, [R1+0x9e8] ;  /* 0x0009e80001067983 */ /* 0x000f220000300a00 */
[----:B0-----:R-:W-:-:S03]  /*22bc0*/  IMAD.MOV.U32 R0, RZ, RZ, R19 ;  /* 0x000000ffff007224 */ /* 0x001fc600078e0013 */
[----:B------:R-:W-:Y:S04]  /*22bd0*/  STL [R1+0x1da8], R10 ;  /* 0x001da80a01007387 */ /* 0x000fe80000100800 */
[----:B------:R0:W-:Y:S04]  /*22be0*/  STL [R1+0x1d9c], R0 ;  /* 0x001d9c0001007387 */ /* 0x0001e80000100800 */
[----:B------:R-:W3:Y:S01]  /*22bf0*/  LDL.LU.64 R20, [R1+0x810] ;  /* 0x0008100001147983 */ /* 0x000ee20000300a00 */
[----:B0-----:R-:W-:-:S03]  /*22c00*/  IMAD.MOV.U32 R0, RZ, RZ, R11 ;  /* 0x000000ffff007224 */ /* 0x001fc600078e000b */
[----:B------:R-:W-:Y:S04]  /*22c10*/  STL [R1+0x1db0], R16 ;  /* 0x001db01001007387 */ /* 0x000fe80000100800 */
[----:B------:R0:W-:Y:S04]  /*22c20*/  STL [R1+0x1da4], R0 ;  /* 0x001da40001007387 */ /* 0x0001e80000100800 */
[----:B------:R-:W3:Y:S04]  /*22c30*/  LDL.LU.64 R18, [R1+0xa00] ;  /* 0x000a000001127983 */ /* 0x000ee80000300a00 */
[----:B------:R-:W3:Y:S01]  /*22c40*/  LDL.LU.64 R10, [R1+0x828] ;  /* 0x00082800010a7983 */ /* 0x000ee20000300a00 */
[----:B0-----:R-:W-:-:S03]  /*22c50*/  IMAD.MOV.U32 R0, RZ, RZ, R17 ;  /* 0x000000ffff007224 */ /* 0x001fc600078e0011 */
[----:B------:R-:W3:Y:S04]  /*22c60*/  LDL.LU.64 R22, [R1+0x820] ;  /* 0x0008200001167983 */ /* 0x000ee80000300a00 */
[----:B------:R0:W-:Y:S04]  /*22c70*/  STL [R1+0x1dac], R0 ;  /* 0x001dac0001007387 */ /* 0x0001e80000100800 */
[----:B------:R1:W-:Y:S04]  /*22c80*/  STL [R1+0x1db8], R4 ;  /* 0x001db80401007387 */ /* 0x0003e80000100800 */
[----:B------:R-:W3:Y:S01]  /*22c90*/  LDL.LU.64 R16, [R1+0xa18] ;  /* 0x000a180001107983 */ /* 0x000ee20000300a00 */
[----:B0-----:R-:W-:-:S03]  /*22ca0*/  IMAD.MOV.U32 R0, RZ, RZ, R5 ;  /* 0x000000ffff007224 */ /* 0x001fc600078e0005 */
[----:B-1----:R-:W3:Y:S04]  /*22cb0*/  LDL.LU.64 R4, [R1+0x3cb8] ;  /* 0x003cb80001047983 */ /* 0x002ee80000300a00 */
[----:B--2---:R-:W-:Y:S04]  /*22cc0*/  STL [R1+0x1dc0], R2 ;  /* 0x001dc00201007387 */ /* 0x004fe80000100800 */
[----:B------:R0:W-:Y:S02]  /*22cd0*/  STL [R1+0x1db4], R0 ;  /* 0x001db40001007387 */ /* 0x0001e40000100800 */
[----:B0-----:R-:W-:-:S02]  /*22ce0*/  IMAD.MOV.U32 R0, RZ, RZ, R3 ;  /* 0x000000ffff007224 */ /* 0x001fc400078e0003 */
[----:B------:R-:W2:Y:S04]  /*22cf0*/  LDL.LU.64 R2, [R1+0x3cb0] ;  /* 0x003cb00001027983 */ /* 0x000ea80000300a00 */
[----:B--2---:R-:W-:Y:S04]  /*22d00*/  STL [R1+0x1dc8], R2 ;  /* 0x001dc80201007387 */ /* 0x004fe80000100800 */
[----:B------:R0:W-:Y:S02]  /*22d10*/  STL [R1+0x1dbc], R0 ;  /* 0x001dbc0001007387 */ /* 0x0001e40000100800 */
[----:B0-----:R-:W-:-:S02]  /*22d20*/  IMAD.MOV.U32 R0, RZ, RZ, R3 ;  /* 0x000000ffff007224 */ /* 0x001fc400078e0003 */
[----:B------:R-:W2:Y:S04]  /*22d30*/  LDL.LU.64 R2, [R1+0x3ca8] ;  /* 0x003ca80001027983 */ /* 0x000ea80000300a00 */
[----:B------:R-:W-:Y:S04]  /*22d40*/  STL [R1+0x1dd0], R26 ;  /* 0x001dd01a01007387 */ /* 0x000fe80000100800 */
[----:B------:R0:W-:Y:S04]  /*22d50*/  STL [R1+0x1dc4], R0 ;  /* 0x001dc40001007387 */ /* 0x0001e80000100800 */
[----:B------:R-:W-:Y:S01]  /*22d60*/  STL [R1+0x1dd8], R24 ;  /* 0x001dd81801007387 */ /* 0x000fe20000100800 */
[----:B0-----:R-:W-:-:S05]  /*22d70*/  IMAD.MOV.U32 R0, RZ, RZ, R27 ;  /* 0x000000ffff007224 */ /* 0x001fca00078e001b */
[----:B------:R0:W-:Y:S04]  /*22d80*/  STL [R1+0x1dcc], R0 ;  /* 0x001dcc0001007387 */ /* 0x0001e80000100800 */
[----:B------:R-:W-:Y:S01]  /*22d90*/  STL [R1+0x1de0], R14 ;  /* 0x001de00e01007387 */ /* 0x000fe20000100800 */
[----:B0-----:R-:W-:-:S05]  /*22da0*/  IMAD.MOV.U32 R0, RZ, RZ, R25 ;  /* 0x000000ffff007224 */ /* 0x001fca00078e0019 */
[----:B------:R0:W-:Y:S02]  /*22db0*/  STL [R1+0x1dd4], R0 ;  /* 0x001dd40001007387 */ /* 0x0001e40000100800 */
[----:B0-----:R-:W-:Y:S02]  /*22dc0*/  IMAD.MOV.U32 R0, RZ, RZ, R15 ;  /* 0x000000ffff007224 */ /* 0x001fe400078e000f */
[----:B------:R-:W2:Y:S04]  /*22dd0*/  LDL.LU.64 R14, [R1+0xa30] ;  /* 0x000a3000010e7983 */ /* 0x000ea80000300a00 */
        /* <DEDUP_REMOVED lines=21> */
[----:B------:R-:W-:Y:S01]  /*22f30*/  STL [R1+0x1e18], R10 ;  /* 0x001e180a01007387 */ /* 0x000fe20000100800 */
[----:B0-----:R-:W-:-:S05]  /*22f40*/  IMAD.MOV.U32 R0, RZ, RZ, R17 ;  /* 0x000000ffff007224 */ /* 0x001fca00078e0011 */
[----:B------:R-:W-:Y:S04]  /*22f50*/  STL [R1+0x1e0c], R0 ;  /* 0x001e0c0001007387 */ /* 0x000fe80000100800 */
[----:B------:R0:W-:Y:S04]  /*22f60*/  STL.64 [R1+0x3c98], R4 ;  /* 0x003c980401007387 */ /* 0x0001e80000100a00 */
[----:B0-----:R-:W2:Y:S01]  /*22f70*/  LDL.LU.64 R4, [R1+0xa78] ;  /* 0x000a780001047983 */ /* 0x001ea20000300a00 */
[----:B------:R-:W-:-:S03]  /*22f80*/  IMAD.MOV.U32 R0, RZ, RZ, R11 ;  /* 0x000000ffff007224 */ /* 0x000fc600078e000b */
[----:B--2---:R0:W-:Y:S04]  /*22f90*/  STL.64 [R1+0x3ca0], R4 ;  /* 0x003ca00401007387 */ /* 0x0041e80000100a00 */
[----:B0-----:R-:W2:Y:S04]  /*22fa0*/  LDL.LU.64 R4, [R1+0x850] ;  /* 0x0008500001047983 */ /* 0x001ea80000300a00 */
[----:B------:R0:W-:Y:S04]  /*22fb0*/  STL.64 [R1+0x3c90], R2 ;  /* 0x003c900201007387 */ /* 0x0001e80000100a00 */
[----:B0-----:R-:W2:Y:S04]  /*22fc0*/  LDL.LU.64 R2, [R1+0x858] ;  /* 0x0008580001027983 */ /* 0x001ea80000300a00 */
[----:B------:R-:W2:Y:S04]  /*22fd0*/  LDL.LU.64 R26, [R1+0xa88] ;  /* 0x000a8800011a7983 */ /* 0x000ea80000300a00 */
[----:B------:R-:W2:Y:S04]  /*22fe0*/  LDL.LU.64 R16, [R1+0x868] ;  /* 0x0008680001107983 */ /* 0x000ea80000300a00 */
[----:B------:R0:W-:Y:S04]  /*22ff0*/  STL [R1+0x1e14], R0 ;  /* 0x001e140001007387 */ /* 0x0001e80000100800 */
[----:B------:R1:W-:Y:S04]  /*23000*/  STL [R1+0x1e20], R14 ;  /* 0x001e200e01007387 */ /* 0x0003e80000100800 */
[----:B------:R-:W2:Y:S01]  /*23010*/  LDL.LU.64 R10, [R1+0xa90] ;  /* 0x000a9000010a7983 */ /* 0x000ea20000300a00 */
[----:B0-----:R-:W-:-:S03]  /*23020*/  IMAD.MOV.U32 R0, RZ, RZ, R15 ;  /* 0x000000ffff007224 */ /* 0x001fc600078e000f */
[----:B---3--:R-:W-:Y:S04]  /*23030*/  STL [R1+0x1e28], R12 ;  /* 0x001e280c01007387 */ /* 0x008fe80000100800 */
[----:B------:R0:W-:Y:S04]  /*23040*/  STL [R1+0x1e1c], R0 ;  /* 0x001e1c0001007387 */ /* 0x0001e80000100800 */
[----:B-1----:R-:W3:Y:S01]  /*23050*/  LDL.LU.64 R14, [R1+0x870] ;  /* 0x00087000010e7983 */ /* 0x002ee20000300a00 */
[----:B0-----:R-:W-:-:S03]  /*23060*/  IMAD.MOV.U32 R0, RZ, RZ, R13 ;  /* 0x000000ffff007224 */ /* 0x001fc600078e000d */
[----:B----4-:R-:W-:Y:S04]  /*23070*/  STL [R1+0x1e30], R6 ;  /* 0x001e300601007387 */ /* 0x010fe80000100800 */
[----:B------:R0:W-:Y:S04]  /*23080*/  STL [R1+0x1e24], R0 ;  /* 0x001e240001007387 */ /* 0x0001e80000100800 */
[----:B------:R-:W4:Y:S01]  /*23090*/  LDL.LU.64 R12, [R1+0xaa0] ;  /* 0x000aa000010c7983 */ /* 0x000f220000300a00 */
[----:B0-----:R-:W-:-:S03]  /*230a0*/  MOV R0, R7 ;  /* 0x0000000700007202 */ /* 0x001fc60000000f00 */
        /* <DEDUP_REMOVED lines=11> */
[----:B--2---:R1:W-:Y:S01]  /*23160*/  STL [R1+0x1e48], R4 ;  /* 0x001e480401007387 */ /* 0x0043e20000100800 */
[----:B0-----:R-:W-:-:S03]  /*23170*/  IMAD.MOV.U32 R0, RZ, RZ, R5 ;  /* 0x000000ffff007224 */ /* 0x001fc600078e0005 */
[----:B------:R-:W2:Y:S04]  /*23180*/  LDL.LU.64 R20, [R1+0xab8] ;  /* 0x000ab80001147983 */ /* 0x000ea80000300a00 */
[----:B-1----:R-:W2:Y:S04]  /*23190*/  LDL.LU.64 R4, [R1+0x3ca0] ;  /* 0x003ca00001047983 */ /* 0x002ea80000300a00 */
[----:B--2---:R-:W-:Y:S04]  /*231a0*/  STL [R1+0x1e50], R4 ;  /* 0x001e500401007387 */ /* 0x004fe80000100800 */
[----:B------:R0:W-:Y:S02]  /*231b0*/  STL [R1+0x1e44], R0 ;  /* 0x001e440001007387 */ /* 0x0001e40000100800 */
[----:B0-----:R-:W-:-:S02]  /*231c0*/  IMAD.MOV.U32 R0, RZ, RZ, R5 ;  /* 0x000000ffff007224 */ /* 0x001fc400078e0005 */
[----:B------:R-:W2:Y:S04]  /*231d0*/  LDL.LU.64 R4, [R1+0x3c98] ;  /* 0x003c980001047983 */ /* 0x000ea80000300a00 */
        /* <DEDUP_REMOVED lines=32> */
[----:B------:R-:W-:Y:S01]  /*233e0*/  STL [R1+0x1ea0], R20 ;  /* 0x001ea01401007387 */ /* 0x000fe20000100800 */
[----:B0-----:R-:W-:-:S05]  /*233f0*/  IMAD.MOV.U32 R0, RZ, RZ, R23 ;  /* 0x000000ffff007224 */ /* 0x001fca00078e0017 */
[----:B------:R0:W-:Y:S04]  /*23400*/  STL [R1+0x1e94], R0 ;  /* 0x001e940001007387 */ /* 0x0001e80000100800 */
[----:B------:R-:W4:Y:S01]  /*23410*/  LDL.LU.64 R22, [R1+0x8b8] ;  /* 0x0008b80001167983 */ /* 0x000f220000300a00 */
[----:B0-----:R-:W-:-:S03]  /*23420*/  IMAD.MOV.U32 R0, RZ, RZ, R21 ;  /* 0x000000ffff007224 */ /* 0x001fc600078e0015 */
[----:B------:R-:W-:Y:S04]  /*23430*/  STL [R1+0x1ea8], R18 ;  /* 0x001ea81201007387 */ /* 0x000fe80000100800 */
[----:B------:R-:W-:Y:S04]  /*23440*/  STL [R1+0x1e9c], R0 ;  /* 0x001e9c0001007387 */ /* 0x000fe80000100800 */
[----:B--2---:R0:W-:Y:S04]  /*23450*/  STL.64 [R1+0x3c88], R4 ;  /* 0x003c880401007387 */ /* 0x0041e80000100a00 */
[----:B0-----:R-:W2:Y:S04]  /*23460*/  LDL.LU.64 R4, [R1+0xaf0] ;  /* 0x000af00001047983 */ /* 0x001ea80000300a00 */
[----:B------:R0:W-:Y:S01]  /*23470*/  STL.64 [R1+0x3c80], R28 ;  /* 0x003c801c01007387 */ /* 0x0001e20000100a00 */
[----:B------:R-:W-:-:S03]  /*23480*/  IMAD.MOV.U32 R0, RZ, RZ, R19 ;  /* 0x000000ffff007224 */ /* 0x000fc600078e0013 */
[----:B0-----:R-:W2:Y:S04]  /*23490*/  LDL.LU.64 R28, [R1+0x8c8] ;  /* 0x0008c800011c7983 */ /* 0x001ea80000300a00 */
[----:B------:R-:W2:Y:S04]  /*234a0*/  LDL.LU.64 R26, [R1+0xb00] ;  /* 0x000b0000011a7983 */ /* 0x000ea80000300a00 */
[----:B------:R-:W2:Y:S04]  /*234b0*/  LDL.LU.64 R18, [R1+0x8d0] ;  /* 0x0008d00001127983 */ /* 0x000ea80000300a00 */
[----:B------:R0:W-:Y:S04]  /*234c0*/  STL [R1+0x1ea4], R0 ;  /* 0x001ea40001007387 */ /* 0x0001e80000100800 */
[----:B------:R1:W-:Y:S01]  /*234d0*/  STL [R1+0x1eb0], R16 ;  /* 0x001eb01001007387 */ /* 0x0003e20000100800 */
[----:B0-----:R-:W-:-:S03]  /*234e0*/  IMAD.MOV.U32 R0, RZ, RZ, R17 ;  /* 0x000000ffff007224 */ /* 0x001fc600078e0011 */
[----:B------:R-:W2:Y:S04]  /*234f0*/  LDL.LU.64 R20, [R1+0xb08] ;  /* 0x000b080001147983 */ /* 0x000ea80000300a00 */
[----:B---3--:R-:W-:Y:S04]  /*23500*/  STL [R1+0x1eb8], R10 ;  /* 0x001eb80a01007387 */ /* 0x008fe80000100800 */
[----:B------:R0:W-:Y:S04]  /*23510*/  STL [R1+0x1eac], R0 ;  /* 0x001eac0001007387 */ /* 0x0001e80000100800 */
[----:B-1----:R-:W3:Y:S01]  /*23520*/  LDL.LU.64 R16, [R1+0x8e0] ;  /* 0x0008e00001107983 */ /* 0x002ee20000300a00 */
        /* <DEDUP_REMOVED lines=8> */
[----:B0-----:R-:W-:-:S03]  /*235b0*/  MOV R0, R13 ;  /* 0x0000000d00007202 */ /* 0x001fc60000000f00 */
[----:B------:R-:W-:Y:S04]  /*235c0*/  STL [R1+0x1ed0], R6 ;  /* 0x001ed00601007387 */ /* 0x000fe80000100800 */
[----:B------:R0:W-:Y:S04]  /*235d0*/  STL [R1+0x1ec4], R0 ;  /* 0x001ec40001007387 */ /* 0x0001e80000100800 */
[----:B------:R-:W4:Y:S04]  /*235e0*/  LDL.LU.64 R12, [R1+0xb28] ;  /* 0x000b2800010c7983 */ /* 0x000f280000300a00 */
        /* <DEDUP_REMOVED lines=122> */
[----:B------:R0:W-:Y:S02]  /*23d90*/  STL [R1+0x1fb4], R0 ;  /* 0x001fb40001007387 */ /* 0x0001e40000100800 */
[----:B0-----:R-:W-:-:S05]  /*23da0*/  IMAD.MOV.U32 R0, RZ, RZ, R15 ;  /* 0x000000ffff007224 */ /* 0x001fca00078e000f */
        /* <DEDUP_REMOVED lines=31> */
[----:B------:R-:W4:Y:S04]  /*23fa0*/  LDL.LU.64 R16, [R1+0x9d0] ;  /* 0x0009d00001107983 */ /* 0x000f280000300a00 */
[----:B------:R-:W4:Y:S01]  /*23fb0*/  LDL.LU.64 R20, [R1+0xc28] ;  /* 0x000c280001147983 */ /* 0x000f220000300a00 */
[----:B0-----:R-:W-:-:S05]  /*23fc0*/  MOV R0, R11 ;  /* 0x0000000b00007202 */ /* 0x001fca0000000f00 */
[----:B------:R0:W-:Y:S04]  /*23fd0*/  STL [R1+0x1ff4], R0 ;  /* 0x001ff40001007387 */ /* 0x0001e80000100800 */
[----:B------:R-:W4:Y:S04]  /*23fe0*/  LDL.LU.64 R10, [R1+0x9e0] ;  /* 0x0009e000010a7983 */ /* 0x000f280000300a00 */
        /* <DEDUP_REMOVED lines=35> */
[----:B0-----:R-:W-:Y:S02]  /*24220*/  IMAD.MOV.U32 R0, RZ, RZ, R17 ;  /* 0x000000ffff007224 */ /* 0x001fe400078e0011 */
[----:B------:R-:W4:Y:S04]  /*24230*/  LDL.LU.64 R16, [R1+0xa08] ;  /* 0x000a080001107983 */ /* 0x000f280000300a00 */
[----:B------:R0:W-:Y:S04]  /*24240*/  STL [R1+0x2044], R0 ;  /* 0x0020440001007387 */ /* 0x0001e80000100800 */
[----:B------:R-:W-:Y:S01]  /*24250*/  STL [R1+0x2050], R20 ;  /* 0x0020501401007387 */ /* 0x000fe20000100800 */
        /* <DEDUP_REMOVED lines=30> */
[----:B0-----:R-:W-:-:S05]  /*24440*/  IMAD.MOV.U32 R0, RZ, RZ, R19 ;  /* 0x000000ffff007224 */ /* 0x001fca00078e0013 */
[----:B------:R0:W-:Y:S04]  /*24450*/  STL [R1+0x207c], R0 ;  /* 0x00207c0001007387 */ /* 0x0001e80000100800 */
[----:B------:R1:W-:Y:S01]  /*24460*/  STL [R1+0x2088], R16 ;  /* 0x0020881001007387 */ /* 0x0003e20000100800 */
[----:B0-----:R-:W-:-:S05]  /*24470*/  IMAD.MOV.U32 R0, RZ, RZ, R17 ;  /* 0x000000ffff007224 */ /* 0x001fca00078e0011 */
[----:B------:R0:W-:Y:S04]  /*24480*/  STL [R1+0x2084], R0 ;  /* 0x0020840001007387 */ /* 0x0001e80000100800 */
[----:B------:R-:W4:Y:S04]  /*24490*/  LDL.LU.64 R18, [R1+0xca0] ;  /* 0x000ca00001127983 */ /* 0x000f280000300a00 */
[----:B-1----:R-:W4:Y:S04]  /*244a0*/  LDL.LU.64 R16, [R1+0xa50] ;  /* 0x000a500001107983 */ /* 0x002f280000300a00 */
[----:B--2---:R1:W-:Y:S01]  /*244b0*/  STL [R1+0x2090], R4 ;  /* 0x0020900401007387 */ /* 0x0043e20000100800 */
[----:B0-----:R-:W-:-:S03]  /*244c0*/  MOV R0, R5 ;  /* 0x0000000500007202 */ /* 0x001fc60000000f00 */
        /* <DEDUP_REMOVED lines=31> */
[----:B0-----:R-:W-:-:S03]  /*246c0*/  IMAD.MOV.U32 R0, RZ, RZ, R27 ;  /* 0x000000ffff007224 */ /* 0x001fc600078e001b */
[----:B------:R-:W-:Y:S04]  /*246d0*/  STL [R1+0x20d8], R24 ;  /* 0x0020d81801007387 */ /* 0x000fe80000100800 */
[----:B------:R0:W-:Y:S04]  /*246e0*/  STL [R1+0x20cc], R0 ;  /* 0x0020cc0001007387 */ /* 0x0001e80000100800 */
[----:B------:R-:W-:Y:S01]  /*246f0*/  STL [R1+0x20e0], R18 ;  /* 0x0020e01201007387 */ /* 0x000fe20000100800 */
[----:B0-----:R-:W-:-:S05]  /*24700*/  IMAD.MOV.U32 R0, RZ, RZ, R25 ;  /* 0x000000ffff007224 */ /* 0x001fca00078e0019 */
        /* <DEDUP_REMOVED lines=32> */
[----:B------:R1:W-:Y:S04]  /*24910*/  STL [R1+0x2118], R6 ;  /* 0x0021180601007387 */ /* 0x0003e80000100800 */
[----:B------:R-:W4:Y:S01]  /*24920*/  LDL.LU.64 R24, [R1+0xaa8] ;  /* 0x000aa80001187983 */ /* 0x000f220000300a00 */
[----:B0-----:R-:W-:-:S03]  /*24930*/  IMAD.MOV.U32 R0, RZ, RZ, R7 ;  /* 0x000000ffff007224 */ /* 0x001fc600078e0007 */
[----:B------:R-:W4:Y:S04]  /*24940*/  LDL.LU.64 R22, [R1+0xd18] ;  /* 0x000d180001167983 */ /* 0x000f280000300a00 */
[----:B-1----:R-:W4:Y:S04]  /*24950*/  LDL.LU.64 R6, [R1+0x650] ;  /* 0x0006500001067983 */ /* 0x002f280000300a00 */
[----:B------:R0:W-:Y:S04]  /*24960*/  STL [R1+0x2114], R0 ;  /* 0x0021140001007387 */ /* 0x0001e80000100800 */
[----:B--2---:R1:W-:Y:S01]  /*24970*/  STL [R1+0x2120], R4 ;  /* 0x0021200401007387 */ /* 0x0043e20000100800 */
[----:B0-----:R-:W-:-:S03]  /*24980*/  IMAD.MOV.U32 R0, RZ, RZ, R5 ;  /* 0x000000ffff007224 */ /* 0x001fc600078e0005 */
[----:B-1----:R-:W2:Y:S04]  /*24990*/  LDL.LU.64 R4, [R1+0x3c48] ;  /* 0x003c480001047983 */ /* 0x002ea80000300a00 */
[----:B------:R0:W-:Y:S04]  /*249a0*/  STL [R1+0x211c], R0 ;  /* 0x00211c0001007387 */ /* 0x0001e80000100800 */
[----:B------:R1:W-:Y:S01]  /*249b0*/  STL [R1+0x2128], R28 ;  /* 0x0021281c01007387 */ /* 0x0003e20000100800 */
[----:B0-----:R-:W-:-:S03]  /*249c0*/  MOV R0, R29 ;  /* 0x0000001d00007202 */ /* 0x001fc60000000f00 */
        /* <DEDUP_REMOVED lines=26> */
[----:B0-----:R-:W-:-:S05]  /*24b70*/  IMAD.MOV.U32 R0, RZ, RZ, R13 ;  /* 0x000000ffff007224 */ /* 0x001fca00078e000d */
[----:B------:R0:W-:Y:S04]  /*24b80*/  STL [R1+0x215c], R0 ;  /* 0x00215c0001007387 */ /* 0x0001e80000100800 */
[----:B------:R-:W-:Y:S04]  /*24b90*/  STL [R1+0x2168], R24 ;  /* 0x0021681801007387 */ /* 0x000fe80000100800 */
[----:B-1----:R-:W4:Y:S01]  /*24ba0*/  LDL.LU.64 R12, [R1+0xad0] ;  /* 0x000ad000010c7983 */ /* 0x002f220000300a00 */
        /* <DEDUP_REMOVED lines=31> */
[----:B------:R0:W-:Y:S02]  /*24da0*/  STL [R1+0x2194], R0 ;  /* 0x0021940001007387 */ /* 0x0001e40000100800 */
[----:B0-----:R-:W-:Y:S02]  /*24db0*/  IMAD.MOV.U32 R0, RZ, RZ, R15 ;  /* 0x000000ffff007224 */ /* 0x001fe400078e000f */
        /* <DEDUP_REMOVED lines=15> */
[----:B------:R-:W-:Y:S04]  /*24eb0*/  STL [R1+0x21c0], R26 ;  /* 0x0021c01a01007387 */ /* 0x000fe80000100800 */
[----:B------:R-:W-:Y:S01]  /*24ec0*/  STL [R1+0x21c8], R6 ;  /* 0x0021c80601007387 */ /* 0x000fe20000100800 */
[----:B0-----:R-:W-:-:S05]  /*24ed0*/  MOV R0, R27 ;  /* 0x0000001b00007202 */ /* 0x001fca0000000f00 */
[----:B------:R0:W-:Y:S04]  /*24ee0*/  STL [R1+0x21bc], R0 ;  /* 0x0021bc0001007387 */ /* 0x0001e80000100800 */
[----:B------:R-:W-:Y:S01]  /*24ef0*/  STL [R1+0x21d0], R24 ;  /* 0x0021d01801007387 */ /* 0x000fe20000100800 */
[----:B0-----:R-:W-:-:S05]  /*24f00*/  IMAD.MOV.U32 R0, RZ, RZ, R7 ;  /* 0x000000ffff007224 */ /* 0x001fca00078e0007 */
[----:B------:R0:W-:Y:S04]  /*24f10*/  STL [R1+0x21c4], R0 ;  /* 0x0021c40001007387 */ /* 0x0001e80000100800 */
[----:B------:R-:W2:Y:S04]  /*24f20*/  LDL.LU.64 R6, [R1+0xd98] ;  /* 0x000d980001067983 */ /* 0x000ea80000300a00 */
[----:B---3--:R-:W-:Y:S01]  /*24f30*/  STL [R1+0x21d8], R18 ;  /* 0x0021d81201007387 */ /* 0x008fe20000100800 */
[----:B0-----:R-:W-:-:S05]  /*24f40*/  IMAD.MOV.U32 R0, RZ, RZ, R25 ;  /* 0x000000ffff007224 */ /* 0x001fca00078e0019 */
[----:B------:R0:W-:Y:S04]  /*24f50*/  STL [R1+0x21cc], R0 ;  /* 0x0021cc0001007387 */ /* 0x0001e80000100800 */
[----:B------:R-:W3:Y:S04]  /*24f60*/  LDL.LU.64 R24, [R1+0x628] ;  /* 0x0006280001187983 */ /* 0x000ee80000300a00 */
[----:B----4-:R-:W-:Y:S01]  /*24f70*/  STL [R1+0x21e0], R22 ;  /* 0x0021e01601007387 */ /* 0x010fe20000100800 */
[----:B0-----:R-:W-:-:S05]  /*24f80*/  IMAD.MOV.U32 R0, RZ, RZ, R19 ;  /* 0x000000ffff007224 */ /* 0x001fca00078e0013 */
[----:B------:R0:W-:Y:S04]  /*24f90*/  STL [R1+0x21d4], R0 ;  /* 0x0021d40001007387 */ /* 0x0001e80000100800 */
[----:B------:R-:W4:Y:S04]  /*24fa0*/  LDL.LU.64 R18, [R1+0xda0] ;  /* 0x000da00001127983 */ /* 0x000f280000300a00 */
[----:B------:R-:W-:Y:S01]  /*24fb0*/  STL [R1+0x21e8], R16 ;  /* 0x0021e81001007387 */ /* 0x000fe20000100800 */
[----:B0-----:R-:W-:-:S05]  /*24fc0*/  IMAD.MOV.U32 R0, RZ, RZ, R23 ;  /* 0x000000ffff007224 */ /* 0x001fca00078e0017 */
[----:B------:R0:W-:Y:S02]  /*24fd0*/  STL [R1+0x21dc], R0 ;  /* 0x0021dc0001007387 */ /* 0x0001e40000100800 */
[----:B0-----:R-:W-:Y:S02]  /*24fe0*/  IMAD.MOV.U32 R0, RZ, RZ, R17 ;  /* 0x000000ffff007224 */ /* 0x001fe400078e0011 */
[----:B------:R-:W4:Y:S04]  /*24ff0*/  LDL.LU.64 R16, [R1+0xb20] ;  /* 0x000b200001107983 */ /* 0x000f280000300a00 */
[----:B------:R0:W-:Y:S04]  /*25000*/  STL [R1+0x21e4], R0 ;  /* 0x0021e40001007387 */ /* 0x0001e80000100800 */
[----:B------:R1:W-:Y:S04]  /*25010*/  STL [R1+0x21f0], R10 ;  /* 0x0021f00a01007387 */ /* 0x0003e80000100800 */
[----:B------:R-:W4:Y:S01]  /*25020*/  LDL.LU.64 R22, [R1+0xda8] ;  /* 0x000da80001167983 */ /* 0x000f220000300a00 */
[----:B0-----:R-:W-:-:S03]  /*25030*/  IMAD.MOV.U32 R0, RZ, RZ, R11 ;  /* 0x000000ffff007224 */ /* 0x001fc600078e000b */
[----:B------:R-:W-:Y:S04]  /*25040*/  STL [R1+0x21f8], R20 ;  /* 0x0021f81401007387 */ /* 0x000fe80000100800 */
[----:B------:R0:W-:Y:S04]  /*25050*/  STL [R1+0x21ec], R0 ;  /* 0x0021ec0001007387 */ /* 0x0001e80000100800 */
[----:B-1----:R-:W4:Y:S04]  /*25060*/  LDL.LU.64 R10, [R1+0x620] ;  /* 0x00062000010a7983 */ /* 0x002f280000300a00 */
        /* <DEDUP_REMOVED lines=25> */
[----:B------:R-:W4:Y:S04]  /*25200*/  LDL.LU.64 R18, [R1+0x610] ;  /* 0x0006100001127983 */ /* 0x000f280000300a00 */
[----:B------:R0:W-:Y:S02]  /*25210*/  STL [R1+0x221c], R0 ;  /* 0x00221c0001007387 */ /* 0x0001e40000100800 */
[----:B0-----:R-:W-:Y:S02]  /*25220*/  IMAD.MOV.U32 R0, RZ, RZ, R17 ;  /* 0x000000ffff007224 */ /* 0x001fe400078e0011 */
[----:B------:R0:W-:Y:S04]  /*25230*/  STL [R1+0x2228], R16 ;  /* 0x0022281001007387 */ /* 0x0001e80000100800 */
[----:B------:R1:W-:Y:S04]  /*25240*/  STL [R1+0x2224], R0 ;  /* 0x0022240001007387 */ /* 0x0003e80000100800 */
[----:B------:R1:W-:Y:S04]  /*25250*/  STL [R1+0x2230], R22 ;  /* 0x0022301601007387 */ /* 0x0003e80000100800 */
[----:B0-----:R-:W4:Y:S01]  /*25260*/  LDL.LU.64 R16, [R1+0xdd0] ;  /* 0x000dd00001107983 */ /* 0x001f220000300a00 */
[----:B-1----:R-:W-:-:S03]  /*25270*/  IMAD.MOV.U32 R0, RZ, RZ, R23 ;  /* 0x000000ffff007224 */ /* 0x002fc600078e0017 */
        /* <DEDUP_REMOVED lines=17> */
[----:B0-----:R-:W-:-:S05]  /*25390*/  IMAD.MOV.U32 R0, RZ, RZ, R21 ;  /* 0x000000ffff007224 */ /* 0x001fca00078e0015 */
[----:B------:R0:W-:Y:S04]  /*253a0*/  STL [R1+0x224c], R0 ;  /* 0x00224c0001007387 */ /* 0x0001e80000100800 */
[----:B------:R-:W-:Y:S01]  /*253b0*/  STL [R1+0x2260], R12 ;  /* 0x0022600c01007387 */ /* 0x000fe20000100800 */
[----:B0-----:R-:W-:-:S05]  /*253c0*/  MOV R0, R15 ;  /* 0x0000000f00007202 */ /* 0x001fca0000000f00 */
        /* <DEDUP_REMOVED lines=10> */
[----:B------:R-:W4:Y:S04]  /*25470*/  LDL.LU.64 R6, [R1+0x600] ;  /* 0x0006000001067983 */ /* 0x000f280000300a00 */
[----:B------:R-:W-:Y:S01]  /*25480*/  STL [R1+0x2278], R18 ;  /* 0x0022781201007387 */ /* 0x000fe20000100800 */
[----:B0-----:R-:W-:-:S05]  /*25490*/  IMAD.MOV.U32 R0, RZ, RZ, R27 ;  /* 0x000000ffff007224 */ /* 0x001fca00078e001b */
[----:B------:R0:W-:Y:S04]  /*254a0*/  STL [R1+0x226c], R0 ;  /* 0x00226c0001007387 */ /* 0x0001e80000100800 */
[----:B------:R-:W-:Y:S01]  /*254b0*/  STL [R1+0x2280], R16 ;  /* 0x0022801001007387 */ /* 0x000fe20000100800 */
[----:B0-----:R-:W-:-:S05]  /*254c0*/  IMAD.MOV.U32 R0, RZ, RZ, R19 ;  /* 0x000000ffff007224 */ /* 0x001fca00078e0013 */
[----:B------:R0:W-:Y:S04]  /*254d0*/  STL [R1+0x2274], R0 ;  /* 0x0022740001007387 */ /* 0x0001e80000100800 */
[----:B------:R-:W4:Y:S04]  /*254e0*/  LDL.LU.64 R18, [R1+0xdf0] ;  /* 0x000df00001127983 */ /* 0x000f280000300a00 */
[----:B------:R-:W-:Y:S01]  /*254f0*/  STL [R1+0x2288], R24 ;  /* 0x0022881801007387 */ /* 0x000fe20000100800 */
[----:B0-----:R-:W-:-:S05]  /*25500*/  IMAD.MOV.U32 R0, RZ, RZ, R17 ;  /* 0x000000ffff007224 */ /* 0x001fca00078e0011 */
[----:B------:R0:W-:Y:S04]  /*25510*/  STL [R1+0x227c], R0 ;  /* 0x00227c0001007387 */ /* 0x0001e80000100800 */
[----:B------:R-:W4:Y:S04]  /*25520*/  LDL.LU.64 R16, [R1+0xb90] ;  /* 0x000b900001107983 */ /* 0x000f280000300a00 */
        /* <DEDUP_REMOVED lines=31> */
[----:B-1----:R-:W4:Y:S01]  /*25720*/  LDL.LU.64 R6, [R1+0xe18] ;  /* 0x000e180001067983 */ /* 0x002f220000300a00 */
[----:B0-----:R-:W-:-:S03]  /*25730*/  IMAD.MOV.U32 R0, RZ, RZ, R19 ;  /* 0x000000ffff007224 */ /* 0x001fc600078e0013 */
        /* <DEDUP_REMOVED lines=20> */
[----:B0-----:R-:W-:-:S05]  /*25880*/  IMAD.MOV.U32 R0, RZ, RZ, R11 ;  /* 0x000000ffff007224 */ /* 0x001fca00078e000b */
[----:B------:R0:W-:Y:S04]  /*25890*/  STL [R1+0x22e4], R0 ;  /* 0x0022e40001007387 */ /* 0x0001e80000100800 */
[----:B------:R-:W2:Y:S04]  /*258a0*/  LDL.LU.64 R10, [R1+0xe28] ;  /* 0x000e2800010a7983 */ /* 0x000ea80000300a00 */
[----:B---3--:R-:W-:Y:S01]  /*258b0*/  STL [R1+0x22f8], R20 ;  /* 0x0022f81401007387 */ /* 0x008fe20000100800 */
[----:B0-----:R-:W-:-:S05]  /*258c0*/  MOV R0, R25 ;  /* 0x0000001900007202 */ /* 0x001fca0000000f00 */
[----:B------:R0:W-:Y:S04]  /*258d0*/  STL [R1+0x22ec], R0 ;  /* 0x0022ec0001007387 */ /* 0x0001e80000100800 */
[----:B------:R-:W3:Y:S01]  /*258e0*/  LDL.LU.64 R24, [R1+0x5e0] ;  /* 0x0005e00001187983 */ /* 0x000ee20000300a00 */
[----:B0-----:R-:W-:-:S03]  /*258f0*/  IMAD.MOV.U32 R0, RZ, RZ, R21 ;  /* 0x000000ffff007224 */ /* 0x001fc600078e0015 */
[----:B------:R-:W3:Y:S04]  /*25900*/  LDL.LU.64 R20, [R1+0xe30] ;  /* 0x000e300001147983 */ /* 0x000ee80000300a00 */
[----:B------:R0:W-:Y:S04]  /*25910*/  STL [R1+0x22f4], R0 ;  /* 0x0022f40001007387 */ /* 0x0001e80000100800 */
[----:B----4-:R1:W-:Y:S01]  /*25920*/  STL [R1+0x2300], R12 ;  /* 0x0023000c01007387 */ /* 0x0103e20000100800 */
[----:B0-----:R-:W-:-:S05]  /*25930*/  IMAD.MOV.U32 R0, RZ, RZ, R13 ;  /* 0x000000ffff007224 */ /* 0x001fca00078e000d */
[----:B------:R0:W-:Y:S04]  /*25940*/  STL [R1+0x22fc], R0 ;  /* 0x0022fc0001007387 */ /* 0x0001e80000100800 */
[----:B------:R4:W-:Y:S04]  /*25950*/  STL [R1+0x2308], R14 ;  /* 0x0023080e01007387 */ /* 0x0009e80000100800 */
[----:B-1----:R-:W3:Y:S04]  /*25960*/  LDL.LU.64 R12, [R1+0xbe0] ;  /* 0x000be000010c7983 */ /* 0x002ee80000300a00 */
[----:B------:R-:W-:Y:S01]  /*25970*/  STL [R1+0x2310], R6 ;  /* 0x0023100601007387 */ /* 0x000fe20000100800 */
[----:B0-----:R-:W-:-:S05]  /*25980*/  IMAD.MOV.U32 R0, RZ, RZ, R15 ;  /* 0x000000ffff007224 */ /* 0x001fca00078e000f */
[----:B------:R0:W-:Y:S04]  /*25990*/  STL [R1+0x2304], R0 ;  /* 0x0023040001007387 */ /* 0x0001e80000100800 */
[----:B----4-:R-:W4:Y:S04]  /*259a0*/  LDL.LU.64 R14, [R1+0xe38] ;  /* 0x000e3800010e7983 */ /* 0x010f280000300a00 */
        /* <DEDUP_REMOVED lines=23> */
[----:B-1----:R-:W3:Y:S04]  /*25b20*/  LDL.LU.64 R10, [R1+0xc08] ;  /* 0x000c0800010a7983 */ /* 0x002ee80000300a00 */
[----:B------:R-:W3:Y:S01]  /*25b30*/  LDL.LU.64 R22, [R1+0xe58] ;  /* 0x000e580001167983 */ /* 0x000ee20000300a00 */
[----:B0-----:R-:W-:-:S03]  /*25b40*/  IMAD.MOV.U32 R0, RZ, RZ, R25 ;  /* 0x000000ffff007224 */ /* 0x001fc600078e0019 */
[----:B------:R-:W-:Y:S04]  /*25b50*/  STL [R1+0x2340], R20 ;  /* 0x0023401401007387 */ /* 0x000fe80000100800 */
[----:B------:R0:W-:Y:S02]  /*25b60*/  STL [R1+0x2334], R0 ;  /* 0x0023340001007387 */ /* 0x0001e40000100800 */
[----:B0-----:R-:W-:Y:S02]  /*25b70*/  IMAD.MOV.U32 R0, RZ, RZ, R21 ;  /* 0x000000ffff007224 */ /* 0x001fe400078e0015 */
[----:B------:R-:W-:Y:S04]  /*25b80*/  STL [R1+0x2348], R12 ;  /* 0x0023480c01007387 */ /* 0x000fe80000100800 */
        /* <DEDUP_REMOVED lines=30> */
[----:B---3--:R1:W-:Y:S01]  /*25d70*/  STL [R1+0x2388], R10 ;  /* 0x0023880a01007387 */ /* 0x0083e20000100800 */
[----:B0-----:R-:W-:-:S05]  /*25d80*/  IMAD.MOV.U32 R0, RZ, RZ, R17 ;  /* 0x000000ffff007224 */ /* 0x001fca00078e0011 */
[----:B------:R0:W-:Y:S04]  /*25d90*/  STL [R1+0x237c], R0 ;  /* 0x00237c0001007387 */ /* 0x0001e80000100800 */
[----:B------:R-:W3:Y:S01]  /*25da0*/  LDL.LU.64 R16, [R1+0xc30] ;  /* 0x000c300001107983 */ /* 0x000ee20000300a00 */
[----:B-1----:R-:W-:Y:S01]  /*25db0*/  IMAD.MOV.U32 R10, RZ, RZ, R8 ;  /* 0x000000ffff0a7224 */ /* 0x002fe200078e0008 */
[----:B0-----:R-:W-:Y:S01]  /*25dc0*/  MOV R0, R11 ;  /* 0x0000000b00007202 */ /* 0x001fe20000000f00 */
[----:B------:R-:W-:-:S04]  /*25dd0*/  IMAD.MOV.U32 R11, RZ, RZ, R9 ;  /* 0x000000ffff0b7224 */ /* 0x000fc800078e0009 */
[----:B------:R0:W-:Y:S04]  /*25de0*/  STL [R1+0x2384], R0 ;  /* 0x0023840001007387 */ /* 0x0001e80000100800 */
[----:B------:R1:W-:Y:S04]  /*25df0*/  STL [R1+0x2390], R22 ;  /* 0x0023901601007387 */ /* 0x0003e80000100800 */
[----:B------:R-:W3:Y:S04]  /*25e00*/  LDL.LU.64 R8, [R1+0xe78] ;  /* 0x000e780001087983 */ /* 0x000ee80000300a00 */
[----:B------:R-:W-:Y:S01]  /*25e10*/  STL [R1+0x2398], R20 ;  /* 0x0023981401007387 */ /* 0x000fe20000100800 */
[----:B0-----:R-:W-:-:S05]  /*25e20*/  IMAD.MOV.U32 R0, RZ, RZ, R23 ;  /* 0x000000ffff007224 */ /* 0x001fca00078e0017 */
[----:B------:R0:W-:Y:S04]  /*25e30*/  STL [R1+0x238c], R0 ;  /* 0x00238c0001007387 */ /* 0x0001e80000100800 */
[----:B-1----:R-:W3:Y:S04]  /*25e40*/  LDL.LU.64 R22, [R1+0x5b8] ;  /* 0x0005b80001167983 */ /* 0x002ee80000300a00 */
[----:B----4-:R-:W-:Y:S01]  /*25e50*/  STL [R1+0x23a0], R12 ;  /* 0x0023a00c01007387 */ /* 0x010fe20000100800 */
        /* <DEDUP_REMOVED lines=24> */
[----:B-1----:R-:W2:Y:S04]  /*25fe0*/  LDL.LU.64 R18, [R1+0x5a8] ;  /* 0x0005a80001127983 */ /* 0x002ea80000300a00 */
[----:B------:R0:W-:Y:S04]  /*25ff0*/  STL [R1+0x23bc], R0 ;  /* 0x0023bc0001007387 */ /* 0x0001e80000100800 */
[----:B---3--:R1:W-:Y:S01]  /*26000*/  STL [R1+0x23c8], R16 ;  /* 0x0023c81001007387 */ /* 0x0083e20000100800 */
[----:B0-----:R-:W-:-:S05]  /*26010*/  IMAD.MOV.U32 R0, RZ, RZ, R17 ;  /* 0x000000ffff007224 */ /* 0x001fca00078e0011 */
[----:B------:R0:W-:Y:S04]  /*26020*/  STL [R1+0x23c4], R0 ;  /* 0x0023c40001007387 */ /* 0x0001e80000100800 */
[----:B------:R3:W-:Y:S04]  /*26030*/  STL [R1+0x23d0], R8 ;  /* 0x0023d00801007387 */ /* 0x0007e80000100800 */
[----:B-1----:R-:W2:Y:S01]  /*26040*/  LDL.LU.64 R16, [R1+0xea0] ;  /* 0x000ea00001107983 */ /* 0x002ea20000300a00 */
[----:B0-----:R-:W-:-:S03]  /*26050*/  IMAD.MOV.U32 R0, RZ, RZ, R9 ;  /* 0x000000ffff007224 */ /* 0x001fc600078e0009 */
[----:B------:R-:W-:Y:S04]  /*26060*/  STL [R1+0x23d8], R22 ;  /* 0x0023d81601007387 */ /* 0x000fe80000100800 */
[----:B------:R0:W-:Y:S04]  /*26070*/  STL [R1+0x23cc], R0 ;  /* 0x0023cc0001007387 */ /* 0x0001e80000100800 */
[----:B---3--:R-:W3:Y:S01]  /*26080*/  LDL.LU.64 R8, [R1+0xc68] ;  /* 0x000c680001087983 */ /* 0x008ee20000300a00 */
        /* <DEDUP_REMOVED lines=28> */
[----:B------:R-:W2:Y:S04]  /*26250*/  LDL.LU.64 R6, [R1+0x598] ;  /* 0x0005980001067983 */ /* 0x000ea80000300a00 */
        /* <DEDUP_REMOVED lines=19> */
[----:B------:R-:W3:Y:S04]  /*26390*/  LDL.LU.64 R20, [R1+0x590] ;  /* 0x0005900001147983 */ /* 0x000ee80000300a00 */
[----:B------:R0:W-:Y:S04]  /*263a0*/  STL [R1+0x2434], R0 ;  /* 0x0024340001007387 */ /* 0x0001e80000100800 */
[----:B------:R-:W-:Y:S04]  /*263b0*/  STL [R1+0x2440], R22 ;  /* 0x0024401601007387 */ /* 0x000fe80000100800 */
[----:B------:R-:W-:Y:S01]  /*263c0*/  STL [R1+0x2448], R12 ;  /* 0x0024480c01007387 */ /* 0x000fe20000100800 */
[----:B0-----:R-:W-:-:S05]  /*263d0*/  IMAD.MOV.U32 R0, RZ, RZ, R23 ;  /* 0x000000ffff007224 */ /* 0x001fca00078e0017 */
[----:B------:R-:W-:Y:S04]  /*263e0*/  STL [R1+0x243c], R0 ;  /* 0x00243c0001007387 */ /* 0x000fe80000100800 */
[----:B--2---:R0:W-:Y:S04]  /*263f0*/  STL.64 [R1+0x3be8], R4 ;  /* 0x003be80401007387 */ /* 0x0041e80000100a00 */
[----:B0-----:R-:W2:Y:S04]  /*26400*/  LDL.LU.64 R4, [R1+0xed0] ;  /* 0x000ed00001047983 */ /* 0x001ea80000300a00 */
[----:B------:R-:W2:Y:S01]  /*26410*/  LDL.LU.64 R26, [R1+0xed8] ;  /* 0x000ed800011a7983 */ /* 0x000ea20000300a00 */
[----:B------:R-:W-:-:S03]  /*26420*/  IMAD.MOV.U32 R0, RZ, RZ, R13 ;  /* 0x000000ffff007224 */ /* 0x000fc600078e000d */
[----:B--2---:R0:W-:Y:S04]  /*26430*/  STL.64 [R1+0x3be0], R26 ;  /* 0x003be01a01007387 */ /* 0x0041e80000100a00 */
[----:B0-----:R-:W2:Y:S04]  /*26440*/  LDL.LU.64 R26, [R1+0xca8] ;  /* 0x000ca800011a7983 */ /* 0x001ea80000300a00 */
[----:B------:R-:W2:Y:S04]  /*26450*/  LDL.LU.64 R12, [R1+0x588] ;  /* 0x00058800010c7983 */ /* 0x000ea80000300a00 */
[----:B------:R0:W-:Y:S04]  /*26460*/  STL [R1+0x2444], R0 ;  /* 0x0024440001007387 */ /* 0x0001e80000100800 */
[----:B------:R1:W-:Y:S04]  /*26470*/  STL [R1+0x2450], R14 ;  /* 0x0024500e01007387 */ /* 0x0003e80000100800 */
[----:B------:R-:W2:Y:S01]  /*26480*/  LDL.LU.64 R24, [R1+0xee0] ;  /* 0x000ee00001187983 */ /* 0x000ea20000300a00 */
[----:B0-----:R-:W-:-:S05]  /*26490*/  IMAD.MOV.U32 R0, RZ, RZ, R15 ;  /* 0x000000ffff007224 */ /* 0x001fca00078e000f */
[----:B------:R0:W-:Y:S04]  /*264a0*/  STL [R1+0x244c], R0 ;  /* 0x00244c0001007387 */ /* 0x0001e80000100800 */
[----:B------:R0:W-:Y:S01]  /*264b0*/  STL [R1+0x2458], R6 ;  /* 0x0024580601007387 */ /* 0x0001e20000100800 */
[----:B-1----:R-:W-:Y:S02]  /*264c0*/  IMAD.MOV.U32 R14, RZ, RZ, R10 ;  /* 0x000000ffff0e7224 */ /* 0x002fe400078e000a */
[----:B------:R-:W-:Y:S02]  /*264d0*/  IMAD.MOV.U32 R15, RZ, RZ, R11 ;  /* 0x000000ffff0f7224 */ /* 0x000fe400078e000b */
[----:B------:R-:W2:Y:S04]  /*264e0*/  LDL.LU.64 R10, [R1+0xcb8] ;  /* 0x000cb800010a7983 */ /* 0x000ea80000300a00 */
        /* <DEDUP_REMOVED lines=11> */
[----:B------:R-:W4:Y:S01]  /*265a0*/  LDL.LU.64 R16, [R1+0xef0] ;  /* 0x000ef00001107983 */ /* 0x000f220000300a00 */
[----:B0-----:R-:W-:-:S03]  /*265b0*/  IMAD.MOV.U32 R0, RZ, RZ, R9 ;  /* 0x000000ffff007224 */ /* 0x001fc600078e0009 */
[----:B------:R-:W3:Y:S04]  /*265c0*/  LDL.LU.64 R8, [R1+0xcd0] ;  /* 0x000cd00001087983 */ /* 0x000ee80000300a00 */
[----:B------:R0:W-:Y:S04]  /*265d0*/  STL [R1+0x246c], R0 ;  /* 0x00246c0001007387 */ /* 0x0001e80000100800 */
[----:B------:R1:W-:Y:S04]  /*265e0*/  STL [R1+0x2478], R20 ;  /* 0x0024781401007387 */ /* 0x0003e80000100800 */
[----:B------:R-:W3:Y:S01]  /*265f0*/  LDL.LU.64 R22, [R1+0xef8] ;  /* 0x000ef80001167983 */ /* 0x000ee20000300a00 */
[----:B0-----:R-:W-:-:S03]  /*26600*/  IMAD.MOV.U32 R0, RZ, RZ, R21 ;  /* 0x000000ffff007224 */ /* 0x001fc600078e0015 */
[----:B-1----:R-:W3:Y:S04]  /*26610*/  LDL.LU.64 R20, [R1+0x578] ;  /* 0x0005780001147983 */ /* 0x002ee80000300a00 */
[----:B------:R0:W-:Y:S04]  /*26620*/  STL [R1+0x2474], R0 ;  /* 0x0024740001007387 */ /* 0x0001e80000100800 */
[----:B------:R1:W-:Y:S01]  /*26630*/  STL [R1+0x2480], R4 ;  /* 0x0024800401007387 */ /* 0x0003e20000100800 */
[----:B0-----:R-:W-:-:S03]  /*26640*/  IMAD.MOV.U32 R0, RZ, RZ, R5 ;  /* 0x000000ffff007224 */ /* 0x001fc600078e0005 */
[----:B-1----:R-:W3:Y:S04]  /*26650*/  LDL.LU.64 R4, [R1+0x3be8] ;  /* 0x003be80001047983 */ /* 0x002ee80000300a00 */
        /* <DEDUP_REMOVED lines=8> */
[----:B------:R0:W-:Y:S02]  /*266e0*/  STL [R1+0x248c], R0 ;  /* 0x00248c0001007387 */ /* 0x0001e40000100800 */
[----:B0-----:R-:W-:Y:S02]  /*266f0*/  MOV R0, R13 ;  /* 0x0000000d00007202 */ /* 0x001fe40000000f00 */
[----:B------:R-:W2:Y:S04]  /*26700*/  LDL.LU.64 R12, [R1+0xf00] ;  /* 0x000f0000010c7983 */ /* 0x000ea80000300a00 */
[----:B------:R0:W-:Y:S04]  /*26710*/  STL [R1+0x2494], R0 ;  /* 0x0024940001007387 */ /* 0x0001e80000100800 */
[----:B------:R-:W-:Y:S01]  /*26720*/  STL [R1+0x24a0], R24 ;  /* 0x0024a01801007387 */ /* 0x000fe20000100800 */
[----:B0-----:R-:W-:-:S05]  /*26730*/  IMAD.MOV.U32 R0, RZ, RZ, R25 ;  /* 0x000000ffff007224 */ /* 0x001fca00078e0019 */
        /* <DEDUP_REMOVED lines=9> */
[----:B---3--:R1:W-:Y:S01]  /*267d0*/  STL [R1+0x24b8], R18 ;  /* 0x0024b81201007387 */ /* 0x0083e20000100800 */
[----:B0-----:R-:W-:-:S03]  /*267e0*/  IMAD.MOV.U32 R0, RZ, RZ, R19 ;  /* 0x000000ffff007224 */ /* 0x001fc600078e0013 */
[----:B-1----:R-:W3:Y:S04]  /*267f0*/  LDL.LU.64 R18, [R1+0x570] ;  /* 0x0005700001127983 */ /* 0x002ee80000300a00 */
[----:B------:R0:W-:Y:S04]  /*26800*/  STL [R1+0x24b4], R0 ;  /* 0x0024b40001007387 */ /* 0x0001e80000100800 */
[----:B----4-:R1:W-:Y:S04]  /*26810*/  STL [R1+0x24c0], R16 ;  /* 0x0024c01001007387 */ /* 0x0103e80000100800 */
[----:B------:R-:W-:Y:S01]  /*26820*/  STL [R1+0x24c8], R8 ;  /* 0x0024c80801007387 */ /* 0x000fe20000100800 */
[----:B0-----:R-:W-:-:S05]  /*26830*/  IMAD.MOV.U32 R0, RZ, RZ, R17 ;  /* 0x000000ffff007224 */ /* 0x001fca00078e0011 */
[----:B------:R0:W-:Y:S04]  /*26840*/  STL [R1+0x24bc], R0 ;  /* 0x0024bc0001007387 */ /* 0x0001e80000100800 */
[----:B-1----:R-:W4:Y:S04]  /*26850*/  LDL.LU.64 R16, [R1+0xf10] ;  /* 0x000f100001107983 */ /* 0x002f280000300a00 */
[----:B------:R-:W-:Y:S01]  /*26860*/  STL [R1+0x24d0], R22 ;  /* 0x0024d01601007387 */ /* 0x000fe20000100800 */
[----:B0-----:R-:W-:-:S05]  /*26870*/  IMAD.MOV.U32 R0, RZ, RZ, R9 ;  /* 0x000000ffff007224 */ /* 0x001fca00078e0009 */
[----:B------:R0:W-:Y:S04]  /*26880*/  STL [R1+0x24c4], R0 ;  /* 0x0024c40001007387 */ /* 0x0001e80000100800 */
[----:B------:R-:W2:Y:S04]  /*26890*/  LDL.LU.64 R8, [R1+0xcf8] ;  /* 0x000cf80001087983 */ /* 0x000ea80000300a00 */
[----:B------:R-:W-:Y:S01]  /*268a0*/  STL [R1+0x24d8], R20 ;  /* 0x0024d81401007387 */ /* 0x000fe20000100800 */
[----:B0-----:R-:W-:-:S05]  /*268b0*/  IMAD.MOV.U32 R0, RZ, RZ, R23 ;  /* 0x000000ffff007224 */ /* 0x001fca00078e0017 */
[----:B------:R-:W-:Y:S04]  /*268c0*/  STL [R1+0x24cc], R0 ;  /* 0x0024cc0001007387 */ /* 0x000fe80000100800 */
[----:B------:R0:W-:Y:S04]  /*268d0*/  STL.64 [R1+0x3bd8], R28 ;  /* 0x003bd81c01007387 */ /* 0x0001e80000100a00 */
[----:B0-----:R-:W2:Y:S04]  /*268e0*/  LDL.LU.64 R28, [R1+0xf18] ;  /* 0x000f1800011c7983 */ /* 0x001ea80000300a00 */
[----:B------:R-:W2:Y:S04]  /*268f0*/  LDL.LU.64 R26, [R1+0xd08] ;  /* 0x000d0800011a7983 */ /* 0x000ea80000300a00 */
[----:B--2---:R0:W-:Y:S04]  /*26900*/  STL.64 [R1+0x3bc8], R26 ;  /* 0x003bc81a01007387 */ /* 0x0041e80000100a00 */
[----:B0-----:R-:W2:Y:S01]  /*26910*/  LDL.LU.64 R26, [R1+0xf20] ;  /* 0x000f2000011a7983 */ /* 0x001ea20000300a00 */
[----:B------:R-:W-:-:S03]  /*26920*/  IMAD.MOV.U32 R0, RZ, RZ, R21 ;  /* 0x000000ffff007224 */ /* 0x000fc600078e0015 */
[----:B--2---:R0:W-:Y:S04]  /*26930*/  STL.64 [R1+0x3bd0], R26 ;  /* 0x003bd01a01007387 */ /* 0x0041e80000100a00 */
[----:B0-----:R-:W2:Y:S04]  /*26940*/  LDL.LU.64 R26, [R1+0x568] ;  /* 0x00056800011a7983 */ /* 0x001ea80000300a00 */
[----:B------:R-:W-:Y:S04]  /*26950*/  STL [R1+0x24e0], R12 ;  /* 0x0024e00c01007387 */ /* 0x000fe80000100800 */
[----:B------:R0:W-:Y:S02]  /*26960*/  STL [R1+0x24d4], R0 ;  /* 0x0024d40001007387 */ /* 0x0001e40000100800 */
[----:B0-----:R-:W-:-:S02]  /*26970*/  IMAD.MOV.U32 R0, RZ, RZ, R13 ;  /* 0x000000ffff007224 */ /* 0x001fc400078e000d */
[----:B------:R-:W2:Y:S04]  /*26980*/  LDL.LU.64 R12, [R1+0xf28] ;  /* 0x000f2800010c7983 */ /* 0x000ea80000300a00 */
[----:B------:R0:W-:Y:S04]  /*26990*/  STL [R1+0x24dc], R0 ;  /* 0x0024dc0001007387 */ /* 0x0001e80000100800 */
[----:B------:R1:W-:Y:S04]  /*269a0*/  STL [R1+0x24e8], R10 ;  /* 0x0024e80a01007387 */ /* 0x0003e80000100800 */
[----:B------:R-:W2:Y:S04]  /*269b0*/  LDL.LU.64 R24, [R1+0x560] ;  /* 0x0005600001187983 */ /* 0x000ea80000300a00 */
[----:B------:R-:W-:Y:S01]  /*269c0*/  STL [R1+0x24f0], R6 ;  /* 0x0024f00601007387 */ /* 0x000fe20000100800 */
[----:B0-----:R-:W-:-:S05]  /*269d0*/  IMAD.MOV.U32 R0, RZ, RZ, R11 ;  /* 0x000000ffff007224 */ /* 0x001fca00078e000b */
[----:B------:R0:W-:Y:S04]  /*269e0*/  STL [R1+0x24e4], R0 ;  /* 0x0024e40001007387 */ /* 0x0001e80000100800 */
[----:B-1----:R-:W2:Y:S04]  /*269f0*/  LDL.LU.64 R10, [R1+0xf30] ;  /* 0x000f3000010a7983 */ /* 0x002ea80000300a00 */
[----:B---3--:R-:W-:Y:S01]  /*26a00*/  STL [R1+0x24f8], R18 ;  /* 0x0024f81201007387 */ /* 0x008fe20000100800 */
[----:B0-----:R-:W-:-:S05]  /*26a10*/  IMAD.MOV.U32 R0, RZ, RZ, R7 ;  /* 0x000000ffff007224 */ /* 0x001fca00078e0007 */
[----:B------:R0:W-:Y:S04]  /*26a20*/  STL [R1+0x24ec], R0 ;  /* 0x0024ec0001007387 */ /* 0x0001e80000100800 */
[----:B------:R-:W3:Y:S04]  /*26a30*/  LDL.LU.64 R6, [R1+0xd20] ;  /* 0x000d200001067983 */ /* 0x000ee80000300a00 */
[----:B------:R-:W3:Y:S01]  /*26a40*/  LDL.LU.64 R22, [R1+0xf38] ;  /* 0x000f380001167983 */ /* 0x000ee20000300a00 */
[----:B0-----:R-:W-:-:S05]  /*26a50*/  IMAD.MOV.U32 R0, RZ, RZ, R19 ;  /* 0x000000ffff007224 */ /* 0x001fca00078e0013 */
[----:B------:R0:W-:Y:S04]  /*26a60*/  STL [R1+0x24f4], R0 ;  /* 0x0024f40001007387 */ /* 0x0001e80000100800 */
[----:B----4-:R-:W-:Y:S04]  /*26a70*/  STL [R1+0x2500], R16 ;  /* 0x0025001001007387 */ /* 0x010fe80000100800 */
[----:B------:R-:W4:Y:S01]  /*26a80*/  LDL.LU.64 R18, [R1+0x558] ;  /* 0x0005580001127983 */ /* 0x000f220000300a00 */
[----:B0-----:R-:W-:-:S05]  /*26a90*/  IMAD.MOV.U32 R0, RZ, RZ, R17 ;  /* 0x000000ffff007224 */ /* 0x001fca00078e0011 */
[----:B------:R0:W-:Y:S04]  /*26aa0*/  STL [R1+0x24fc], R0 ;  /* 0x0024fc0001007387 */ /* 0x0001e80000100800 */
[----:B------:R1:W-:Y:S01]  /*26ab0*/  STL [R1+0x2508], R8 ;  /* 0x0025080801007387 */ /* 0x0003e20000100800 */
[----:B0-----:R-:W-:-:S03]  /*26ac0*/  IMAD.MOV.U32 R0, RZ, RZ, R9 ;  /* 0x000000ffff007224 */ /* 0x001fc600078e0009 */
[----:B-1----:R-:W3:Y:S04]  /*26ad0*/  LDL.LU.64 R8, [R1+0xf40] ;  /* 0x000f400001087983 */ /* 0x002ee80000300a00 */
[----:B------:R0:W-:Y:S04]  /*26ae0*/  STL [R1+0x2504], R0 ;  /* 0x0025040001007387 */ /* 0x0001e80000100800 */
[----:B------:R-:W3:Y:S04]  /*26af0*/  LDL.LU.64 R20, [R1+0xf48] ;  /* 0x000f480001147983 */ /* 0x000ee80000300a00 */
        /* <DEDUP_REMOVED lines=16> */
[----:B------:R0:W-:Y:S04]  /*26c00*/  STL [R1+0x2524], R0 ;  /* 0x0025240001007387 */ /* 0x0001e80000100800 */
[----:B------:R-:W-:Y:S01]  /*26c10*/  STL [R1+0x2538], R24 ;  /* 0x0025381801007387 */ /* 0x000fe20000100800 */
[----:B0-----:R-:W-:-:S05]  /*26c20*/  MOV R0, R13 ;  /* 0x0000000d00007202 */ /* 0x001fca0000000f00 */
[----:B------:R0:W-:Y:S04]  /*26c30*/  STL [R1+0x252c], R0 ;  /* 0x00252c0001007387 */ /* 0x0001e80000100800 */
[----:B------:R-:W2:Y:S04]  /*26c40*/  LDL.LU.64 R12, [R1+0x550] ;  /* 0x00055000010c7983 */ /* 0x000ea80000300a00 */
[----:B------:R-:W-:Y:S01]  /*26c50*/  STL [R1+0x2540], R10 ;  /* 0x0025400a01007387 */ /* 0x000fe20000100800 */
[----:B0-----:R-:W-:-:S05]  /*26c60*/  IMAD.MOV.U32 R0, RZ, RZ, R25 ;  /* 0x000000ffff007224 */ /* 0x001fca00078e0019 */
[----:B------:R0:W-:Y:S02]  /*26c70*/  STL [R1+0x2534], R0 ;  /* 0x0025340001007387 */ /* 0x0001e40000100800 */
[----:B0-----:R-:W-:Y:S02]  /*26c80*/  IMAD.MOV.U32 R0, RZ, RZ, R11 ;  /* 0x000000ffff007224 */ /* 0x001fe400078e000b */
[----:B------:R-:W2:Y:S04]  /*26c90*/  LDL.LU.64 R10, [R1+0xf50] ;  /* 0x000f5000010a7983 */ /* 0x000ea80000300a00 */
[----:B------:R0:W-:Y:S04]  /*26ca0*/  STL [R1+0x253c], R0 ;  /* 0x00253c0001007387 */ /* 0x0001e80000100800 */
[----:B---3--:R1:W-:Y:S04]  /*26cb0*/  STL [R1+0x2548], R6 ;  /* 0x0025480601007387 */ /* 0x0083e80000100800 */
[----:B------:R-:W-:Y:S01]  /*26cc0*/  STL [R1+0x2550], R22 ;  /* 0x0025501601007387 */ /* 0x000fe20000100800 */
[----:B0-----:R-:W-:-:S05]  /*26cd0*/  IMAD.MOV.U32 R0, RZ, RZ, R7 ;  /* 0x000000ffff007224 */ /* 0x001fca00078e0007 */
[----:B------:R0:W-:Y:S04]  /*26ce0*/  STL [R1+0x2544], R0 ;  /* 0x0025440001007387 */ /* 0x0001e80000100800 */
[----:B-1----:R-:W3:Y:S04]  /*26cf0*/  LDL.LU.64 R6, [R1+0xd48] ;  /* 0x000d480001067983 */ /* 0x002ee80000300a00 */
[----:B----4-:R-:W-:Y:S01]  /*26d00*/  STL [R1+0x2558], R18 ;  /* 0x0025581201007387 */ /* 0x010fe20000100800 */
[----:B0-----:R-:W-:-:S05]  /*26d10*/  IMAD.MOV.U32 R0, RZ, RZ, R23 ;  /* 0x000000ffff007224 */ /* 0x001fca00078e0017 */
[----:B------:R0:W-:Y:S02]  /*26d20*/  STL [R1+0x254c], R0 ;  /* 0x00254c0001007387 */ /* 0x0001e40000100800 */
[----:B0-----:R-:W-:Y:S02]  /*26d30*/  IMAD.MOV.U32 R0, RZ, RZ, R19 ;  /* 0x000000ffff007224 */ /* 0x001fe400078e0013 */
[----:B------:R-:W4:Y:S04]  /*26d40*/  LDL.LU.64 R18, [R1+0xf58] ;  /* 0x000f580001127983 */ /* 0x000f280000300a00 */
[----:B------:R0:W-:Y:S04]  /*26d50*/  STL [R1+0x2554], R0 ;  /* 0x0025540001007387 */ /* 0x0001e80000100800 */
[----:B------:R1:W-:Y:S01]  /*26d60*/  STL [R1+0x2560], R8 ;  /* 0x0025600801007387 */ /* 0x0003e20000100800 */
[----:B0-----:R-:W-:-:S02]  /*26d70*/  IMAD.MOV.U32 R0, RZ, RZ, R9 ;  /* 0x000000ffff007224 */ /* 0x001fc400078e0009 */
[----:B-1----:R-:W-:Y:S02]  /*26d80*/  IMAD.MOV.U32 R8, RZ, RZ, R4 ;  /* 0x000000ffff087224 */ /* 0x002fe400078e0004 */
[----:B------:R-:W-:Y:S02]  /*26d90*/  IMAD.MOV.U32 R9, RZ, RZ, R5 ;  /* 0x000000ffff097224 */ /* 0x000fe400078e0005 */
[----:B------:R-:W2:Y:S04]  /*26da0*/  LDL.LU.64 R4, [R1+0x548] ;  /* 0x0005480001047983 */ /* 0x000ea80000300a00 */
[----:B------:R0:W-:Y:S04]  /*26db0*/  STL [R1+0x255c], R0 ;  /* 0x00255c0001007387 */ /* 0x0001e80000100800 */
[----:B------:R-:W-:Y:S04]  /*26dc0*/  STL [R1+0x2568], R16 ;  /* 0x0025681001007387 */ /* 0x000fe80000100800 */
[----:B------:R-:W-:Y:S01]  /*26dd0*/  STL [R1+0x2570], R20 ;  /* 0x0025701401007387 */ /* 0x000fe20000100800 */
[----:B0-----:R-:W-:-:S05]  /*26de0*/  IMAD.MOV.U32 R0, RZ, RZ, R17 ;  /* 0x000000ffff007224 */ /* 0x001fca00078e0011 */
[----:B------:R-:W-:Y:S04]  /*26df0*/  STL [R1+0x2564], R0 ;  /* 0x0025640001007387 */ /* 0x000fe80000100800 */
[----:B------:R0:W-:Y:S04]  /*26e00*/  STL.64 [R1+0x3bb8], R28 ;  /* 0x003bb81c01007387 */ /* 0x0001e80000100a00 */
[----:B0-----:R-:W2:Y:S01]  /*26e10*/  LDL.LU.64 R28, [R1+0xd58] ;  /* 0x000d5800011c7983 */ /* 0x001ea20000300a00 */
[----:B------:R-:W-:Y:S02]  /*26e20*/  IMAD.MOV.U32 R16, RZ, RZ, R14 ;  /* 0x000000ffff107224 */ /* 0x000fe400078e000e */
[----:B------:R-:W-:-:S02]  /*26e30*/  IMAD.MOV.U32 R17, RZ, RZ, R15 ;  /* 0x000000ffff117224 */ /* 0x000fc400078e000f */
[----:B------:R-:W-:Y:S02]  /*26e40*/  IMAD.MOV.U32 R14, RZ, RZ, R2 ;  /* 0x000000ffff0e7224 */ /* 0x000fe400078e0002 */
[----:B------:R-:W-:Y:S01]  /*26e50*/  IMAD.MOV.U32 R15, RZ, RZ, R3 ;  /* 0x000000ffff0f7224 */ /* 0x000fe200078e0003 */
[----:B--2---:R0:W-:Y:S04]  /*26e60*/  STL.64 [R1+0x3bc0], R28 ;  /* 0x003bc01c01007387 */ /* 0x0041e80000100a00 */
[----:B0-----:R-:W2:Y:S04]  /*26e70*/  LDL.LU.64 R28, [R1+0xf60] ;  /* 0x000f6000011c7983 */ /* 0x001ea80000300a00 */
[----:B------:R-:W2:Y:S01]  /*26e80*/  LDL.LU.64 R2, [R1+0x540] ;  /* 0x0005400001027983 */ /* 0x000ea20000300a00 */
[----:B------:R-:W-:-:S03]  /*26e90*/  IMAD.MOV.U32 R0, RZ, RZ, R21 ;  /* 0x000000ffff007224 */ /* 0x000fc600078e0015 */
[----:B--2---:R0:W-:Y:S04]  /*26ea0*/  STL.64 [R1+0x3bb0], R2 ;  /* 0x003bb00201007387 */ /* 0x0041e80000100a00 */
[----:B0-----:R-:W2:Y:S04]  /*26eb0*/  LDL.LU.64 R2, [R1+0xf68] ;  /* 0x000f680001027983 */ /* 0x001ea80000300a00 */
[----:B------:R-:W-:Y:S04]  /*26ec0*/  STL [R1+0x2578], R12 ;  /* 0x0025780c01007387 */ /* 0x000fe80000100800 */
[----:B------:R0:W-:Y:S04]  /*26ed0*/  STL [R1+0x256c], R0 ;  /* 0x00256c0001007387 */ /* 0x0001e80000100800 */
[----:B------:R-:W2:Y:S04]  /*26ee0*/  LDL.LU.64 R26, [R1+0xf70] ;  /* 0x000f7000011a7983 */ /* 0x000ea80000300a00 */
[----:B------:R-:W2:Y:S01]  /*26ef0*/  LDL.LU.64 R24, [R1+0xd70] ;  /* 0x000d700001187983 */ /* 0x000ea20000300a00 */
[----:B0-----:R-:W-:-:S05]  /*26f00*/  IMAD.MOV.U32 R0, RZ, RZ, R13 ;  /* 0x000000ffff007224 */ /* 0x001fca00078e000d */
[----:B------:R0:W-:Y:S04]  /*26f10*/  STL [R1+0x2574], R0 ;  /* 0x0025740001007387 */ /* 0x0001e80000100800 */
[----:B------:R1:W-:Y:S04]  /*26f20*/  STL [R1+0x2580], R10 ;  /* 0x0025800a01007387 */ /* 0x0003e80000100800 */
[----:B------:R-:W2:Y:S04]  /*26f30*/  LDL.LU.64 R22, [R1+0xf78] ;  /* 0x000f780001167983 */ /* 0x000ea80000300a00 */
[----:B------:R-:W2:Y:S01]  /*26f40*/  LDL.LU.64 R20, [R1+0x538] ;  /* 0x0005380001147983 */ /* 0x000ea20000300a00 */
[----:B0-----:R-:W-:-:S05]  /*26f50*/  IMAD.MOV.U32 R0, RZ, RZ, R11 ;  /* 0x000000ffff007224 */ /* 0x001fca00078e000b */
[----:B------:R0:W-:Y:S04]  /*26f60*/  STL [R1+0x257c], R0 ;  /* 0x00257c0001007387 */ /* 0x0001e80000100800 */
[----:B---3--:R3:W-:Y:S04]  /*26f70*/  STL [R1+0x2588], R6 ;  /* 0x0025880601007387 */ /* 0x0087e80000100800 */
[----:B------:R-:W2:Y:S04]  /*26f80*/  LDL.LU.64 R12, [R1+0xf80] ;  /* 0x000f8000010c7983 */ /* 0x000ea80000300a00 */
[----:B-1----:R-:W2:Y:S01]  /*26f90*/  LDL.LU.64 R10, [R1+0xd80] ;  /* 0x000d8000010a7983 */ /* 0x002ea20000300a00 */
[----:B0-----:R-:W-:-:S05]  /*26fa0*/  IMAD.MOV.U32 R0, RZ, RZ, R7 ;  /* 0x000000ffff007224 */ /* 0x001fca00078e0007 */
[----:B------:R0:W-:Y:S04]  /*26fb0*/  STL [R1+0x2584], R0 ;  /* 0x0025840001007387 */ /* 0x0001e80000100800 */
[----:B----4-:R1:W-:Y:S04]  /*26fc0*/  STL [R1+0x2590], R18 ;  /* 0x0025901201007387 */ /* 0x0103e80000100800 */
[----:B---3--:R-:W3:Y:S01]  /*26fd0*/  LDL.LU.64 R6, [R1+0xf88] ;  /* 0x000f880001067983 */ /* 0x008ee20000300a00 */
[----:B0-----:R-:W-:-:S05]  /*26fe0*/  IMAD.MOV.U32 R0, RZ, RZ, R19 ;  /* 0x000000ffff007224 */ /* 0x001fca00078e0013 */
[----:B------:R0:W-:Y:S01]  /*26ff0*/  STL [R1+0x258c], R0 ;  /* 0x00258c0001007387 */ /* 0x0001e20000100800 */
[----:B-1----:R-:W-:Y:S01]  /*27000*/  MOV R18, R8 ;  /* 0x0000000800127202 */ /* 0x002fe20000000f00 */
[----:B------:R-:W-:Y:S02]  /*27010*/  IMAD.MOV.U32 R19, RZ, RZ, R9 ;  /* 0x000000ffff137224 */ /* 0x000fe400078e0009 */
[----:B------:R1:W-:Y:S04]  /*27020*/  STL [R1+0x2598], R4 ;  /* 0x0025980401007387 */ /* 0x0003e80000100800 */
[----:B------:R-:W4:Y:S01]  /*27030*/  LDL.LU.64 R8, [R1+0xf90] ;  /* 0x000f900001087983 */ /* 0x000f220000300a00 */
[----:B0-----:R-:W-:-:S05]  /*27040*/  IMAD.MOV.U32 R0, RZ, RZ, R5 ;  /* 0x000000ffff007224 */ /* 0x001fca00078e0005 */
[----:B------:R0:W-:Y:S04]  /*27050*/  STL [R1+0x2594], R0 ;  /* 0x0025940001007387 */ /* 0x0001e80000100800 */
[----:B------:R0:W-:Y:S04]  /*27060*/  STL [R1+0x25a0], R28 ;  /* 0x0025a01c01007387 */ /* 0x0001e80000100800 */
[----:B-1----:R-:W2:Y:S01]  /*27070*/  LDL.LU.64 R4, [R1+0x608] ;  /* 0x0006080001047983 */ /* 0x002ea20000300a00 */
[----:B0-----:R-:W-:-:S03]  /*27080*/  IMAD.MOV.U32 R0, RZ, RZ, R29 ;  /* 0x000000ffff007224 */ /* 0x001fc600078e001d */
[----:B------:R-:W2:Y:S04]  /*27090*/  LDL.LU.64 R28, [R1+0x3bc0] ;  /* 0x003bc000011c7983 */ /* 0x000ea80000300a00 */
[----:B--2---:R-:W-:Y:S04]  /*270a0*/  STL [R1+0x25a8], R28 ;  /* 0x0025a81c01007387 */ /* 0x004fe80000100800 */
        /* <DEDUP_REMOVED lines=8> */
[----:B------:R0:W-:Y:S02]  /*27130*/  STL [R1+0x25ac], R0 ;  /* 0x0025ac0001007387 */ /* 0x0001e40000100800 */
[----:B0-----:R-:W-:-:S02]  /*27140*/  IMAD.MOV.U32 R0, RZ, RZ, R3 ;  /* 0x000000ffff007224 */ /* 0x001fc400078e0003 */
[----:B------:R-:W2:Y:S04]  /*27150*/  LDL.LU.64 R2, [R1+0x3ba8] ;  /* 0x003ba80001027983 */ /* 0x000ea80000300a00 */
[----:B------:R0:W-:Y:S04]  /*27160*/  STL [R1+0x25b4], R0 ;  /* 0x0025b40001007387 */ /* 0x0001e80000100800 */
[----:B------:R1:W-:Y:S04]  /*27170*/  STL [R1+0x25c0], R26 ;  /* 0x0025c01a01007387 */ /* 0x0003e80000100800 */
[----:B------:R3:W-:Y:S01]  /*27180*/  STL [R1+0x25c8], R24 ;  /* 0x0025c81801007387 */ /* 0x0007e20000100800 */
[----:B0-----:R-:W0:Y:S01]  /*27190*/  LDC R0, c[0x0][0x3a8] ;  /* 0x0000ea00ff007b82 */ /* 0x001e220000000800 */
[----:B-1----:R-:W-:-:S02]  /*271a0*/  IMAD.MOV.U32 R26, RZ, RZ, R27 ;  /* 0x000000ffff1a7224 */ /* 0x002fc400078e001b */
[----:B---3--:R-:W-:-:S03]  /*271b0*/  IMAD.MOV.U32 R24, RZ, RZ, R25 ;  /* 0x000000ffff187224 */ /* 0x008fc600078e0019 */
[----:B------:R-:W-:Y:S04]  /*271c0*/  STL [R1+0x25bc], R26 ;  /* 0x0025bc1a01007387 */ /* 0x000fe80000100800 */
[----:B------:R1:W-:Y:S04]  /*271d0*/  STL [R1+0x25d0], R22 ;  /* 0x0025d01601007387 */ /* 0x0003e80000100800 */
[----:B------:R-:W-:Y:S04]  /*271e0*/  STL [R1+0x25c4], R24 ;  /* 0x0025c41801007387 */ /* 0x000fe80000100800 */
[----:B------:R3:W-:Y:S01]  /*271f0*/  STL [R1+0x25d8], R20 ;  /* 0x0025d81401007387 */ /* 0x0007e20000100800 */
[----:B-1----:R-:W-:-:S02]  /*27200*/  IMAD.MOV.U32 R22, RZ, RZ, R23 ;  /* 0x000000ffff167224 */ /* 0x002fc400078e0017 */
[----:B---3--:R-:W-:-:S03]  /*27210*/  IMAD.MOV.U32 R20, RZ, RZ, R21 ;  /* 0x000000ffff147224 */ /* 0x008fc600078e0015 */
[----:B------:R-:W-:Y:S04]  /*27220*/  STL [R1+0x25cc], R22 ;  /* 0x0025cc1601007387 */ /* 0x000fe80000100800 */
[----:B------:R1:W-:Y:S04]  /*27230*/  STL [R1+0x25e0], R12 ;  /* 0x0025e00c01007387 */ /* 0x0003e80000100800 */
[----:B------:R-:W-:Y:S04]  /*27240*/  STL [R1+0x25d4], R20 ;  /* 0x0025d41401007387 */ /* 0x000fe80000100800 */
[----:B------:R3:W-:Y:S01]  /*27250*/  STL [R1+0x25e8], R10 ;  /* 0x0025e80a01007387 */ /* 0x0007e20000100800 */
[----:B-1----:R-:W-:-:S02]  /*27260*/  IMAD.MOV.U32 R12, RZ, RZ, R13 ;  /* 0x000000ffff0c7224 */ /* 0x002fc400078e000d */
[----:B---3--:R-:W-:Y:S01]  /*27270*/  IMAD.MOV.U32 R10, RZ, RZ, R11 ;  /* 0x000000ffff0a7224 */ /* 0x008fe200078e000b */
[----:B------:R-:W1:Y:S02]  /*27280*/  LDC R13, c[0x0][0x3a8] ;  /* 0x0000ea00ff0d7b82 */ /* 0x000e640000000800 */
[----:B------:R3:W-:Y:S04]  /*27290*/  STL [R1+0x25dc], R12 ;  /* 0x0025dc0c01007387 */ /* 0x0007e80000100800 */
[----:B------:R3:W-:Y:S04]  /*272a0*/  STL [R1+0x25f0], R6 ;  /* 0x0025f00601007387 */ /* 0x0007e80000100800 */
[----:B------:R-:W-:Y:S04]  /*272b0*/  STL [R1+0x25e4], R10 ;  /* 0x0025e40a01007387 */ /* 0x000fe80000100800 */
[----:B------:R4:W-:Y:S01]  /*272c0*/  STL [R1+0x25ec], R7 ;  /* 0x0025ec0701007387 */ /* 0x0009e20000100800 */
[C---:B0-----:R-:W-:Y:S01]  /*272d0*/  IMAD R11, R0.reuse, 0x7d, RZ ;  /* 0x0000007d000b7824 */ /* 0x041fe200078e02ff */
[----:B---3--:R-:W0:Y:S01]  /*272e0*/  LDC R12, c[0x0][0x3a8] ;  /* 0x0000ea00ff0c7b82 */ /* 0x008e220000000800 */
[----:B------:R-:W-:-:S02]  /*272f0*/  IMAD R6, R0, 0x7f, RZ ;  /* 0x0000007f00067824 */ /* 0x000fc400078e02ff */
[----:B----4-:R-:W-:Y:S02]  /*27300*/  IMAD.MOV.U32 R7, RZ, RZ, R9 ;  /* 0x000000ffff077224 */ /* 0x010fe400078e0009 */
[----:B------:R-:W-:Y:S01]  /*27310*/  IMAD R10, R0, 0x7e, RZ ;  /* 0x0000007e000a7824 */ /* 0x000fe200078e02ff */
[----:B--2---:R-:W-:Y:S04]  /*27320*/  STL [R1+0x25f8], R2 ;  /* 0x0025f80201007387 */ /* 0x004fe80000100800 */
[----:B------:R2:W-:Y:S04]  /*27330*/  STL [R1+0x25f4], R3 ;  /* 0x0025f40301007387 */ /* 0x0005e80000100800 */
[----:B------:R-:W-:Y:S04]  /*27340*/  STL [R1+0x2600], R8 ;  /* 0x0026000801007387 */ /* 0x000fe80000100800 */
[----:B------:R3:W-:Y:S04]  /*27350*/  STL [R1+0x2608], R4 ;  /* 0x0026080401007387 */ /* 0x0007e80000100800 */
[----:B------:R-:W-:Y:S01]  /*27360*/  STL [R1+0x25fc], R7 ;  /* 0x0025fc0701007387 */ /* 0x000fe20000100800 */
[----:B--2---:R-:W-:-:S04]  /*27370*/  IMAD.WIDE R2, R6, 0x2, R18 ;  /* 0x0000000206027825 */ /* 0x004fc800078e0212 */
[----:B---3--:R-:W-:Y:S01]  /*27380*/  IMAD.MOV.U32 R4, RZ, RZ, R5 ;  /* 0x000000ffff047224 */ /* 0x008fe200078e0005 */
[----:B------:R-:W-:Y:S04]  /*27390*/  STL [R1+0x2610], R2 ;  /* 0x0026100201007387 */ /* 0x000fe80000100800 */
[----:B------:R-:W-:Y:S04]  /*273a0*/  STL [R1+0x2604], R4 ;  /* 0x0026040401007387 */ /* 0x000fe80000100800 */
[----:B------:R2:W-:Y:S01]  /*273b0*/  STL [R1+0x260c], R3 ;  /* 0x00260c0301007387 */ /* 0x0005e20000100800 */
[----:B------:R-:W-:-:S04]  /*273c0*/  IMAD.WIDE R8, R10, 0x2, R18 ;  /* 0x000000020a087825 */ /* 0x000fc800078e0212 */
[----:B--2---:R-:W-:-:S04]  /*273d0*/  IMAD.WIDE R2, R6, 0x2, R16 ;  /* 0x0000000206027825 */ /* 0x004fc800078e0210 */
[----:B------:R-:W-:-:S04]  /*273e0*/  IMAD.WIDE R4, R6, 0x2, R14 ;  /* 0x0000000206047825 */ /* 0x000fc800078e020e */
[----:B------:R-:W-:Y:S01]  /*273f0*/  IMAD.WIDE R6, R6, 0x2, R28 ;  /* 0x0000000206067825 */ /* 0x000fe200078e021c */
[----:B------:R-:W-:Y:S04]  /*27400*/  STL [R1+0x2618], R2 ;  /* 0x0026180201007387 */ /* 0x000fe80000100800 */
[----:B------:R2:W-:Y:S04]  /*27410*/  STL [R1+0x2614], R3 ;  /* 0x0026140301007387 */ /* 0x0005e80000100800 */
[----:B------:R-:W-:Y:S04]  /*27420*/  STL [R1+0x2620], R4 ;  /* 0x0026200401007387 */ /* 0x000fe80000100800 */
[----:B------:R3:W-:Y:S04]  /*27430*/  STL [R1+0x261c], R5 ;  /* 0x00261c0501007387 */ /* 0x0007e80000100800 */
[----:B------:R-:W-:Y:S04]  /*27440*/  STL [R1+0x2628], R6 ;  /* 0x0026280601007387 */ /* 0x000fe80000100800 */
[----:B------:R4:W-:Y:S04]  /*27450*/  STL [R1+0x2624], R7 ;  /* 0x0026240701007387 */ /* 0x0009e80000100800 */
[----:B------:R-:W-:Y:S04]  /*27460*/  STL [R1+0x2630], R8 ;  /* 0x0026300801007387 */ /* 0x000fe80000100800 */
[----:B------:R0:W-:Y:S01]  /*27470*/  STL [R1+0x262c], R9 ;  /* 0x00262c0901007387 */ /* 0x0001e20000100800 */
[----:B--2---:R-:W-:-:S04]  /*27480*/  IMAD.WIDE R2, R10, 0x2, R16 ;  /* 0x000000020a027825 */ /* 0x004fc800078e0210 */
[----:B---3--:R-:W-:-:S04]  /*27490*/  IMAD.WIDE R4, R10, 0x2, R14 ;  /* 0x000000020a047825 */ /* 0x008fc800078e020e */
[----:B----4-:R-:W-:Y:S01]  /*274a0*/  IMAD.WIDE R6, R10, 0x2, R28 ;  /* 0x000000020a067825 */ /* 0x010fe200078e021c */
[----:B------:R-:W-:Y:S04]  /*274b0*/  STL [R1+0x2638], R2 ;  /* 0x0026380201007387 */ /* 0x000fe80000100800 */
[----:B------:R2:W-:Y:S01]  /*274c0*/  STL [R1+0x2634], R3 ;  /* 0x0026340301007387 */ /* 0x0005e20000100800 */
[----:B0-----:R-:W-:-:S03]  /*274d0*/  IMAD.WIDE R8, R11, 0x2, R18 ;  /* 0x000000020b087825 */ /* 0x001fc600078e0212 */
[----:B------:R-:W-:Y:S04]  /*274e0*/  STL [R1+0x2640], R4 ;  /* 0x0026400401007387 */ /* 0x000fe80000100800 */
[----:B------:R0:W-:Y:S04]  /*274f0*/  STL [R1+0x263c], R5 ;  /* 0x00263c0501007387 */ /* 0x0001e80000100800 */
[----:B------:R-:W-:Y:S04]  /*27500*/  STL [R1+0x2648], R6 ;  /* 0x0026480601007387 */ /* 0x000fe80000100800 */
[----:B------:R3:W-:Y:S01]  /*27510*/  STL [R1+0x2644], R7 ;  /* 0x0026440701007387 */ /* 0x0007e20000100800 */
[----:B------:R-:W-:-:S03]  /*27520*/  IMAD R10, R0, 0x7c, RZ ;  /* 0x0000007c000a7824 */ /* 0x000fc600078e02ff */
[----:B------:R-:W-:Y:S01]  /*27530*/  STL [R1+0x2650], R8 ;  /* 0x0026500801007387 */ /* 0x000fe20000100800 */
[----:B--2---:R-:W-:-:S04]  /*27540*/  IMAD.WIDE R2, R11, 0x2, R16 ;  /* 0x000000020b027825 */ /* 0x004fc800078e0210 */
[C---:B0-----:R-:W-:Y:S01]  /*27550*/  IMAD.WIDE R4, R11.reuse, 0x2, R14 ;  /* 0x000000020b047825 */ /* 0x041fe200078e020e */
[----:B------:R0:W-:Y:S04]  /*27560*/  STL [R1+0x264c], R9 ;  /* 0x00264c0901007387 */ /* 0x0001e80000100800 */
[----:B------:R-:W-:Y:S01]  /*27570*/  STL [R1+0x2658], R2 ;  /* 0x0026580201007387 */ /* 0x000fe20000100800 */
[----:B---3--:R-:W-:-:S03]  /*27580*/  IMAD.WIDE R6, R11, 0x2, R28 ;  /* 0x000000020b067825 */ /* 0x008fc600078e021c */
[----:B------:R2:W-:Y:S04]  /*27590*/  STL [R1+0x2654], R3 ;  /* 0x0026540301007387 */ /* 0x0005e80000100800 */
[----:B------:R-:W-:Y:S04]  /*275a0*/  STL [R1+0x2660], R4 ;  /* 0x0026600401007387 */ /* 0x000fe80000100800 */
[----:B------:R3:W-:Y:S04]  /*275b0*/  STL [R1+0x265c], R5 ;  /* 0x00265c0501007387 */ /* 0x0007e80000100800 */
[----:B------:R-:W-:Y:S01]  /*275c0*/  STL [R1+0x2668], R6 ;  /* 0x0026680601007387 */ /* 0x000fe20000100800 */
[----:B0-----:R-:W-:-:S04]  /*275d0*/  IMAD.WIDE R8, R10, 0x2, R18 ;  /* 0x000000020a087825 */ /* 0x001fc800078e0212 */
[----:B--2---:R-:W-:Y:S01]  /*275e0*/  IMAD.WIDE R2, R10, 0x2, R16 ;  /* 0x000000020a027825 */ /* 0x004fe200078e0210 */
[----:B------:R0:W-:Y:S03]  /*275f0*/  STL [R1+0x2664], R7 ;  /* 0x0026640701007387 */ /* 0x0001e60000100800 */
[----:B------:R-:W-:Y:S01]  /*27600*/  IMAD R11, R0, 0x7b, RZ ;  /* 0x0000007b000b7824 */ /* 0x000fe200078e02ff */
[----:B------:R-:W-:Y:S01]  /*27610*/  STL [R1+0x2670], R8 ;  /* 0x0026700801007387 */ /* 0x000fe20000100800 */
[----:B---3--:R-:W-:-:S03]  /*27620*/  IMAD.WIDE R4, R10, 0x2, R14 ;  /* 0x000000020a047825 */ /* 0x008fc600078e020e */
[----:B------:R2:W-:Y:S04]  /*27630*/  STL [R1+0x266c], R9 ;  /* 0x00266c0901007387 */ /* 0x0005e80000100800 */
[----:B------:R-:W-:Y:S04]  /*27640*/  STL [R1+0x2678], R2 ;  /* 0x0026780201007387 */ /* 0x000fe80000100800 */
[----:B------:R3:W-:Y:S01]  /*27650*/  STL [R1+0x2674], R3 ;  /* 0x0026740301007387 */ /* 0x0007e20000100800 */
[----:B0-----:R-:W-:-:S03]  /*27660*/  IMAD.WIDE R6, R10, 0x2, R28 ;  /* 0x000000020a067825 */ /* 0x001fc600078e021c */
[----:B------:R-:W-:Y:S04]  /*27670*/  STL [R1+0x2680], R4 ;  /* 0x0026800401007387 */ /* 0x000fe80000100800 */
[----:B------:R0:W-:Y:S01]  /*27680*/  STL [R1+0x267c], R5 ;  /* 0x00267c0501007387 */ /* 0x0001e20000100800 */
[----:B--2---:R-:W-:-:S04]  /*27690*/  IMAD.WIDE R8, R11, 0x2, R18 ;  /* 0x000000020b087825 */ /* 0x004fc800078e0212 */
        /* <DEDUP_REMOVED lines=8> */
[----:B------:R0:W-:Y:S04]  /*27720*/  STL [R1+0x2694], R3 ;  /* 0x0026940301007387 */ /* 0x0001e80000100800 */
[----:B------:R-:W-:Y:S01]  /*27730*/  STL [R1+0x26a0], R4 ;  /* 0x0026a00401007387 */ /* 0x000fe20000100800 */
[----:B--2---:R-:W-:-:S04]  /*27740*/  IMAD.WIDE R6, R11, 0x2, R28 ;  /* 0x000000020b067825 */ /* 0x004fc800078e021c */
[C---:B---3--:R-:W-:Y:S01]  /*27750*/  IMAD.WIDE R8, R10.reuse, 0x2, R18 ;  /* 0x000000020a087825 */ /* 0x048fe200078e0212 */
[----:B------:R2:W-:Y:S04]  /*27760*/  STL [R1+0x269c], R5 ;  /* 0x00269c0501007387 */ /* 0x0005e80000100800 */
[----:B------:R-:W-:Y:S01]  /*27770*/  STL [R1+0x26a8], R6 ;  /* 0x0026a80601007387 */ /* 0x000fe20000100800 */
[----:B0-----:R-:W-:-:S03]  /*27780*/  IMAD.WIDE R2, R10, 0x2, R16 ;  /* 0x000000020a027825 */ /* 0x001fc600078e0210 */
[----:B------:R0:W-:Y:S01]  /*27790*/  STL [R1+0x26a4], R7 ;  /* 0x0026a40701007387 */ /* 0x0001e20000100800 */
[----:B------:R-:W-:-:S03]  /*277a0*/  IMAD R11, R0, 0x79, RZ ;  /* 0x00000079000b7824 */ /* 0x000fc600078e02ff */
[----:B------:R-:W-:Y:S04]  /*277b0*/  STL [R1+0x26b0], R8 ;  /* 0x0026b00801007387 */ /* 0x000fe80000100800 */
[----:B------:R3:W-:Y:S04]  /*277c0*/  STL [R1+0x26ac], R9 ;  /* 0x0026ac0901007387 */ /* 0x0007e80000100800 */
[----:B------:R-:W-:Y:S01]  /*277d0*/  STL [R1+0x26b8], R2 ;  /* 0x0026b80201007387 */ /* 0x000fe20000100800 */
[----:B--2---:R-:W-:-:S03]  /*277e0*/  IMAD.WIDE R4, R10, 0x2, R14 ;  /* 0x000000020a047825 */ /* 0x004fc600078e020e */
[----:B------:R2:W-:Y:S01]  /*277f0*/  STL [R1+0x26b4], R3 ;  /* 0x0026b40301007387 */ /* 0x0005e20000100800 */
[----:B0-----:R-:W-:-:S03]  /*27800*/  IMAD.WIDE R6, R10, 0x2, R28 ;  /* 0x000000020a067825 */ /* 0x001fc600078e021c */
[----:B------:R-:W-:Y:S04]  /*27810*/  STL [R1+0x26c0], R4 ;  /* 0x0026c00401007387 */ /* 0x000fe80000100800 */
[----:B------:R0:W-:Y:S01]  /*27820*/  STL [R1+0x26bc], R5 ;  /* 0x0026bc0501007387 */ /* 0x0001e20000100800 */
[----:B---3--:R-:W-:-:S04]  /*27830*/  IMAD.WIDE R8, R11, 0x2, R18 ;  /* 0x000000020b087825 */ /* 0x008fc800078e0212 */
[----:B--2---:R-:W-:Y:S01]  /*27840*/  IMAD.WIDE R2, R11, 0x2, R16 ;  /* 0x000000020b027825 */ /* 0x004fe200078e0210 */
[----:B------:R-:W-:Y:S04]  /*27850*/  STL [R1+0x26c8], R6 ;  /* 0x0026c80601007387 */ /* 0x000fe80000100800 */
[----:B------:R2:W-:Y:S01]  /*27860*/  STL [R1+0x26c4], R7 ;  /* 0x0026c40701007387 */ /* 0x0005e20000100800 */
[----:B------:R-:W-:-:S03]  /*27870*/  IMAD R10, R0, 0x78, RZ ;  /* 0x00000078000a7824 */ /* 0x000fc600078e02ff */
[----:B------:R-:W-:Y:S04]  /*27880*/  STL [R1+0x26d0], R8 ;  /* 0x0026d00801007387 */ /* 0x000fe80000100800 */
[----:B------:R3:W-:Y:S04]  /*27890*/  STL [R1+0x26cc], R9 ;  /* 0x0026cc0901007387 */ /* 0x0007e80000100800 */
[----:B------:R-:W-:Y:S01]  /*278a0*/  STL [R1+0x26d8], R2 ;  /* 0x0026d80201007387 */ /* 0x000fe20000100800 */
[----:B0-----:R-:W-:-:S03]  /*278b0*/  IMAD.WIDE R4, R11, 0x2, R14 ;  /* 0x000000020b047825 */ /* 0x001fc600078e020e */
[----:B------:R0:W-:Y:S01]  /*278c0*/  STL [R1+0x26d4], R3 ;  /* 0x0026d40301007387 */ /* 0x0001e20000100800 */
[----:B--2---:R-:W-:-:S04]  /*278d0*/  IMAD.WIDE R6, R11, 0x2, R28 ;  /* 0x000000020b067825 */ /* 0x004fc800078e021c */
[C---:B---3--:R-:W-:Y:S01]  /*278e0*/  IMAD.WIDE R8, R10.reuse, 0x2, R18 ;  /* 0x000000020a087825 */ /* 0x048fe200078e0212 */
[----:B------:R-:W-:Y:S04]  /*278f0*/  STL [R1+0x26e0], R4 ;  /* 0x0026e00401007387 */ /* 0x000fe80000100800 */
[----:B------:R2:W-:Y:S01]  /*27900*/  STL [R1+0x26dc], R5 ;  /* 0x0026dc0501007387 */ /* 0x0005e20000100800 */
[----:B0-----:R-:W-:-:S03]  /*27910*/  IMAD.WIDE R2, R10, 0x2, R16 ;  /* 0x000000020a027825 */ /* 0x001fc600078e0210 */
[----:B------:R-:W-:Y:S04]  /*27920*/  STL [R1+0x26e8], R6 ;  /* 0x0026e80601007387 */ /* 0x000fe80000100800 */
[----:B------:R0:W-:Y:S01]  /*27930*/  STL [R1+0x26e4], R7 ;  /* 0x0026e40701007387 */ /* 0x0001e20000100800 */
[----:B------:R-:W-:-:S03]  /*27940*/  IMAD R11, R0, 0x77, RZ ;  /* 0x00000077000b7824 */ /* 0x000fc600078e02ff */
[----:B------:R-:W-:Y:S04]  /*27950*/  STL [R1+0x26f0], R8 ;  /* 0x0026f00801007387 */ /* 0x000fe80000100800 */
[----:B------:R3:W-:Y:S04]  /*27960*/  STL [R1+0x26ec], R9 ;  /* 0x0026ec0901007387 */ /* 0x0007e80000100800 */
[----:B------:R-:W-:Y:S01]  /*27970*/  STL [R1+0x26f8], R2 ;  /* 0x0026f80201007387 */ /* 0x000fe20000100800 */
[----:B--2---:R-:W-:-:S04]  /*27980*/  IMAD.WIDE R4, R10, 0x2, R14 ;  /* 0x000000020a047825 */ /* 0x004fc800078e020e */
[----:B0-----:R-:W-:Y:S01]  /*27990*/  IMAD.WIDE R6, R10, 0x2, R28 ;  /* 0x000000020a067825 */ /* 0x001fe200078e021c */
[----:B------:R0:W-:Y:S04]  /*279a0*/  STL [R1+0x26f4], R3 ;  /* 0x0026f40301007387 */ /* 0x0001e80000100800 */
[----:B------:R-:W-:Y:S01]  /*279b0*/  STL [R1+0x2700], R4 ;  /* 0x0027000401007387 */ /* 0x000fe20000100800 */
[----:B---3--:R-:W-:-:S03]  /*279c0*/  IMAD.WIDE R8, R11, 0x2, R18 ;  /* 0x000000020b087825 */ /* 0x008fc600078e0212 */
[----:B------:R2:W-:Y:S04]  /*279d0*/  STL [R1+0x26fc], R5 ;  /* 0x0026fc0501007387 */ /* 0x0005e80000100800 */
[----:B------:R-:W-:Y:S04]  /*279e0*/  STL [R1+0x2708], R6 ;  /* 0x0027080601007387 */ /* 0x000fe80000100800 */
[----:B------:R3:W-:Y:S01]  /*279f0*/  STL [R1+0x2704], R7 ;  /* 0x0027040701007387 */ /* 0x0007e20000100800 */
[----:B------:R-:W-:-:S03]  /*27a00*/  IMAD R10, R0, 0x76, RZ ;  /* 0x00000076000a7824 */ /* 0x000fc600078e02ff */
[----:B------:R-:W-:Y:S01]  /*27a10*/  STL [R1+0x2710], R8 ;  /* 0x0027100801007387 */ /* 0x000fe20000100800 */
[----:B0-----:R-:W-:-:S03]  /*27a20*/  IMAD.WIDE R2, R11, 0x2, R16 ;  /* 0x000000020b027825 */ /* 0x001fc600078e0210 */
[----:B------:R0:W-:Y:S01]  /*27a30*/  STL [R1+0x270c], R9 ;  /* 0x00270c0901007387 */ /* 0x0001e20000100800 */
[----:B--2---:R-:W-:-:S04]  /*27a40*/  IMAD.WIDE R4, R11, 0x2, R14 ;  /* 0x000000020b047825 */ /* 0x004fc800078e020e */
[----:B---3--:R-:W-:Y:S01]  /*27a50*/  IMAD.WIDE R6, R11, 0x2, R28 ;  /* 0x000000020b067825 */ /* 0x008fe200078e021c */
        /* <DEDUP_REMOVED lines=19> */
[C---:B--2---:R-:W-:Y:S01]  /*27b90*/  IMAD.WIDE R2, R11.reuse, 0x2, R16 ;  /* 0x000000020b027825 */ /* 0x044fe200078e0210 */
        /* <DEDUP_REMOVED lines=677> */
[----:B------:R-:W-:-:S03]  /*2a5f0*/  IMAD.SHL.U32 R10, R0, 0x40, RZ ;  /* 0x00000040000a7824 */ /* 0x000fc600078e00ff */
        /* <DEDUP_REMOVED lines=36> */
[----:B------:R3:W-:Y:S04]  /*2a840*/  STL [R1+0x2e24], R7 ;  /* 0x002e240701007387 */ /* 0x0007e80000100800 */
[----:B------:R4:W-:Y:S04]  /*2a850*/  STL [R1+0x2e30], R8 ;  /* 0x002e300801007387 */ /* 0x0009e80000100800 */
[----:B------:R-:W-:Y:S01]  /*2a860*/  STL [R1+0x2e2c], R9 ;  /* 0x002e2c0901007387 */ /* 0x000fe20000100800 */
[----:B------:R-:W1:Y:S01]  /*2a870*/  LDC R11, c[0x0][0x3a8] ;  /* 0x0000ea00ff0b7b82 */ /* 0x000e620000000800 */
[----:B--2---:R-:W-:-:S04]  /*2a880*/  IMAD.WIDE R2, R10, 0x2, R16 ;  /* 0x000000020a027825 */ /* 0x004fc800078e0210 */
[----:B0-----:R-:W-:-:S04]  /*2a890*/  IMAD.WIDE R4, R10, 0x2, R14 ;  /* 0x000000020a047825 */ /* 0x001fc800078e020e */
[----:B---3--:R-:W-:-:S04]  /*2a8a0*/  IMAD.WIDE R6, R10, 0x2, R28 ;  /* 0x000000020a067825 */ /* 0x008fc800078e021c */
[----:B----4-:R-:W-:Y:S01]  /*2a8b0*/  IMAD R8, R0, 0x3d, RZ ;  /* 0x0000003d00087824 */ /* 0x010fe200078e02ff */
[----:B------:R-:W-:Y:S04]  /*2a8c0*/  STL [R1+0x2e38], R2 ;  /* 0x002e380201007387 */ /* 0x000fe80000100800 */
[----:B------:R0:W-:Y:S04]  /*2a8d0*/  STL [R1+0x2e34], R3 ;  /* 0x002e340301007387 */ /* 0x0001e80000100800 */
[----:B------:R-:W-:Y:S04]  /*2a8e0*/  STL [R1+0x2e40], R4 ;  /* 0x002e400401007387 */ /* 0x000fe80000100800 */
[----:B------:R2:W-:Y:S04]  /*2a8f0*/  STL [R1+0x2e3c], R5 ;  /* 0x002e3c0501007387 */ /* 0x0005e80000100800 */
[----:B------:R-:W-:Y:S04]  /*2a900*/  STL [R1+0x2e48], R6 ;  /* 0x002e480601007387 */ /* 0x000fe80000100800 */
[----:B------:R3:W-:Y:S01]  /*2a910*/  STL [R1+0x2e44], R7 ;  /* 0x002e440701007387 */ /* 0x0007e20000100800 */
[----:B0-----:R-:W-:-:S04]  /*2a920*/  IMAD.WIDE R2, R8, 0x2, R18 ;  /* 0x0000000208027825 */ /* 0x001fc800078e0212 */
[----:B------:R-:W-:Y:S01]  /*2a930*/  IMAD R10, R0, 0x3c, RZ ;  /* 0x0000003c000a7824 */ /* 0x000fe200078e02ff */
[----:B------:R-:W-:Y:S04]  /*2a940*/  STL [R1+0x2e50], R2 ;  /* 0x002e500201007387 */ /* 0x000fe80000100800 */
[----:B------:R0:W-:Y:S01]  /*2a950*/  STL [R1+0x2e4c], R3 ;  /* 0x002e4c0301007387 */ /* 0x0001e20000100800 */
[----:B--2---:R-:W-:-:S04]  /*2a960*/  IMAD.WIDE R4, R8, 0x2, R14 ;  /* 0x0000000208047825 */ /* 0x004fc800078e020e */
[----:B---3--:R-:W-:-:S04]  /*2a970*/  IMAD.WIDE R6, R8, 0x2, R28 ;  /* 0x0000000208067825 */ /* 0x008fc800078e021c */
[----:B0-----:R-:W-:-:S04]  /*2a980*/  IMAD.WIDE R2, R8, 0x2, R16 ;  /* 0x0000000208027825 */ /* 0x001fc800078e0210 */
[C---:B------:R-:W-:Y:S01]  /*2a990*/  IMAD.WIDE R8, R10.reuse, 0x2, R18 ;  /* 0x000000020a087825 */ /* 0x040fe200078e0212 */
[----:B------:R-:W-:Y:S04]  /*2a9a0*/  STL [R1+0x2e58], R2 ;  /* 0x002e580201007387 */ /* 0x000fe80000100800 */
[----:B------:R0:W-:Y:S04]  /*2a9b0*/  STL [R1+0x2e54], R3 ;  /* 0x002e540301007387 */ /* 0x0001e80000100800 */
[----:B------:R-:W-:Y:S04]  /*2a9c0*/  STL [R1+0x2e60], R4 ;  /* 0x002e600401007387 */ /* 0x000fe80000100800 */
[----:B------:R2:W-:Y:S04]  /*2a9d0*/  STL [R1+0x2e5c], R5 ;  /* 0x002e5c0501007387 */ /* 0x0005e80000100800 */
[----:B------:R-:W-:Y:S04]  /*2a9e0*/  STL [R1+0x2e68], R6 ;  /* 0x002e680601007387 */ /* 0x000fe80000100800 */
[----:B------:R-:W-:Y:S04]  /*2a9f0*/  STL [R1+0x2e64], R7 ;  /* 0x002e640701007387 */ /* 0x000fe80000100800 */
[----:B------:R3:W-:Y:S04]  /*2aa00*/  STL [R1+0x2e70], R8 ;  /* 0x002e700801007387 */ /* 0x0007e80000100800 */
[----:B------:R-:W-:Y:S01]  /*2aa10*/  STL [R1+0x2e6c], R9 ;  /* 0x002e6c0901007387 */ /* 0x000fe20000100800 */
[----:B0-----:R-:W-:-:S04]  /*2aa20*/  IMAD.WIDE R2, R10, 0x2, R16 ;  /* 0x000000020a027825 */ /* 0x001fc800078e0210 */
[----:B--2---:R-:W-:Y:S01]  /*2aa30*/  IMAD.WIDE R4, R10, 0x2, R14 ;  /* 0x000000020a047825 */ /* 0x004fe200078e020e */
[----:B------:R-:W-:Y:S04]  /*2aa40*/  STL [R1+0x2e78], R2 ;  /* 0x002e780201007387 */ /* 0x000fe80000100800 */
[----:B------:R0:W-:Y:S01]  /*2aa50*/  STL [R1+0x2e74], R3 ;  /* 0x002e740301007387 */ /* 0x0001e20000100800 */
[----:B---3--:R-:W-:-:S03]  /*2aa60*/  IMAD R8, R0, 0x3b, RZ ;  /* 0x0000003b00087824 */ /* 0x008fc600078e02ff */
[----:B------:R-:W-:Y:S04]  /*2aa70*/  STL [R1+0x2e80], R4 ;  /* 0x002e800401007387 */ /* 0x000fe80000100800 */
[----:B------:R2:W-:Y:S01]  /*2aa80*/  STL [R1+0x2e7c], R5 ;  /* 0x002e7c0501007387 */ /* 0x0005e20000100800 */
[----:B------:R-:W-:-:S04]  /*2aa90*/  IMAD.WIDE R6, R8, 0x2, R18 ;  /* 0x0000000208067825 */ /* 0x000fc800078e0212 */
[----:B0-----:R-:W-:Y:S02]  /*2aaa0*/  IMAD.WIDE R2, R10, 0x2, R28 ;  /* 0x000000020a027825 */ /* 0x001fe400078e021c */
[----:B------:R-:W0:Y:S03]  /*2aab0*/  LDC R10, c[0x0][0x3a8] ;  /* 0x0000ea00ff0a7b82 */ /* 0x000e260000000800 */
[----:B------:R-:W-:Y:S04]  /*2aac0*/  STL [R1+0x2e88], R2 ;  /* 0x002e880201007387 */ /* 0x000fe80000100800 */
[----:B------:R3:W-:Y:S04]  /*2aad0*/  STL [R1+0x2e84], R3 ;  /* 0x002e840301007387 */ /* 0x0007e80000100800 */
[----:B------:R-:W-:Y:S04]  /*2aae0*/  STL [R1+0x2e90], R6 ;  /* 0x002e900601007387 */ /* 0x000fe80000100800 */
[----:B------:R4:W-:Y:S01]  /*2aaf0*/  STL [R1+0x2e8c], R7 ;  /* 0x002e8c0701007387 */ /* 0x0009e20000100800 */
[----:B-1----:R-:W-:-:S02]  /*2ab00*/  IMAD R9, R11, 0x3a, RZ ;  /* 0x0000003a0b097824 */ /* 0x002fc400078e02ff */
[C---:B--2---:R-:W-:Y:S01]  /*2ab10*/  IMAD.WIDE R4, R8.reuse, 0x2, R14 ;  /* 0x0000000208047825 */ /* 0x044fe200078e020e */
[----:B------:R-:W1:Y:S03]  /*2ab20*/  LDC R11, c[0x0][0x3a8] ;  /* 0x0000ea00ff0b7b82 */ /* 0x000e660000000800 */
[----:B---3--:R-:W-:-:S05]  /*2ab30*/  IMAD.WIDE R2, R8, 0x2, R16 ;  /* 0x0000000208027825 */ /* 0x008fca00078e0210 */
[----:B------:R-:W-:Y:S04]  /*2ab40*/  STL [R1+0x2e98], R2 ;  /* 0x002e980201007387 */ /* 0x000fe80000100800 */
[----:B------:R2:W-:Y:S04]  /*2ab50*/  STL [R1+0x2e94], R3 ;  /* 0x002e940301007387 */ /* 0x0005e80000100800 */
[----:B------:R-:W-:Y:S04]  /*2ab60*/  STL [R1+0x2ea0], R4 ;  /* 0x002ea00401007387 */ /* 0x000fe80000100800 */
[----:B------:R3:W-:Y:S01]  /*2ab70*/  STL [R1+0x2e9c], R5 ;  /* 0x002e9c0501007387 */ /* 0x0007e20000100800 */
[----:B----4-:R-:W-:-:S04]  /*2ab80*/  IMAD.WIDE R6, R9, 0x2, R18 ;  /* 0x0000000209067825 */ /* 0x010fc800078e0212 */
[----:B--2---:R-:W-:-:S05]  /*2ab90*/  IMAD.WIDE R2, R8, 0x2, R28 ;  /* 0x0000000208027825 */ /* 0x004fca00078e021c */
[----:B------:R-:W-:Y:S04]  /*2aba0*/  STL [R1+0x2ea8], R2 ;  /* 0x002ea80201007387 */ /* 0x000fe80000100800 */
[----:B------:R2:W-:Y:S04]  /*2abb0*/  STL [R1+0x2ea4], R3 ;  /* 0x002ea40301007387 */ /* 0x0005e80000100800 */
[----:B------:R-:W-:Y:S01]  /*2abc0*/  STL [R1+0x2eb0], R6 ;  /* 0x002eb00601007387 */ /* 0x000fe20000100800 */
[----:B0-----:R-:W-:Y:S02]  /*2abd0*/  IMAD R8, R10, 0x39, RZ ;  /* 0x000000390a087824 */ /* 0x001fe400078e02ff */
[C---:B---3--:R-:W-:Y:S01]  /*2abe0*/  IMAD.WIDE R4, R9.reuse, 0x2, R14 ;  /* 0x0000000209047825 */ /* 0x048fe200078e020e */
[----:B------:R0:W-:Y:S03]  /*2abf0*/  STL [R1+0x2eac], R7 ;  /* 0x002eac0701007387 */ /* 0x0001e60000100800 */
[----:B--2---:R-:W-:-:S04]  /*2ac00*/  IMAD.WIDE R2, R9, 0x2, R16 ;  /* 0x0000000209027825 */ /* 0x004fc800078e0210 */
[----:B0-----:R-:W-:Y:S01]  /*2ac10*/  IMAD.WIDE R6, R9, 0x2, R28 ;  /* 0x0000000209067825 */ /* 0x001fe200078e021c */
[----:B------:R-:W-:Y:S04]  /*2ac20*/  STL [R1+0x2eb8], R2 ;  /* 0x002eb80201007387 */ /* 0x000fe80000100800 */
[----:B------:R0:W-:Y:S04]  /*2ac30*/  STL [R1+0x2eb4], R3 ;  /* 0x002eb40301007387 */ /* 0x0001e80000100800 */
[----:B------:R-:W-:Y:S04]  /*2ac40*/  STL [R1+0x2ec0], R4 ;  /* 0x002ec00401007387 */ /* 0x000fe80000100800 */
[----:B------:R2:W-:Y:S04]  /*2ac50*/  STL [R1+0x2ebc], R5 ;  /* 0x002ebc0501007387 */ /* 0x0005e80000100800 */
[----:B------:R-:W-:Y:S04]  /*2ac60*/  STL [R1+0x2ec8], R6 ;  /* 0x002ec80601007387 */ /* 0x000fe80000100800 */
[----:B------:R3:W-:Y:S01]  /*2ac70*/  STL [R1+0x2ec4], R7 ;  /* 0x002ec40701007387 */ /* 0x0007e20000100800 */
[----:B0-----:R-:W-:-:S04]  /*2ac80*/  IMAD.WIDE R2, R8, 0x2, R18 ;  /* 0x0000000208027825 */ /* 0x001fc800078e0212 */
[----:B-1----:R-:W-:Y:S02]  /*2ac90*/  IMAD R10, R11, 0x38, RZ ;  /* 0x000000380b0a7824 */ /* 0x002fe400078e02ff */
[----:B--2---:R-:W-:-:S04]  /*2aca0*/  IMAD.WIDE R4, R8, 0x2, R14 ;  /* 0x0000000208047825 */ /* 0x004fc800078e020e */
[C---:B---3--:R-:W-:Y:S01]  /*2acb0*/  IMAD.WIDE R6, R8.reuse, 0x2, R28 ;  /* 0x0000000208067825 */ /* 0x048fe200078e021c */
[----:B------:R-:W0:Y:S01]  /*2acc0*/  LDC R11, c[0x0][0x3a8] ;  /* 0x0000ea00ff0b7b82 */ /* 0x000e220000000800 */
[----:B------:R-:W-:Y:S04]  /*2acd0*/  STL [R1+0x2ed0], R2 ;  /* 0x002ed00201007387 */ /* 0x000fe80000100800 */
[----:B------:R1:W-:Y:S02]  /*2ace0*/  STL [R1+0x2ecc], R3 ;  /* 0x002ecc0301007387 */ /* 0x0003e40000100800 */
[----:B-1----:R-:W-:-:S04]  /*2acf0*/  IMAD.WIDE R2, R8, 0x2, R16 ;  /* 0x0000000208027825 */ /* 0x002fc800078e0210 */
        /* <DEDUP_REMOVED lines=8> */
[----:B------:R4:W-:Y:S01]  /*2ad80*/  STL [R1+0x2eec], R9 ;  /* 0x002eec0901007387 */ /* 0x0009e20000100800 */
[----:B-1----:R-:W-:-:S04]  /*2ad90*/  IMAD.WIDE R2, R10, 0x2, R16 ;  /* 0x000000020a027825 */ /* 0x002fc800078e0210 */
[----:B--2---:R-:W-:Y:S01]  /*2ada0*/  IMAD.WIDE R4, R10, 0x2, R14 ;  /* 0x000000020a047825 */ /* 0x004fe200078e020e */
[----:B------:R-:W-:Y:S04]  /*2adb0*/  STL [R1+0x2ef8], R2 ;  /* 0x002ef80201007387 */ /* 0x000fe80000100800 */
[----:B------:R1:W-:Y:S01]  /*2adc0*/  STL [R1+0x2ef4], R3 ;  /* 0x002ef40301007387 */ /* 0x0003e20000100800 */
[----:B---3--:R-:W-:-:S03]  /*2add0*/  IMAD R8, R12, 0x37, RZ ;  /* 0x000000370c087824 */ /* 0x008fc600078e02ff */
[----:B------:R-:W-:Y:S04]  /*2ade0*/  STL [R1+0x2f00], R4 ;  /* 0x002f000401007387 */ /* 0x000fe80000100800 */
[----:B------:R2:W-:Y:S01]  /*2adf0*/  STL [R1+0x2efc], R5 ;  /* 0x002efc0501007387 */ /* 0x0005e20000100800 */
[----:B------:R-:W-:-:S04]  /*2ae00*/  IMAD.WIDE R6, R8, 0x2, R18 ;  /* 0x0000000208067825 */ /* 0x000fc800078e0212 */
[----:B----4-:R-:W-:Y:S01]  /*2ae10*/  IMAD R9, R13, 0x36, RZ ;  /* 0x000000360d097824 */ /* 0x010fe200078e02ff */
[----:B------:R-:W3:Y:S08]  /*2ae20*/  LDC R12, c[0x0][0x3a8] ;  /* 0x0000ea00ff0c7b82 */ /* 0x000ef00000000800 */
[----:B------:R-:W4:Y:S01]  /*2ae30*/  LDC R13, c[0x0][0x3a8] ;  /* 0x0000ea00ff0d7b82 */ /* 0x000f220000000800 */
[----:B-1----:R-:W-:-:S07]  /*2ae40*/  IMAD.WIDE R2, R10, 0x2, R28 ;  /* 0x000000020a027825 */ /* 0x002fce00078e021c */
[----:B------:R-:W1:Y:S01]  /*2ae50*/  LDC R10, c[0x0][0x3a8] ;  /* 0x0000ea00ff0a7b82 */ /* 0x000e620000000800 */
[----:B------:R-:W-:Y:S04]  /*2ae60*/  STL [R1+0x2f08], R2 ;  /* 0x002f080201007387 */ /* 0x000fe80000100800 */
[----:B------:R0:W-:Y:S04]  /*2ae70*/  STL [R1+0x2f04], R3 ;  /* 0x002f040301007387 */ /* 0x0001e80000100800 */
[----:B------:R-:W-:Y:S04]  /*2ae80*/  STL [R1+0x2f10], R6 ;  /* 0x002f100601007387 */ /* 0x000fe80000100800 */
[----:B------:R3:W-:Y:S01]  /*2ae90*/  STL [R1+0x2f0c], R7 ;  /* 0x002f0c0701007387 */ /* 0x0007e20000100800 */
[----:B--2---:R-:W-:-:S04]  /*2aea0*/  IMAD.WIDE R4, R8, 0x2, R14 ;  /* 0x0000000208047825 */ /* 0x004fc800078e020e */
[----:B0-----:R-:W-:-:S05]  /*2aeb0*/  IMAD.WIDE R2, R8, 0x2, R16 ;  /* 0x0000000208027825 */ /* 0x001fca00078e0210 */
[----:B------:R-:W-:Y:S04]  /*2aec0*/  STL [R1+0x2f18], R2 ;  /* 0x002f180201007387 */ /* 0x000fe80000100800 */
[----:B------:R0:W-:Y:S04]  /*2aed0*/  STL [R1+0x2f14], R3 ;  /* 0x002f140301007387 */ /* 0x0001e80000100800 */
[----:B------:R-:W-:Y:S04]  /*2aee0*/  STL [R1+0x2f20], R4 ;  /* 0x002f200401007387 */ /* 0x000fe80000100800 */
[----:B------:R2:W-:Y:S01]  /*2aef0*/  STL [R1+0x2f1c], R5 ;  /* 0x002f1c0501007387 */ /* 0x0005e20000100800 */
[----:B---3--:R-:W-:-:S04]  /*2af00*/  IMAD.WIDE R6, R9, 0x2, R18 ;  /* 0x0000000209067825 */ /* 0x008fc800078e0212 */
[----:B0-----:R-:W-:-:S05]  /*2af10*/  IMAD.WIDE R2, R8, 0x2, R28 ;  /* 0x0000000208027825 */ /* 0x001fca00078e021c */
[----:B------:R-:W-:Y:S04]  /*2af20*/  STL [R1+0x2f28], R2 ;  /* 0x002f280201007387 */ /* 0x000fe80000100800 */
[----:B------:R0:W-:Y:S04]  /*2af30*/  STL [R1+0x2f24], R3 ;  /* 0x002f240301007387 */ /* 0x0001e80000100800 */
[----:B------:R-:W-:Y:S01]  /*2af40*/  STL [R1+0x2f30], R6 ;  /* 0x002f300601007387 */ /* 0x000fe20000100800 */
[----:B-1----:R-:W-:Y:S02]  /*2af50*/  IMAD R8, R10, 0x35, RZ ;  /* 0x000000350a087824 */ /* 0x002fe400078e02ff */
[C---:B--2---:R-:W-:Y:S01]  /*2af60*/  IMAD.WIDE R4, R9.reuse, 0x2, R14 ;  /* 0x0000000209047825 */ /* 0x044fe200078e020e */
[----:B------:R1:W-:Y:S03]  /*2af70*/  STL [R1+0x2f2c], R7 ;  /* 0x002f2c0701007387 */ /* 0x0003e60000100800 */
[----:B0-----:R-:W-:-:S04]  /*2af80*/  IMAD.WIDE R2, R9, 0x2, R16 ;  /* 0x0000000209027825 */ /* 0x001fc800078e0210 */
[----:B-1----:R-:W-:Y:S01]  /*2af90*/  IMAD.WIDE R6, R9, 0x2, R28 ;  /* 0x0000000209067825 */ /* 0x002fe200078e021c */
[----:B------:R-:W-:Y:S04]  /*2afa0*/  STL [R1+0x2f38], R2 ;  /* 0x002f380201007387 */ /* 0x000fe80000100800 */
[----:B------:R0:W-:Y:S04]  /*2afb0*/  STL [R1+0x2f34], R3 ;  /* 0x002f340301007387 */ /* 0x0001e80000100800 */
[----:B------:R-:W-:Y:S04]  /*2afc0*/  STL [R1+0x2f40], R4 ;  /* 0x002f400401007387 */ /* 0x000fe80000100800 */
[----:B------:R1:W-:Y:S04]  /*2afd0*/  STL [R1+0x2f3c], R5 ;  /* 0x002f3c0501007387 */ /* 0x0003e80000100800 */
[----:B------:R-:W-:Y:S04]  /*2afe0*/  STL [R1+0x2f48], R6 ;  /* 0x002f480601007387 */ /* 0x000fe80000100800 */
[----:B------:R2:W-:Y:S01]  /*2aff0*/  STL [R1+0x2f44], R7 ;  /* 0x002f440701007387 */ /* 0x0005e20000100800 */
[----:B0-----:R-:W-:-:S04]  /*2b000*/  IMAD.WIDE R2, R8, 0x2, R18 ;  /* 0x0000000208027825 */ /* 0x001fc800078e0212 */
[----:B------:R-:W-:Y:S02]  /*2b010*/  IMAD R10, R11, 0x34, RZ ;  /* 0x000000340b0a7824 */ /* 0x000fe400078e02ff */
[----:B-1----:R-:W-:-:S04]  /*2b020*/  IMAD.WIDE R4, R8, 0x2, R14 ;  /* 0x0000000208047825 */ /* 0x002fc800078e020e */
[C---:B--2---:R-:W-:Y:S01]  /*2b030*/  IMAD.WIDE R6, R8.reuse, 0x2, R28 ;  /* 0x0000000208067825 */ /* 0x044fe200078e021c */
        /* <DEDUP_REMOVED lines=277> */
[----:B------:R-:W-:Y:S02]  /*2c190*/  IMAD.SHL.U32 R10, R11, 0x20, RZ ;  /* 0x000000200b0a7824 */ /* 0x000fe400078e00ff */
        /* <DEDUP_REMOVED lines=372> */
[----:B------:R-:W-:Y:S01]  /*2d8e0*/  STL [R1+0x3520], R4 ;  /* 0x0035200401007387 */ /* 0x000fe20000100800 */
[----:B---3--:R-:W-:-:S03]  /*2d8f0*/  IMAD.WIDE R6, R9, 0x2, R18 ;  /* 0x0000000209067825 */ /* 0x008fc600078e0212 */
[----:B------:R2:W-:Y:S01]  /*2d900*/  STL [R1+0x351c], R5 ;  /* 0x00351c0501007387 */ /* 0x0005e20000100800 */
[----:B0-----:R-:W-:-:S04]  /*2d910*/  IMAD.WIDE R2, R8, 0x2, R28 ;  /* 0x0000000208027825 */ /* 0x001fc800078e021c */
[----:B-1----:R-:W-:Y:S01]  /*2d920*/  IMAD R10, R10, 0x5, RZ ;  /* 0x000000050a0a7824 */ /* 0x002fe200078e02ff */
[----:B------:R-:W-:Y:S04]  /*2d930*/  STL [R1+0x3528], R2 ;  /* 0x0035280201007387 */ /* 0x000fe80000100800 */
[----:B------:R0:W-:Y:S04]  /*2d940*/  STL [R1+0x3524], R3 ;  /* 0x0035240301007387 */ /* 0x0001e80000100800 */
[----:B------:R-:W-:Y:S01]  /*2d950*/  STL [R1+0x3530], R6 ;  /* 0x0035300601007387 */ /* 0x000fe20000100800 */
[----:B--2---:R-:W-:-:S03]  /*2d960*/  IMAD.WIDE R4, R9, 0x2, R14 ;  /* 0x0000000209047825 */ /* 0x004fc600078e020e */
[----:B------:R1:W-:Y:S01]  /*2d970*/  STL [R1+0x352c], R7 ;  /* 0x00352c0701007387 */ /* 0x0003e20000100800 */
[----:B0-----:R-:W-:-:S04]  /*2d980*/  IMAD.WIDE R2, R9, 0x2, R16 ;  /* 0x0000000209027825 */ /* 0x001fc800078e0210 */
[----:B-1----:R-:W-:-:S04]  /*2d990*/  IMAD.WIDE R6, R9, 0x2, R28 ;  /* 0x0000000209067825 */ /* 0x002fc800078e021c */
[C---:B------:R-:W-:Y:S01]  /*2d9a0*/  IMAD.WIDE R8, R10.reuse, 0x2, R18 ;  /* 0x000000020a087825 */ /* 0x040fe200078e0212 */
[----:B------:R-:W-:Y:S04]  /*2d9b0*/  STL [R1+0x35d8], R2 ;  /* 0x0035d80201007387 */ /* 0x000fe80000100800 */
[----:B------:R0:W-:Y:S04]  /*2d9c0*/  STL [R1+0x35d4], R3 ;  /* 0x0035d40301007387 */ /* 0x0001e80000100800 */
[----:B------:R-:W-:Y:S04]  /*2d9d0*/  STL [R1+0x35e0], R4 ;  /* 0x0035e00401007387 */ /* 0x000fe80000100800 */
[----:B------:R1:W-:Y:S04]  /*2d9e0*/  STL [R1+0x35dc], R5 ;  /* 0x0035dc0501007387 */ /* 0x0003e80000100800 */
[----:B------:R2:W-:Y:S04]  /*2d9f0*/  STL [R1+0x35e8], R6 ;  /* 0x0035e80601007387 */ /* 0x0005e80000100800 */
[----:B------:R-:W-:Y:S04]  /*2da00*/  STL [R1+0x35e4], R7 ;  /* 0x0035e40701007387 */ /* 0x000fe80000100800 */
[----:B------:R-:W-:Y:S04]  /*2da10*/  STL [R1+0x3538], R8 ;  /* 0x0035380801007387 */ /* 0x000fe80000100800 */
[----:B------:R3:W-:Y:S01]  /*2da20*/  STL [R1+0x3534], R9 ;  /* 0x0035340901007387 */ /* 0x0007e20000100800 */
[----:B0-----:R-:W-:-:S04]  /*2da30*/  IMAD.WIDE R2, R10, 0x2, R16 ;  /* 0x000000020a027825 */ /* 0x001fc800078e0210 */
[----:B-1----:R-:W-:Y:S01]  /*2da40*/  IMAD.WIDE R4, R10, 0x2, R14 ;  /* 0x000000020a047825 */ /* 0x002fe200078e020e */
[----:B--2---:R-:W-:Y:S01]  /*2da50*/  SHF.L.U32 R6, R11, 0x2, RZ ;  /* 0x000000020b067819 */ /* 0x004fe200000006ff */
[----:B------:R-:W-:Y:S04]  /*2da60*/  STL [R1+0x3540], R2 ;  /* 0x0035400201007387 */ /* 0x000fe80000100800 */
[----:B------:R0:W-:Y:S01]  /*2da70*/  STL [R1+0x353c], R3 ;  /* 0x00353c0301007387 */ /* 0x0001e20000100800 */
[----:B---3--:R-:W1:Y:S03]  /*2da80*/  LDC R9, c[0x0][0x3a8] ;  /* 0x0000ea00ff097b82 */ /* 0x008e660000000800 */
[----:B------:R-:W-:Y:S04]  /*2da90*/  STL [R1+0x3548], R4 ;  /* 0x0035480401007387 */ /* 0x000fe80000100800 */
[----:B------:R2:W-:Y:S01]  /*2daa0*/  STL [R1+0x3544], R5 ;  /* 0x0035440501007387 */ /* 0x0005e20000100800 */
[----:B------:R-:W-:Y:S01]  /*2dab0*/  IMAD R8, R12, 0x3, RZ ;  /* 0x000000030c087824 */ /* 0x000fe200078e02ff */
[----:B------:R-:W3:Y:S08]  /*2dac0*/  LDC R11, c[0x0][0x3a8] ;  /* 0x0000ea00ff0b7b82 */ /* 0x000ef00000000800 */
[----:B------:R-:W1:Y:S01]  /*2dad0*/  LDC R12, c[0x0][0x3a8] ;  /* 0x0000ea00ff0c7b82 */ /* 0x000e620000000800 */
[----:B0-----:R-:W-:-:S07]  /*2dae0*/  IMAD.WIDE R2, R10, 0x2, R28 ;  /* 0x000000020a027825 */ /* 0x001fce00078e021c */
[----:B------:R-:W0:Y:S01]  /*2daf0*/  LDC R10, c[0x0][0x3a8] ;  /* 0x0000ea00ff0a7b82 */ /* 0x000e220000000800 */
[C---:B--2---:R-:W-:Y:S01]  /*2db00*/  IMAD.WIDE R4, R6.reuse, 0x2, R18 ;  /* 0x0000000206047825 */ /* 0x044fe200078e0212 */
[----:B------:R-:W-:Y:S04]  /*2db10*/  STL [R1+0x3550], R2 ;  /* 0x0035500201007387 */ /* 0x000fe80000100800 */
[----:B------:R2:W-:Y:S04]  /*2db20*/  STL [R1+0x354c], R3 ;  /* 0x00354c0301007387 */ /* 0x0005e80000100800 */
[----:B------:R-:W-:Y:S04]  /*2db30*/  STL [R1+0x3558], R4 ;  /* 0x0035580401007387 */ /* 0x000fe80000100800 */
[----:B------:R4:W-:Y:S01]  /*2db40*/  STL [R1+0x3554], R5 ;  /* 0x0035540501007387 */ /* 0x0009e20000100800 */
[----:B--2---:R-:W-:-:S04]  /*2db50*/  IMAD.WIDE R2, R6, 0x2, R16 ;  /* 0x0000000206027825 */ /* 0x004fc800078e0210 */
[----:B----4-:R-:W-:-:S04]  /*2db60*/  IMAD.WIDE R4, R6, 0x2, R14 ;  /* 0x0000000206047825 */ /* 0x010fc800078e020e */
[----:B------:R-:W-:Y:S01]  /*2db70*/  IMAD.WIDE R6, R6, 0x2, R28 ;  /* 0x0000000206067825 */ /* 0x000fe200078e021c */
[----:B------:R-:W-:Y:S04]  /*2db80*/  STL [R1+0x3560], R2 ;  /* 0x0035600201007387 */ /* 0x000fe80000100800 */
[----:B------:R2:W-:Y:S04]  /*2db90*/  STL [R1+0x355c], R3 ;  /* 0x00355c0301007387 */ /* 0x0005e80000100800 */
[----:B------:R-:W-:Y:S04]  /*2dba0*/  STL [R1+0x3568], R4 ;  /* 0x0035680401007387 */ /* 0x000fe80000100800 */
[----:B------:R4:W-:Y:S04]  /*2dbb0*/  STL [R1+0x3564], R5 ;  /* 0x0035640501007387 */ /* 0x0009e80000100800 */
[----:B------:R-:W-:Y:S04]  /*2dbc0*/  STL [R1+0x3570], R6 ;  /* 0x0035700601007387 */ /* 0x000fe80000100800 */
[----:B------:R0:W-:Y:S01]  /*2dbd0*/  STL [R1+0x356c], R7 ;  /* 0x00356c0701007387 */ /* 0x0001e20000100800 */
[----:B--2---:R-:W-:-:S04]  /*2dbe0*/  IMAD.WIDE R2, R8, 0x2, R18 ;  /* 0x0000000208027825 */ /* 0x004fc800078e0212 */
[C---:B----4-:R-:W-:Y:S01]  /*2dbf0*/  IMAD.WIDE R4, R8.reuse, 0x2, R14 ;  /* 0x0000000208047825 */ /* 0x050fe200078e020e */
[----:B------:R-:W-:Y:S04]  /*2dc00*/  STL [R1+0x3578], R2 ;  /* 0x0035780201007387 */ /* 0x000fe80000100800 */
[----:B------:R2:W-:Y:S01]  /*2dc10*/  STL [R1+0x3574], R3 ;  /* 0x0035740301007387 */ /* 0x0005e20000100800 */
[----:B-1----:R-:W-:Y:S02]  /*2dc20*/  IMAD.SHL.U32 R9, R9, 0x2, RZ ;  /* 0x0000000209097824 */ /* 0x002fe400078e00ff */
[----:B0-----:R-:W-:-:S04]  /*2dc30*/  IMAD.WIDE R6, R8, 0x2, R28 ;  /* 0x0000000208067825 */ /* 0x001fc800078e021c */
[----:B--2---:R-:W-:-:S05]  /*2dc40*/  IMAD.WIDE R2, R8, 0x2, R16 ;  /* 0x0000000208027825 */ /* 0x004fca00078e0210 */
[----:B------:R-:W-:Y:S04]  /*2dc50*/  STL [R1+0x3580], R2 ;  /* 0x0035800201007387 */ /* 0x000fe80000100800 */
[----:B------:R0:W-:Y:S04]  /*2dc60*/  STL [R1+0x357c], R3 ;  /* 0x00357c0301007387 */ /* 0x0001e80000100800 */
[----:B------:R-:W-:Y:S04]  /*2dc70*/  STL [R1+0x3588], R4 ;  /* 0x0035880401007387 */ /* 0x000fe80000100800 */
[----:B------:R1:W-:Y:S04]  /*2dc80*/  STL [R1+0x3584], R5 ;  /* 0x0035840501007387 */ /* 0x0003e80000100800 */
[----:B------:R-:W-:Y:S04]  /*2dc90*/  STL [R1+0x3590], R6 ;  /* 0x0035900601007387 */ /* 0x000fe80000100800 */
[----:B------:R2:W-:Y:S01]  /*2dca0*/  STL [R1+0x358c], R7 ;  /* 0x00358c0701007387 */ /* 0x0005e20000100800 */
[----:B0-----:R-:W-:-:S04]  /*2dcb0*/  IMAD.WIDE R2, R9, 0x2, R18 ;  /* 0x0000000209027825 */ /* 0x001fc800078e0212 */
[----:B-1----:R-:W-:-:S04]  /*2dcc0*/  IMAD.WIDE R4, R9, 0x2, R16 ;  /* 0x0000000209047825 */ /* 0x002fc800078e0210 */
[----:B--2---:R-:W-:-:S04]  /*2dcd0*/  IMAD.WIDE R6, R9, 0x2, R14 ;  /* 0x0000000209067825 */ /* 0x004fc800078e020e */
        /* <DEDUP_REMOVED lines=8> */
[----:B------:R-:W-:Y:S01]  /*2dd60*/  STL [R1+0x35ac], R9 ;  /* 0x0035ac0901007387 */ /* 0x000fe20000100800 */
[----:B0-----:R-:W-:-:S04]  /*2dd70*/  IMAD.WIDE R2, R10, 0x2, R18 ;  /* 0x000000020a027825 */ /* 0x001fc800078e0212 */
[----:B---3--:R-:W-:-:S04]  /*2dd80*/  IMAD.WIDE R4, R11, 0x2, R16 ;  /* 0x000000020b047825 */ /* 0x008fc800078e0210 */
[----:B-1----:R-:W-:Y:S01]  /*2dd90*/  IMAD.WIDE R6, R12, 0x2, R14 ;  /* 0x000000020c067825 */ /* 0x002fe200078e020e */
[----:B------:R-:W-:Y:S04]  /*2dda0*/  STL [R1+0x35b8], R2 ;  /* 0x0035b80201007387 */ /* 0x000fe80000100800 */
[----:B------:R0:W-:Y:S04]  /*2ddb0*/  STL [R1+0x35b4], R3 ;  /* 0x0035b40301007387 */ /* 0x0001e80000100800 */
[----:B------:R-:W-:Y:S04]  /*2ddc0*/  STL [R1+0x35c0], R4 ;  /* 0x0035c00401007387 */ /* 0x000fe80000100800 */
[----:B------:R-:W-:Y:S04]  /*2ddd0*/  STL [R1+0x35bc], R5 ;  /* 0x0035bc0501007387 */ /* 0x000fe80000100800 */
[----:B------:R-:W-:Y:S04]  /*2dde0*/  STL [R1+0x35c8], R6 ;  /* 0x0035c80601007387 */ /* 0x000fe80000100800 */
[----:B------:R-:W-:Y:S01]  /*2ddf0*/  STL [R1+0x35c4], R7 ;  /* 0x0035c40701007387 */ /* 0x000fe20000100800 */
[----:B0-----:R-:W-:-:S05]  /*2de00*/  IMAD.WIDE R2, R13, 0x2, R28 ;  /* 0x000000020d027825 */ /* 0x001fca00078e021c */
[----:B------:R-:W-:Y:S04]  /*2de10*/  STL [R1+0x35d0], R2 ;  /* 0x0035d00201007387 */ /* 0x000fe80000100800 */
[----:B------:R0:W-:Y:S04]  /*2de20*/  STL [R1+0x35cc], R3 ;  /* 0x0035cc0301007387 */ /* 0x0001e80000100800 */
[----:B------:R1:W-:Y:S04]  /*2de30*/  STL [R1+0x1bb4], RZ ;  /* 0x001bb4ff01007387 */ /* 0x0003e80000100800 */
        /* <DEDUP_REMOVED lines=798> */
[----:B------:R1:W-:Y:S01]  /*31020*/  STL [R1+0x13d8], RZ ;  /* 0x0013d8ff01007387 */ /* 0x0003e20000100800 */
[----:B------:R-:W2:Y:S03]  /*31030*/  S2R R29, SR_TID.X ;  /* 0x00000000001d7919 */ /* 0x000ea60000002100 */
        /* <DEDUP_REMOVED lines=32> */
[----:B--2---:R-:W-:-:S03]  /*31240*/  LOP3.LUT R29, R29, 0x3f, RZ, 0xc0, !PT ;  /* 0x0000003f1d1d7812 */ /* 0x004fc600078ec0ff */
[----:B------:R1:W-:Y:S04]  /*31250*/  STL [R1+0x34c], RZ ;  /* 0x00034cff01007387 */ /* 0x0003e80000100800 */
[----:B------:R1:W-:Y:S04]  /*31260*/  STL [R1+0x1aa0], RZ ;  /* 0x001aa0ff01007387 */ /* 0x0003e80000100800 */
[----:B------:R1:W-:Y:S04]  /*31270*/  STL [R1+0x1aa4], RZ ;  /* 0x001aa4ff01007387 */ /* 0x0003e80000100800 */
[----:B------:R1:W-:Y:S04]  /*31280*/  STL [R1+0x1aa8], RZ ;  /* 0x001aa8ff01007387 */ /* 0x0003e80000100800 */
[----:B------:R1:W-:Y:S01]  /*31290*/  STL [R1+0x1aac], RZ ;  /* 0x001aacff01007387 */ /* 0x0003e20000100800 */
[----:B0-----:R-:W-:-:S03]  /*312a0*/  IMAD.SHL.U32 R3, R29, 0x2, RZ ;  /* 0x000000021d037824 */ /* 0x001fc600078e00ff */
[----:B------:R1:W-:Y:S04]  /*312b0*/  STL [R1+0x19a0], RZ ;  /* 0x0019a0ff01007387 */ /* 0x0003e80000100800 */
[----:B------:R1:W-:Y:S01]  /*312c0*/  STL [R1+0x19a4], RZ ;  /* 0x0019a4ff01007387 */ /* 0x0003e20000100800 */
[----:B------:R-:W0:Y:S03]  /*312d0*/  LDC R29, c[0x0][0x3ac] ;  /* 0x0000eb00ff1d7b82 */ /* 0x000e260000000800 */
        /* <DEDUP_REMOVED lines=9> */
[----:B------:R-:W-:Y:S01]  /*31370*/  USHF.R.S32.HI UR6, URZ, 0x1f, UR4 ;  /* 0x0000001fff067899 */ /* 0x000fe20008011404 */
[----:B------:R-:W-:-:S03]  /*31380*/  IMAD.SHL.U32 R5, R0, 0x80, RZ ;  /* 0x0000008000057824 */ /* 0x000fc600078e00ff */
[----:B------:R-:W-:Y:S01]  /*31390*/  ULEA.HI UR6, UR6, UR4, URZ, 0x7 ;  /* 0x0000000406067291 */ /* 0x000fe2000f8f38ff */
[----:B0-----:R-:W-:-:S05]  /*313a0*/  IMAD.SHL.U32 R4, R29, 0x80, RZ ;  /* 0x000000801d047824 */ /* 0x001fca00078e00ff */
[----:B------:R-:W-:Y:S01]  /*313b0*/  SHF.R.S32.HI R2, RZ, 0x1f, R4 ;  /* 0x0000001fff027819 */ /* 0x000fe20000011404 */
[----:B------:R1:W-:Y:S01]  /*313c0*/  STL [R1+0x17ac], RZ ;  /* 0x0017acff01007387 */ /* 0x0003e20000100800 */
[----:B------:R-:W-:Y:S01]  /*313d0*/  SHF.R.S32.HI R0, RZ, 0x1f, R5 ;  /* 0x0000001fff007819 */ /* 0x000fe20000011405 */
[----:B------:R-:W-:Y:S01]  /*313e0*/  USHF.R.S32.HI UR6, URZ, 0x7, UR6 ;  /* 0x00000007ff067899 */ /* 0x000fe20008011406 */
[----:B------:R-:W-:Y:S01]  /*313f0*/  SHF.L.U64.HI R2, R4, 0x1, R2 ;  /* 0x0000000104027819 */ /* 0x000fe20000010202 */
[----:B------:R1:W-:Y:S01]  /*31400*/  STL [R1+0x16a0], RZ ;  /* 0x0016a0ff01007387 */ /* 0x0003e20000100800 */
[C---:B------:R-:W-:Y:S02]  /*31410*/  LOP3.LUT R4, R3.reuse, 0x10, RZ, 0x3c, !PT ;  /* 0x0000001003047812 */ /* 0x040fe400078e3cff */
[----:B------:R-:W-:Y:S01]  /*31420*/  LOP3.LUT R4, R3, 0x30, RZ, 0x3c, !PT ;  /* 0x0000003003047812 */ /* 0x000fe200078e3cff */
[----:B------:R1:W-:Y:S01]  /*31430*/  STL [R1+0x16a4], RZ ;  /* 0x0016a4ff01007387 */ /* 0x0003e20000100800 */
[----:B------:R-:W-:-:S02]  /*31440*/  SHF.L.U64.HI R0, R5, 0x1, R0 ;  /* 0x0000000105007819 */ /* 0x000fc40000010200 */
[C---:B------:R-:W-:Y:S01]  /*31450*/  LOP3.LUT R4, R3.reuse, 0x60, RZ, 0x3c, !PT ;  /* 0x0000006003047812 */ /* 0x040fe200078e3cff */
[----:B------:R1:W-:Y:S01]  /*31460*/  STL [R1+0x16a8], RZ ;  /* 0x0016a8ff01007387 */ /* 0x0003e20000100800 */
[C---:B------:R-:W-:Y:S02]  /*31470*/  LOP3.LUT R5, R3.reuse, 0x20, RZ, 0x3c, !PT ;  /* 0x0000002003057812 */ /* 0x040fe400078e3cff */
[C---:B------:R-:W-:Y:S01]  /*31480*/  LOP3.LUT R4, R3.reuse, 0x70, RZ, 0x3c, !PT ;  /* 0x0000007003047812 */ /* 0x040fe200078e3cff */
[----:B------:R1:W-:Y:S01]  /*31490*/  STL [R1+0x16ac], RZ ;  /* 0x0016acff01007387 */ /* 0x0003e20000100800 */
[C---:B------:R-:W-:Y:S02]  /*314a0*/  LOP3.LUT R6, R3.reuse, 0x40, RZ, 0x3c, !PT ;  /* 0x0000004003067812 */ /* 0x040fe400078e3cff */
[----:B------:R-:W-:Y:S01]  /*314b0*/  LOP3.LUT R5, R3, 0x50, RZ, 0x3c, !PT ;  /* 0x0000005003057812 */ /* 0x000fe200078e3cff */
        /* <DEDUP_REMOVED lines=131> */
[----:B------:R-:W0:Y:S03]  /*31cf0*/  S2R R29, SR_TID.X ;  /* 0x00000000001d7919 */ /* 0x000e260000002100 */
[----:B------:R1:W-:Y:S04]  /*31d00*/  STL [R1+0x148c], RZ ;  /* 0x00148cff01007387 */ /* 0x0003e80000100800 */
[----:B------:R1:W-:Y:S04]  /*31d10*/  STL [R1+0x1370], RZ ;  /* 0x001370ff01007387 */ /* 0x0003e80000100800 */
[----:B------:R1:W-:Y:S04]  /*31d20*/  STL [R1+0x1374], RZ ;  /* 0x001374ff01007387 */ /* 0x0003e80000100800 */
[----:B------:R1:W-:Y:S04]  /*31d30*/  STL [R1+0x1378], RZ ;  /* 0x001378ff01007387 */ /* 0x0003e80000100800 */
[----:B------:R1:W-:Y:S01]  /*31d40*/  STL [R1+0x137c], RZ ;  /* 0x00137cff01007387 */ /* 0x0003e20000100800 */
[----:B------:R-:W2:Y:S03]  /*31d50*/  S2R R15, SR_TID.X ;  /* 0x00000000000f7919 */ /* 0x000ea60000002100 */
[----:B------:R1:W-:Y:S04]  /*31d60*/  STL [R1+0x1040], RZ ;  /* 0x001040ff01007387 */ /* 0x0003e80000100800 */
[----:B------:R1:W-:Y:S01]  /*31d70*/  STL [R1+0x1044], RZ ;  /* 0x001044ff01007387 */ /* 0x0003e20000100800 */
[----:B0-----:R-:W-:-:S03]  /*31d80*/  LOP3.LUT R29, R29, 0x7, RZ, 0xc0, !PT ;  /* 0x000000071d1d7812 */ /* 0x001fc600078ec0ff */
[----:B------:R1:W-:Y:S02]  /*31d90*/  STL [R1+0x1048], RZ ;  /* 0x001048ff01007387 */ /* 0x0003e40000100800 */
[----:B------:R-:W-:Y:S02]  /*31da0*/  IMAD R29, R29, 0x210, RZ ;  /* 0x000002101d1d7824 */ /* 0x000fe400078e02ff */
[----:B------:R1:W-:Y:S04]  /*31db0*/  STL [R1+0x104c], RZ ;  /* 0x00104cff01007387 */ /* 0x0003e80000100800 */
[----:B------:R1:W-:Y:S04]  /*31dc0*/  STL [R1+0x1050], RZ ;  /* 0x001050ff01007387 */ /* 0x0003e80000100800 */
[----:B------:R1:W-:Y:S04]  /*31dd0*/  STL [R1+0x1054], RZ ;  /* 0x001054ff01007387 */ /* 0x0003e80000100800 */
[----:B------:R1:W-:Y:S04]  /*31de0*/  STL [R1+0x1058], RZ ;  /* 0x001058ff01007387 */ /* 0x0003e80000100800 */
[----:B------:R1:W-:Y:S01]  /*31df0*/  STL [R1+0x105c], RZ ;  /* 0x00105cff01007387 */ /* 0x0003e20000100800 */
[----:B--2---:R-:W-:-:S02]  /*31e00*/  IMAD.SHL.U32 R14, R15, 0x2, RZ ;  /* 0x000000020f0e7824 */ /* 0x004fc400078e00ff */
[----:B------:R-:W-:Y:S01]  /*31e10*/  IMAD.SHL.U32 R17, R15, 0x100, RZ ;  /* 0x000001000f117824 */ /* 0x000fe200078e00ff */
[----:B------:R1:W-:Y:S02]  /*31e20*/  STL [R1+0x1060], RZ ;  /* 0x001060ff01007387 */ /* 0x0003e40000100800 */
[----:B------:R-:W-:Y:S02]  /*31e30*/  LOP3.LUT R28, R29, 0x10, R14, 0x78, !PT ;  /* 0x000000101d1c7812 */ /* 0x000fe400078e780e */
[----:B------:R1:W-:Y:S01]  /*31e40*/  STL [R1+0x1064], RZ ;  /* 0x001064ff01007387 */ /* 0x0003e20000100800 */
[C---:B------:R-:W-:Y:S01]  /*31e50*/  LOP3.LUT R29, R15.reuse, 0x7, RZ, 0xc0, !PT ;  /* 0x000000070f1d7812 */ /* 0x040fe200078ec0ff */
[----:B------:R-:W-:Y:S01]  /*31e60*/  IMAD.SHL.U32 R15, R15, 0x40, RZ ;  /* 0x000000400f0f7824 */ /* 0x000fe200078e00ff */
[----:B------:R-:W-:Y:S01]  /*31e70*/  LOP3.LUT R28, R28, 0x1000, R17, 0xf8, !PT ;  /* 0x000010001c1c7812 */ /* 0x000fe200078ef811 */
[----:B------:R1:W-:Y:S02]  /*31e80*/  STL [R1+0x1068], RZ ;  /* 0x001068ff01007387 */ /* 0x0003e40000100800 */
[----:B------:R-:W-:Y:S01]  /*31e90*/  IMAD R29, R29, 0x110, RZ ;  /* 0x000001101d1d7824 */ /* 0x000fe200078e02ff */
[C---:B------:R-:W-:Y:S01]  /*31ea0*/  LOP3.LUT R4, R28.reuse, 0x20, RZ, 0x3c, !PT ;  /* 0x000000201c047812 */ /* 0x040fe200078e3cff */
[----:B------:R1:W-:Y:S01]  /*31eb0*/  STL [R1+0x106c], RZ ;  /* 0x00106cff01007387 */ /* 0x0003e20000100800 */
[----:B------:R-:W-:-:S02]  /*31ec0*/  LOP3.LUT R6, R28, 0x40, RZ, 0x3c, !PT ;  /* 0x000000401c067812 */ /* 0x000fc400078e3cff */
[----:B------:R-:W-:Y:S01]  /*31ed0*/  LOP3.LUT R29, R29, 0x30, R14, 0x78, !PT ;  /* 0x000000301d1d7812 */ /* 0x000fe200078e780e */
[----:B------:R1:W-:Y:S01]  /*31ee0*/  STL [R1+0x1070], RZ ;  /* 0x001070ff01007387 */ /* 0x0003e20000100800 */
[----:B------:R-:W-:Y:S02]  /*31ef0*/  LOP3.LUT R5, R28, 0x60, RZ, 0x3c, !PT ;  /* 0x000000601c057812 */ /* 0x000fe400078e3cff */
[----:B------:R-:W-:Y:S01]  /*31f00*/  LOP3.LUT R29, R29, 0x800, R15, 0xf8, !PT ;  /* 0x000008001d1d7812 */ /* 0x000fe200078ef80f */
[----:B------:R1:W-:Y:S03]  /*31f10*/  STL [R1+0x1074], RZ ;  /* 0x001074ff01007387 */ /* 0x0003e60000100800 */
        /* <DEDUP_REMOVED lines=22> */
[----:B------:R1:W-:Y:S02]  /*32080*/  STL [R1+0x108c], RZ ;  /* 0x00108cff01007387 */ /* 0x0003e40000100800 */
.L_x_1:
[----:B0-----:R-:W2:Y:S01]  /*32090*/  LDL.64 R6, [R1+0x1b80] ;  /* 0x001b800001067983 */ /* 0x001ea20000100a00 */
[----:B------:R-:W0:Y:S03]  /*320a0*/  LDC R4, c[0x0][0x3a0] ;  /* 0x0000e800ff047b82 */ /* 0x000e260000000800 */
[----:B--2---:R2:W-:Y:S04]  /*320b0*/  STL [R1+0x4c14], R7 ;  /* 0x004c140701007387 */ /* 0x0045e80000100800 */
[----:B--2---:R-:W0:Y:S04]  /*320c0*/  LDL R7, [R1+0x1bb4] ;  /* 0x001bb40001077983 */ /* 0x004e280000100800 */
[----:B-----5:R-:W-:Y:S04]  /*320d0*/  STL [R1+0x4520], R29 ;  /* 0x0045201d01007387 */ /* 0x020fe80000100800 */
[----:B------:R-:W-:Y:S04]  /*320e0*/  STL [R1+0x4524], R29 ;  /* 0x0045241d01007387 */ /* 0x000fe80000100800 */
        /* <DEDUP_REMOVED lines=72> */
[----:B------:R-:W-:Y:S01]  /*32570*/  STL [R1+0x4648], R29 ;  /* 0x0046481d01007387 */ /* 0x000fe20000100800 */
[----:B0-----:R-:W-:-:S03]  /*32580*/  IMAD R4, R7, -0x80, R4 ;  /* 0xffffff8007047824 */ /* 0x001fc600078e0204 */
        /* <DEDUP_REMOVED lines=417> */
[----:B------:R-:W3:Y:S01]  /*33fa0*/  LDL.LU R7, [R1+0x4c14] ;  /* 0x004c140001077983 */ /* 0x000ee20000300800 */
[----:B------:R-:W-:-:S02]  /*33fb0*/  ISETP.GT.AND P0, PT, R4, RZ, PT ;  /* 0x000000ff0400720c */ /* 0x000fc40003f04270 */
[----:B0-----:R-:W-:Y:S02]  /*33fc0*/  PRMT R29, RZ, 0x7610, R29 ;  /* 0x00007610ff1d7816 */ /* 0x001fe4000000001d */
[----:B--2---:R-:W-:Y:S02]  /*33fd0*/  PRMT R28, RZ, 0x7610, R28 ;  /* 0x00007610ff1c7816 */ /* 0x004fe4000000001c */
[----:B------:R-:W-:-:S07]  /*33fe0*/  ISETP.GT.AND P1, PT, R4, 0x1, PT ;  /* 0x000000010400780c */ /* 0x000fce0003f24270 */
[----:B---3--:R-:W2:Y:S04]  /*33ff0*/  @P0 LDG.E.U16 R29, desc[UR66][R6.64] ;  /* 0x00000042061d0981 */ /* 0x008ea8000c1e1500 */
[----:B--2---:R0:W-:Y:S04]  /*34000*/  STL [R1+0x944], R29 ;  /* 0x0009441d01007387 */ /* 0x0041e80000100800 */
[----:B0-----:R-:W2:Y:S04]  /*34010*/  LDL.LU R29, [R1+0x4c10] ;  /* 0x004c1000011d7983 */ /* 0x001ea80000300800 */
[----:B------:R-:W3:Y:S01]  /*34020*/  LDL.64 R6, [R1+0x1b78] ;  /* 0x001b780001067983 */ /* 0x000ee20000100a00 */
[----:B--2---:R-:W-:-:S03]  /*34030*/  PRMT R29, RZ, 0x7610, R29 ;  /* 0x00007610ff1d7816 */ /* 0x004fc6000000001d */
        /* <DEDUP_REMOVED lines=13> */
[----:B------:R-:W3:Y:S04]  /*34110*/  LDL R6, [R1+0x35cc] ;  /* 0x0035cc0001067983 */ /* 0x000ee80000100800 */
[----:B------:R-:W3:Y:S01]  /*34120*/  LDL R7, [R1+0x35d0] ;  /* 0x0035d00001077983 */ /* 0x000ee20000100800 */
[----:B------:R-:W-:-:S02]  /*34130*/  ISETP.GT.AND P0, PT, R4, 0x2, PT ;  /* 0x000000020400780c */ /* 0x000fc40003f04270 */
[----:B--2---:R-:W-:Y:S02]  /*34140*/  PRMT R28, RZ, 0x7610, R28 ;  /* 0x00007610ff1c7816 */ /* 0x004fe4000000001c */
[----:B---3--:R-:W-:-:S04]  /*34150*/  @P1 LOP3.LUT R7, R7, R6, RZ, 0x3c, !PT ;  /* 0x0000000607071212 */ /* 0x008fc800078e3cff */
[----:B------:R-:W-:-:S04]  /*34160*/  @P1 LOP3.LUT R6, R7, R6, RZ, 0x3c, !PT ;  /* 0x0000000607061212 */ /* 0x000fc800078e3cff */
[----:B------:R-:W-:-:S05]  /*34170*/  @P1 LOP3.LUT R7, R7, R6, RZ, 0x3c, !PT ;  /* 0x0000000607071212 */ /* 0x000fca00078e3cff */
[----:B------:R-:W2:Y:S04]  /*34180*/  @P1 LDG.E.U16 R29, desc[UR66][R6.64] ;  /* 0x00000042061d1981 */ /* 0x000ea8000c1e1500 */
[----:B--2---:R0:W-:Y:S04]  /*34190*/  STL [R1+0x874], R29 ;  /* 0x0008741d01007387 */ /* 0x0041e80000100800 */
[----:B0-----:R-:W2:Y:S04]  /*341a0*/  LDL.LU R29, [R1+0x4c00] ;  /* 0x004c0000011d7983 */ /* 0x001ea80000300800 */
[----:B------:R-:W3:Y:S04]  /*341b0*/  LDL R6, [R1+0x35c4] ;  /* 0x0035c40001067983 */ /* 0x000ee80000100800 */
[----:B------:R-:W3:Y:S01]  /*341c0*/  LDL R7, [R1+0x35c8] ;  /* 0x0035c80001077983 */ /* 0x000ee20000100800 */
[----:B--2---:R-:W-:-:S02]  /*341d0*/  PRMT R29, RZ, 0x7610, R29 ;  /* 0x00007610ff1d7816 */ /* 0x004fc4000000001d */
        /* <DEDUP_REMOVED lines=1062> */
[----:B------:R-:W-:-:S02]  /*38440*/  PRMT R0, RZ, 0x7610, R0 ;  /* 0x00007610ff007816 */ /* 0x000fc40000000000 */
[----:B------:R-:W-:Y:S02]  /*38450*/  ISETP.GT.AND P1, PT, R4, 0x1f, PT ;  /* 0x0000001f0400780c */ /* 0x000fe40003f24270 */
        /* <DEDUP_REMOVED lines=17> */
[----:B------:R-:W3:Y:S02]  /*38570*/  LDL R7, [R1+0x3238] ;  /* 0x0032380001077983 */ /* 0x000ee40000100800 */
[----:B---3--:R-:W-:-:S04]  /*38580*/  @P0 LOP3.LUT R7, R7, R6, RZ, 0x3c, !PT ;  /* 0x0000000607070212 */ /* 0x008fc800078e3cff */
[----:B------:R-:W-:-:S04]  /*38590*/  @P0 LOP3.LUT R6, R7, R6, RZ, 0x3c, !PT ;  /* 0x0000000607060212 */ /* 0x000fc800078e3cff */
[----:B------:R-:W-:-:S05]  /*385a0*/  @P0 LOP3.LUT R7, R7, R6, RZ, 0x3c, !PT ;  /* 0x0000000607070212 */ /* 0x000fca00078e3cff */
[----:B------:R-:W3:Y:S04]  /*385b0*/  @P0 LDG.E.U16 R29, desc[UR66][R6.64] ;  /* 0x00000042061d0981 */ /* 0x000ee8000c1e1500 */
[----:B---3--:R0:W-:Y:S04]  /*385c0*/  STL [R1+0x54c], R29 ;  /* 0x00054c1d01007387 */ /* 0x0081e80000100800 */
[----:B0-----:R-:W3:Y:S04]  /*385d0*/  LDL.LU R29, [R1+0x4a28] ;  /* 0x004a2800011d7983 */ /* 0x001ee80000300800 */
[----:B------:R-:W4:Y:S04]  /*385e0*/  LDL R6, [R1+0x322c] ;  /* 0x00322c0001067983 */ /* 0x000f280000100800 */
[----:B------:R-:W4:Y:S01]  /*385f0*/  LDL R7, [R1+0x3230] ;  /* 0x0032300001077983 */ /* 0x000f220000100800 */
[----:B--2---:R-:W-:-:S02]  /*38600*/  PRMT R28, RZ, 0x7610, R28 ;  /* 0x00007610ff1c7816 */ /* 0x004fc4000000001c */
[----:B----4-:R-:W-:-:S04]  /*38610*/  @P0 LOP3.LUT R7, R7, R6, RZ, 0x3c, !PT ;  /* 0x0000000607070212 */ /* 0x010fc800078e3cff */
[----:B------:R-:W-:-:S04]  /*38620*/  @P0 LOP3.LUT R6, R7, R6, RZ, 0x3c, !PT ;  /* 0x0000000607060212 */ /* 0x000fc800078e3cff */
[----:B------:R-:W-:-:S05]  /*38630*/  @P0 LOP3.LUT R7, R7, R6, RZ, 0x3c, !PT ;  /* 0x0000000607070212 */ /* 0x000fca00078e3cff */
[----:B------:R-:W2:Y:S04]  /*38640*/  @P0 LDG.E.U16 R0, desc[UR66][R6.64] ;  /* 0x0000004206000981 */ /* 0x000ea8000c1e1500 */
[----:B------:R-:W4:Y:S04]  /*38650*/  LDL R6, [R1+0x3224] ;  /* 0x0032240001067983 */ /* 0x000f280000100800 */
[----:B------:R-:W4:Y:S01]  /*38660*/  LDL R7, [R1+0x3228] ;  /* 0x0032280001077983 */ /* 0x000f220000100800 */
[----:B---3--:R-:W-:Y:S02]  /*38670*/  PRMT R29, RZ, 0x7610, R29 ;  /* 0x00007610ff1d7816 */ /* 0x008fe4000000001d */
[----:B------:R-:W-:Y:S01]  /*38680*/  ISETP.GT.AND P0, PT, R4, 0x20, PT ;  /* 0x000000200400780c */ /* 0x000fe20003f04270 */
[----:B--2---:R-:W-:Y:S01]  /*38690*/  STL [R1+0x43cc], R0 ;  /* 0x0043cc0001007387 */ /* 0x004fe20000100800 */
[----:B----4-:R-:W-:-:S04]  /*386a0*/  @P1 LOP3.LUT R7, R7, R6, RZ, 0x3c, !PT ;  /* 0x0000000607071212 */ /* 0x010fc800078e3cff */
        /* <DEDUP_REMOVED lines=257> */
[----:B------:R-:W-:Y:S02]  /*396c0*/  ISETP.GT.AND P1, PT, R4, 0x27, PT ;  /* 0x000000270400780c */ /* 0x000fe40003f24270 */
[----:B---3--:R-:W-:Y:S02]  /*396d0*/  PRMT R29, RZ, 0x7610, R29 ;  /* 0x00007610ff1d7816 */ /* 0x008fe4000000001d */
[----:B----4-:R-:W-:-:S04]  /*396e0*/  @P0 LOP3.LUT R7, R7, R6, RZ, 0x3c, !PT ;  /* 0x0000000607070212 */ /* 0x010fc800078e3cff */
[----:B------:R-:W-:-:S04]  /*396f0*/  @P0 LOP3.LUT R6, R7, R6, RZ, 0x3c, !PT ;  /* 0x0000000607060212 */ /* 0x000fc800078e3cff */
[----:B------:R-:W-:-:S05]  /*39700*/  @P0 LOP3.LUT R7, R7, R6, RZ, 0x3c, !PT ;  /* 0x0000000607070212 */ /* 0x000fca00078e3cff */
[----:B------:R-:W2:Y:S04]  /*39710*/  @P0 LDG.E.U16 R2, desc[UR66][R6.64] ;  /* 0x0000004206020981 */ /* 0x000ea8000c1e1500 */
[----:B------:R-:W3:Y:S04]  /*39720*/  LDL R6, [R1+0x313c] ;  /* 0x00313c0001067983 */ /* 0x000ee80000100800 */
[----:B------:R-:W3:Y:S04]  /*39730*/  LDL R7, [R1+0x3140] ;  /* 0x0031400001077983 */ /* 0x000ee80000100800 */
[----:B--2---:R-:W-:Y:S01]  /*39740*/  STL [R1+0x43d0], R2 ;  /* 0x0043d00201007387 */ /* 0x004fe20000100800 */
        /* <DEDUP_REMOVED lines=1301> */
[----:B---3--:R-:W-:-:S02]  /*3e8a0*/  PRMT R29, RZ, 0x7610, R29 ;  /* 0x00007610ff1d7816 */ /* 0x008fc4000000001d */
[----:B----4-:R-:W-:-:S04]  /*3e8b0*/  @P1 LOP3.LUT R7, R7, R6, RZ, 0x3c, !PT ;  /* 0x0000000607071212 */ /* 0x010fc800078e3cff */
[----:B------:R-:W-:-:S04]  /*3e8c0*/  @P1 LOP3.LUT R6, R7, R6, RZ, 0x3c, !PT ;  /* 0x0000000607061212 */ /* 0x000fc800078e3cff */
[----:B------:R-:W-:-:S05]  /*3e8d0*/  @P1 LOP3.LUT R7, R7, R6, RZ, 0x3c, !PT ;  /* 0x0000000607071212 */ /* 0x000fca00078e3cff */
[----:B------:R-:W3:Y:S04]  /*3e8e0*/  @P1 LDG.E.U16 R29, desc[UR66][R6.64] ;  /* 0x00000042061d1981 */ /* 0x000ee8000c1e1500 */
[----:B---3--:R0:W-:Y:S04]  /*3e8f0*/  STL [R1+0x228], R29 ;  /* 0x0002281d01007387 */ /* 0x0081e80000100800 */
[----:B0-----:R-:W3:Y:S04]  /*3e900*/  LDL.LU R29, [R1+0x4780] ;  /* 0x00478000011d7983 */ /* 0x001ee80000300800 */
[----:B------:R-:W4:Y:S04]  /*3e910*/  LDL R6, [R1+0x2ccc] ;  /* 0x002ccc0001067983 */ /* 0x000f280000100800 */
[----:B------:R-:W4:Y:S01]  /*3e920*/  LDL R7, [R1+0x2cd0] ;  /* 0x002cd00001077983 */ /* 0x000f220000100800 */
[----:B------:R-:W-:-:S02]  /*3e930*/  ISETP.GT.AND P0, PT, R4, 0x4a, PT ;  /* 0x0000004a0400780c */ /* 0x000fc40003f04270 */
[----:B---3--:R-:W-:Y:S02]  /*3e940*/  PRMT R29, RZ, 0x7610, R29 ;  /* 0x00007610ff1d7816 */ /* 0x008fe4000000001d */
        /* <DEDUP_REMOVED lines=1312> */
[----:B------:R-:W-:-:S02]  /*43b50*/  PRMT R2, RZ, 0x7610, R2 ;  /* 0x00007610ff027816 */ /* 0x000fc40000000002 */
[----:B----4-:R-:W-:-:S04]  /*43b60*/  @P1 LOP3.LUT R7, R7, R6, RZ, 0x3c, !PT ;  /* 0x0000000607071212 */ /* 0x010fc800078e3cff */
[----:B------:R-:W-:-:S04]  /*43b70*/  @P1 LOP3.LUT R6, R7, R6, RZ, 0x3c, !PT ;  /* 0x0000000607061212 */ /* 0x000fc800078e3cff */
[----:B------:R-:W-:-:S05]  /*43b80*/  @P1 LOP3.LUT R7, R7, R6, RZ, 0x3c, !PT ;  /* 0x0000000607071212 */ /* 0x000fca00078e3cff */
[----:B------:R-:W4:Y:S04]  /*43b90*/  @P1 LDG.E.U16 R2, desc[UR66][R6.64] ;  /* 0x0000004206021981 */ /* 0x000f28000c1e1500 */
[----:B------:R-:W2:Y:S04]  /*43ba0*/  LDL R6, [R1+0x2854] ;  /* 0x0028540001067983 */ /* 0x000ea80000100800 */
[----:B------:R-:W2:Y:S01]  /*43bb0*/  LDL R7, [R1+0x2858] ;  /* 0x0028580001077983 */ /* 0x000ea20000100800 */
[----:B------:R-:W-:-:S03]  /*43bc0*/  PRMT R0, RZ, 0x7610, R0 ;  /* 0x00007610ff007816 */ /* 0x000fc60000000000 */
[----:B----4-:R-:W-:Y:S01]  /*43bd0*/  STL [R1+0x4414], R2 ;  /* 0x0044140201007387 */ /* 0x010fe20000100800 */
[----:B--2---:R-:W-:-:S04]  /*43be0*/  @P1 LOP3.LUT R7, R7, R6, RZ, 0x3c, !PT ;  /* 0x0000000607071212 */ /* 0x004fc800078e3cff */
        /* <DEDUP_REMOVED lines=113> */
[----:B----4-:R0:W-:Y:S04]  /*44300*/  STL [R1+0x58], R27 ;  /* 0x0000581b01007387 */ /* 0x0101e80000100800 */
[----:B0-----:R-:W4:Y:S04]  /*44310*/  LDL.LU R27, [R1+0x4518] ;  /* 0x00451800011b7983 */ /* 0x001f280000300800 */
[----:B------:R-:W2:Y:S04]  /*44320*/  LDL R6, [R1+0x27ec] ;  /* 0x0027ec0001067983 */ /* 0x000ea80000100800 */
[----:B------:R-:W2:Y:S01]  /*44330*/  LDL R7, [R1+0x27f0] ;  /* 0x0027f00001077983 */ /* 0x000ea20000100800 */
[----:B------:R-:W-:-:S02]  /*44340*/  PRMT R15, RZ, 0x7610, R15 ;  /* 0x00007610ff0f7816 */ /* 0x000fc4000000000f */
[----:B------:R-:W-:Y:S02]  /*44350*/  ISETP.GT.AND P1, PT, R4, 0x71, PT ;  /* 0x000000710400780c */ /* 0x000fe40003f24270 */
[----:B--2---:R-:W-:-:S04]  /*44360*/  @P0 LOP3.LUT R7, R7, R6, RZ, 0x3c, !PT ;  /* 0x0000000607070212 */ /* 0x004fc800078e3cff */
[----:B------:R-:W-:-:S04]  /*44370*/  @P0 LOP3.LUT R6, R7, R6, RZ, 0x3c, !PT ;  /* 0x0000000607060212 */ /* 0x000fc800078e3cff */
[----:B------:R-:W-:-:S05]  /*44380*/  @P0 LOP3.LUT R7, R7, R6, RZ, 0x3c, !PT ;  /* 0x0000000607070212 */ /* 0x000fca00078e3cff */
[----:B------:R-:W2:Y:S04]  /*44390*/  @P0 LDG.E.U16 R15, desc[UR66][R6.64] ;  /* 0x00000042060f0981 */ /* 0x000ea8000c1e1500 */
[----:B--2---:R0:W-:Y:S04]  /*443a0*/  STL [R1+0x54], R15 ;  /* 0x0000540f01007387 */ /* 0x0041e80000100800 */
[----:B0-----:R-:W2:Y:S04]  /*443b0*/  LDL.LU R15, [R1+0x4514] ;  /* 0x00451400010f7983 */ /* 0x001ea80000300800 */
[----:B------:R-:W2:Y:S04]  /*443c0*/  LDL R6, [R1+0x27e4] ;  /* 0x0027e40001067983 */ /* 0x000ea80000100800 */
[----:B------:R-:W2:Y:S01]  /*443d0*/  LDL R7, [R1+0x27e8] ;  /* 0x0027e80001077983 */ /* 0x000ea20000100800 */
[----:B------:R-:W-:-:S02]  /*443e0*/  PRMT R3, RZ, 0x7610, R3 ;  /* 0x00007610ff037816 */ /* 0x000fc40000000003 */
        /* <DEDUP_REMOVED lines=96> */
[----:B------:R-:W3:Y:S04]  /*449f0*/  LDL R6, [R1+0x278c] ;  /* 0x00278c0001067983 */ /* 0x000ee80000100800 */
[----:B------:R-:W3:Y:S01]  /*44a00*/  LDL R7, [R1+0x2790] ;  /* 0x0027900001077983 */ /* 0x000ee20000100800 */
[----:B------:R-:W-:Y:S02]  /*44a10*/  PRMT R0, RZ, 0x7610, R0 ;  /* 0x00007610ff007816 */ /* 0x000fe40000000000 */
[----:B------:R-:W-:Y:S01]  /*44a20*/  ISETP.GT.AND P0, PT, R4, 0x74, PT ;  /* 0x000000740400780c */ /* 0x000fe20003f04270 */
[----:B--2---:R-:W-:Y:S01]  /*44a30*/  STL [R1+0x4440], R2 ;  /* 0x0044400201007387 */ /* 0x004fe20000100800 */
[----:B---3--:R-:W-:-:S04]  /*44a40*/  @P1 LOP3.LUT R7, R7, R6, RZ, 0x3c, !PT ;  /* 0x0000000607071212 */ /* 0x008fc800078e3cff */
[----:B------:R-:W-:-:S04]  /*44a50*/  @P1 LOP3.LUT R6, R7, R6, RZ, 0x3c, !PT ;  /* 0x0000000607061212 */ /* 0x000fc800078e3cff */
[----:B------:R-:W-:-:S05]  /*44a60*/  @P1 LOP3.LUT R7, R7, R6, RZ, 0x3c, !PT ;  /* 0x0000000607071212 */ /* 0x000fca00078e3cff */
[----:B------:R-:W2:Y:S04]  /*44a70*/  @P1 LDG.E.U16 R0, desc[UR66][R6.64] ;  /* 0x0000004206001981 */ /* 0x000ea8000c1e1500 */
[----:B------:R-:W3:Y:S04]  /*44a80*/  LDL R6, [R1+0x2784] ;  /* 0x0027840001067983 */ /* 0x000ee80000100800 */
[----:B------:R-:W3:Y:S01]  /*44a90*/  LDL R7, [R1+0x2788] ;  /* 0x0027880001077983 */ /* 0x000ee20000100800 */
[----:B------:R-:W-:-:S03]  /*44aa0*/  PRMT R18, RZ, 0x7610, R18 ;  /* 0x00007610ff127816 */ /* 0x000fc60000000012 */
        /* <DEDUP_REMOVED lines=90> */
[----:B--2---:R0:W-:Y:S01]  /*45050*/  STL [R1+0x44a8], R29 ;  /* 0x0044a81d01007387 */ /* 0x0041e20000100800 */
[----:B----4-:R-:W-:-:S03]  /*45060*/  PRMT R27, RZ, 0x7610, R27 ;  /* 0x00007610ff1b7816 */ /* 0x010fc6000000001b */
[----:B0-----:R-:W2:Y:S01]  /*45070*/  LDL R29, [R1+0x2730] ;  /* 0x00273000011d7983 */ /* 0x001ea20000100800 */
[----:B---3--:R-:W-:-:S04]  /*45080*/  @P2 LOP3.LUT R7, R7, R6, RZ, 0x3c, !PT ;  /* 0x0000000607072212 */ /* 0x008fc800078e3cff */
[----:B------:R-:W-:-:S04]  /*45090*/  @P2 LOP3.LUT R6, R7, R6, RZ, 0x3c, !PT ;  /* 0x0000000607062212 */ /* 0x000fc800078e3cff */
[----:B------:R-:W-:-:S05]  /*450a0*/  @P2 LOP3.LUT R7, R7, R6, RZ, 0x3c, !PT ;  /* 0x0000000607072212 */ /* 0x000fca00078e3cff */
[----:B------:R0:W3:Y:S04]  /*450b0*/  @P2 LDG.E.U16 R28, desc[UR66][R6.64] ;  /* 0x00000042061c2981 */ /* 0x0000e8000c1e1500 */
[----:B------:R-:W0:Y:S04]  /*450c0*/  LDL R6, [R1+0x26ec] ;  /* 0x0026ec0001067983 */ /* 0x000e280000100800 */
[----:B------:R-:W0:Y:S02]  /*450d0*/  LDL R7, [R1+0x26f0] ;  /* 0x0026f00001077983 */ /* 0x000e240000100800 */
[----:B0-----:R-:W-:-:S04]  /*450e0*/  @P2 LOP3.LUT R7, R7, R6, RZ, 0x3c, !PT ;  /* 0x0000000607072212 */ /* 0x001fc800078e3cff */
[----:B------:R-:W-:-:S04]  /*450f0*/  @P2 LOP3.LUT R6, R7, R6, RZ, 0x3c, !PT ;  /* 0x0000000607062212 */ /* 0x000fc800078e3cff */
[----:B------:R-:W-:Y:S01]  /*45100*/  @P2 LOP3.LUT R7, R7, R6, RZ, 0x3c, !PT ;  /* 0x0000000607072212 */ /* 0x000fe200078e3cff */
[----:B---3--:R0:W-:Y:S04]  /*45110*/  STL [R1+0x44ac], R28 ;  /* 0x0044ac1c01007387 */ /* 0x0081e80000100800 */
[----:B------:R3:W4:Y:S01]  /*45120*/  @P2 LDG.E.U16 R27, desc[UR66][R6.64] ;  /* 0x00000042061b2981 */ /* 0x000722000c1e1500 */
[----:B------:R-:W-:Y:S02]  /*45130*/  ISETP.GT.AND P0, PT, R4, 0x76, PT ;  /* 0x000000760400780c */ /* 0x000fe40003f04270 */
[----:B------:R-:W-:Y:S01]  /*45140*/  PRMT R8, RZ, 0x7610, R8 ;  /* 0x00007610ff087816 */ /* 0x000fe20000000008 */
[----:B0-----:R-:W2:Y:S04]  /*45150*/  LDL R28, [R1+0x2728] ;  /* 0x00272800011c7983 */ /* 0x001ea80000100800 */
[----:B------:R-:W3:Y:S04]  /*45160*/  LDL R6, [R1+0x2744] ;  /* 0x0027440001067983 */ /* 0x000ee80000100800 */
[----:B------:R-:W3:Y:S02]  /*45170*/  LDL R7, [R1+0x2748] ;  /* 0x0027480001077983 */ /* 0x000ee40000100800 */
[----:B---3--:R-:W-:-:S04]  /*45180*/  @P0 LOP3.LUT R7, R7, R6, RZ, 0x3c, !PT ;  /* 0x0000000607070212 */ /* 0x008fc800078e3cff */
[----:B------:R-:W-:-:S04]  /*45190*/  @P0 LOP3.LUT R6, R7, R6, RZ, 0x3c, !PT ;  /* 0x0000000607060212 */ /* 0x000fc800078e3cff */
[----:B------:R-:W-:-:S05]  /*451a0*/  @P0 LOP3.LUT R7, R7, R6, RZ, 0x3c, !PT ;  /* 0x0000000607070212 */ /* 0x000fca00078e3cff */
[----:B------:R-:W3:Y:S04]  /*451b0*/  @P0 LDG.E.U16 R8, desc[UR66][R6.64] ;  /* 0x0000004206080981 */ /* 0x000ee8000c1e1500 */
[----:B----4-:R-:W-:Y:S04]  /*451c0*/  STL [R1+0x44b0], R27 ;  /* 0x0044b01b01007387 */ /* 0x010fe80000100800 */
        /* <DEDUP_REMOVED lines=14> */
[----:B--2---:R-:W-:-:S04]  /*452b0*/  @P0 LOP3.LUT R7, R7, R6, RZ, 0x3c, !PT ;  /* 0x0000000607070212 */ /* 0x004fc800078e3cff */
[----:B------:R-:W-:-:S04]  /*452c0*/  @P0 LOP3.LUT R6, R7, R6, RZ, 0x3c, !PT ;  /* 0x0000000607060212 */ /* 0x000fc800078e3cff */
[----:B------:R-:W-:-:S05]  /*452d0*/  @P0 LOP3.LUT R7, R7, R6, RZ, 0x3c, !PT ;  /* 0x0000000607070212 */ /* 0x000fca00078e3cff */
[----:B------:R0:W2:Y:S04]  /*452e0*/  @P0 LDG.E.U16 R2, desc[UR66][R6.64] ;  /* 0x0000004206020981 */ /* 0x0000a8000c1e1500 */
[----:B------:R-:W3:Y:S01]  /*452f0*/  LDL R7, [R1+0x272c] ;  /* 0x00272c0001077983 */ /* 0x000ee20000100800 */
[----:B------:R-:W-:Y:S01]  /*45300*/  PRMT R15, RZ, 0x7610, R15 ;  /* 0x00007610ff0f7816 */ /* 0x000fe2000000000f */
[----:B0-----:R-:W-:Y:S01]  /*45310*/  @P0 IMAD.MOV.U32 R6, RZ, RZ, R29 ;  /* 0x000000ffff060224 */ /* 0x001fe200078e001d */
[----:B------:R-:W-:Y:S01]  /*45320*/  ISETP.GT.AND P1, PT, R4, 0x77, PT ;  /* 0x000000770400780c */ /* 0x000fe20003f24270 */
[----:B--2---:R0:W-:Y:S01]  /*45330*/  STL [R1+0x3dc], R2 ;  /* 0x0003dc0201007387 */ /* 0x0041e20000100800 */
[----:B------:R-:W-:-:S03]  /*45340*/  PRMT R27, RZ, 0x7610, R27 ;  /* 0x00007610ff1b7816 */ /* 0x000fc6000000001b */
[----:B------:R-:W2:Y:S04]  /*45350*/  LDL R29, [R1+0x26dc] ;  /* 0x0026dc00011d7983 */ /* 0x000ea80000100800 */
[----:B---3--:R3:W2:Y:S04]  /*45360*/  @P0 LDG.E.U16 R15, desc[UR66][R6.64] ;  /* 0x00000042060f0981 */ /* 0x0086a8000c1e1500 */
[----:B0-----:R-:W4:Y:S04]  /*45370*/  LDL R2, [R1+0x26e8] ;  /* 0x0026e80001027983 */ /* 0x001f280000100800 */
[----:B------:R-:W4:Y:S01]  /*45380*/  LDL R7, [R1+0x2724] ;  /* 0x0027240001077983 */ /* 0x000f220000100800 */
[----:B---3--:R-:W-:-:S03]  /*45390*/  @P1 IMAD.MOV.U32 R6, RZ, RZ, R28 ;  /* 0x000000ffff061224 */ /* 0x008fc600078e001c */
[----:B--2---:R0:W-:Y:S01]  /*453a0*/  STL [R1+0x3d4], R15 ;  /* 0x0003d40f01007387 */ /* 0x0041e20000100800 */
[----:B------:R-:W-:-:S03]  /*453b0*/  PRMT R3, RZ, 0x7610, R3 ;  /* 0x00007610ff037816 */ /* 0x000fc60000000003 */
[----:B------:R-:W2:Y:S04]  /*453c0*/  LDL R28, [R1+0x26d4] ;  /* 0x0026d400011c7983 */ /* 0x000ea80000100800 */
[----:B----4-:R3:W4:Y:S04]  /*453d0*/  @P1 LDG.E.U16 R27, desc[UR66][R6.64] ;  /* 0x00000042061b1981 */ /* 0x010728000c1e1500 */
[----:B0-----:R-:W2:Y:S04]  /*453e0*/  LDL R15, [R1+0x26e0] ;  /* 0x0026e000010f7983 */ /* 0x001ea80000100800 */
[----:B------:R-:W3:Y:S04]  /*453f0*/  LDL R6, [R1+0x271c] ;  /* 0x00271c0001067983 */ /* 0x000ee80000100800 */
[----:B------:R-:W3:Y:S02]  /*45400*/  LDL R7, [R1+0x2720] ;  /* 0x0027200001077983 */ /* 0x000ee40000100800 */
[----:B---3--:R-:W-:-:S04]  /*45410*/  @P1 LOP3.LUT R7, R7, R6, RZ, 0x3c, !PT ;  /* 0x0000000607071212 */ /* 0x008fc800078e3cff */
[----:B------:R-:W-:-:S04]  /*45420*/  @P1 LOP3.LUT R6, R7, R6, RZ, 0x3c, !PT ;  /* 0x0000000607061212 */ /* 0x000fc800078e3cff */
[----:B------:R-:W-:-:S05]  /*45430*/  @P1 LOP3.LUT R7, R7, R6, RZ, 0x3c, !PT ;  /* 0x0000000607071212 */ /* 0x000fca00078e3cff */
[----:B------:R-:W3:Y:S04]  /*45440*/  @P1 LDG.E.U16 R3, desc[UR66][R6.64] ;  /* 0x0000004206031981 */ /* 0x000ee8000c1e1500 */
[----:B----4-:R0:W-:Y:S04]  /*45450*/  STL [R1+0x3d0], R27 ;  /* 0x0003d01b01007387 */ /* 0x0101e80000100800 */
[----:B0-----:R-:W4:Y:S01]  /*45460*/  LDL R27, [R1+0x26d8] ;  /* 0x0026d800011b7983 */ /* 0x001f220000100800 */
[----:B------:R-:W-:-:S03]  /*45470*/  ISETP.GT.AND P0, PT, R4, 0x79, PT ;  /* 0x000000790400780c */ /* 0x000fc60003f04270 */
[----:B---3--:R-:W-:Y:S04]  /*45480*/  STL [R1+0x3cc], R3 ;  /* 0x0003cc0301007387 */ /* 0x008fe80000100800 */
[----:B------:R-:W3:Y:S01]  /*45490*/  LDL R7, [R1+0x26e4] ;  /* 0x0026e40001077983 */ /* 0x000ee20000100800 */
[----:B------:R-:W-:-:S05]  /*454a0*/  PRMT R26, RZ, 0x7610, R26 ;  /* 0x00007610ff1a7816 */ /* 0x000fca000000001a */
[----:B------:R-:W-:Y:S01]  /*454b0*/  @P0 IMAD.MOV.U32 R6, RZ, RZ, R2 ;  /* 0x000000ffff060224 */ /* 0x000fe200078e0002 */
[----:B------:R-:W-:Y:S02]  /*454c0*/  PRMT R25, RZ, 0x7610, R25 ;  /* 0x00007610ff197816 */ /* 0x000fe40000000019 */
[----:B------:R-:W-:Y:S01]  /*454d0*/  PRMT R24, RZ, 0x7610, R24 ;  /* 0x00007610ff187816 */ /* 0x000fe20000000018 */
[----:B------:R-:W2:Y:S04]  /*454e0*/  LDL R2, [R1+0x26d0] ;  /* 0x0026d00001027983 */ /* 0x000ea80000100800 */
[----:B---3--:R2:W3:Y:S02]  /*454f0*/  @P0 LDG.E.U16 R26, desc[UR66][R6.64] ;  /* 0x00000042061a0981 */ /* 0x0084e4000c1e1500 */
[----:B--2---:R-:W-:-:S02]  /*45500*/  @P0 IMAD.MOV.U32 R6, RZ, RZ, R15 ;  /* 0x000000ffff060224 */ /* 0x004fc400078e000f */
[----:B------:R-:W-:-:S05]  /*45510*/  @P0 IMAD.MOV.U32 R7, RZ, RZ, R29 ;  /* 0x000000ffff070224 */ /* 0x000fca00078e001d */
[----:B------:R4:W2:Y:S02]  /*45520*/  @P0 LDG.E.U16 R25, desc[UR66][R6.64] ;  /* 0x0000004206190981 */ /* 0x0008a4000c1e1500 */
[----:B----4-:R-:W-:Y:S02]  /*45530*/  @P0 IMAD.MOV.U32 R6, RZ, RZ, R27 ;  /* 0x000000ffff060224 */ /* 0x010fe400078e001b */
[----:B------:R-:W-:-:S05]  /*45540*/  @P0 IMAD.MOV.U32 R7, RZ, RZ, R28 ;  /* 0x000000ffff070224 */ /* 0x000fca00078e001c */
[----:B------:R-:W4:Y:S04]  /*45550*/  @P0 LDG.E.U16 R24, desc[UR66][R6.64] ;  /* 0x0000004206180981 */ /* 0x000f28000c1e1500 */
[----:B---3--:R0:W-:Y:S04]  /*45560*/  STL [R1+0x4488], R26 ;  /* 0x0044881a01007387 */ /* 0x0081e80000100800 */
[----:B------:R-:W3:Y:S04]  /*45570*/  LDL R15, [R1+0x2718] ;  /* 0x00271800010f7983 */ /* 0x000ee80000100800 */
[----:B0-----:R-:W3:Y:S04]  /*45580*/  LDL R26, [R1+0x26cc] ;  /* 0x0026cc00011a7983 */ /* 0x001ee80000100800 */
[----:B--2---:R0:W-:Y:S04]  /*45590*/  STL [R1+0x448c], R25 ;  /* 0x00448c1901007387 */ /* 0x0041e80000100800 */
[----:B------:R-:W2:Y:S04]  /*455a0*/  LDL R29, [R1+0x270c] ;  /* 0x00270c00011d7983 */ /* 0x000ea80000100800 */
[----:B------:R-:W2:Y:S04]  /*455b0*/  LDL R28, [R1+0x2710] ;  /* 0x00271000011c7983 */ /* 0x000ea80000100800 */
[----:B------:R-:W2:Y:S04]  /*455c0*/  LDL R27, [R1+0x26c4] ;  /* 0x0026c400011b7983 */ /* 0x000ea80000100800 */
[----:B0-----:R-:W2:Y:S04]  /*455d0*/  LDL R25, [R1+0x26c8] ;  /* 0x0026c80001197983 */ /* 0x001ea80000100800 */
[----:B----4-:R0:W-:Y:S01]  /*455e0*/  STL [R1+0x4490], R24 ;  /* 0x0044901801007387 */ /* 0x0101e20000100800 */
[----:B------:R-:W-:-:S03]  /*455f0*/  PRMT R23, RZ, 0x7610, R23 ;  /* 0x00007610ff177816 */ /* 0x000fc60000000017 */
[----:B0-----:R-:W4:Y:S01]  /*45600*/  LDL R24, [R1+0x2714] ;  /* 0x0027140001187983 */ /* 0x001f220000100800 */
[----:B------:R-:W-:Y:S01]  /*45610*/  @P0 IMAD.MOV.U32 R6, RZ, RZ, R2 ;  /* 0x000000ffff060224 */ /* 0x000fe200078e0002 */
[----:B------:R-:W-:Y:S02]  /*45620*/  PRMT R14, RZ, 0x7610, R14 ;  /* 0x00007610ff0e7816 */ /* 0x000fe4000000000e */
[----:B------:R-:W2:Y:S01]  /*45630*/  LDL R2, [R1+0x26c0] ;  /* 0x0026c00001027983 */ /* 0x000ea20000100800 */
[----:B---3--:R-:W-:-:S03]  /*45640*/  @P0 IMAD.MOV.U32 R7, RZ, RZ, R26 ;  /* 0x000000ffff070224 */ /* 0x008fc600078e001a */
[----:B------:R-:W3:Y:S04]  /*45650*/  LDL R26, [R1+0x26bc] ;  /* 0x0026bc00011a7983 */ /* 0x000ee80000100800 */
[----:B------:R0:W3:Y:S02]  /*45660*/  @P0 LDG.E.U16 R23, desc[UR66][R6.64] ;  /* 0x0000004206170981 */ /* 0x0000e4000c1e1500 */
[----:B0-----:R-:W-:Y:S01]  /*45670*/  @P1 IMAD.MOV.U32 R6, RZ, RZ, R15 ;  /* 0x000000ffff061224 */ /* 0x001fe200078e000f */
[----:B------:R-:W-:Y:S02]  /*45680*/  ISETP.GT.AND P0, PT, R4, 0x7a, PT ;  /* 0x0000007a0400780c */ /* 0x000fe40003f04270 */
[----:B----4-:R-:W-:-:S05]  /*45690*/  @P1 MOV R7, R24 ;  /* 0x0000001800071202 */ /* 0x010fca0000000f00 */
[----:B------:R2:W4:Y:S01]  /*456a0*/  @P1 LDG.E.U16 R14, desc[UR66][R6.64] ;  /* 0x00000042060e1981 */ /* 0x000522000c1e1500 */
[----:B------:R-:W-:Y:S01]  /*456b0*/  PRMT R22, RZ, 0x7610, R22 ;  /* 0x00007610ff167816 */ /* 0x000fe20000000016 */
[----:B--2---:R-:W-:Y:S02]  /*456c0*/  @P1 IMAD.MOV.U32 R6, RZ, RZ, R28 ;  /* 0x000000ffff061224 */ /* 0x004fe400078e001c */
[----:B------:R-:W-:Y:S01]  /*456d0*/  @P1 IMAD.MOV.U32 R7, RZ, RZ, R29 ;  /* 0x000000ffff071224 */ /* 0x000fe200078e001d */
[----:B---3--:R0:W-:Y:S04]  /*456e0*/  STL [R1+0x4494], R23 ;  /* 0x0044941701007387 */ /* 0x0081e80000100800 */
[----:B------:R-:W2:Y:S01]  /*456f0*/  LDL R15, [R1+0x26b4] ;  /* 0x0026b400010f7983 */ /* 0x000ea20000100800 */
[----:B0-----:R-:W-:-:S06]  /*45700*/  PRMT R23, RZ, 0x7610, R23 ;  /* 0x00007610ff177816 */ /* 0x001fcc0000000017 */
[----:B------:R0:W3:Y:S02]  /*45710*/  @P1 LDG.E.U16 R23, desc[UR66][R6.64] ;  /* 0x0000004206171981 */ /* 0x0000e4000c1e1500 */
[----:B0-----:R-:W-:Y:S02]  /*45720*/  @P0 IMAD.MOV.U32 R6, RZ, RZ, R25 ;  /* 0x000000ffff060224 */ /* 0x001fe400078e0019 */
[----:B------:R-:W-:-:S05]  /*45730*/  @P0 IMAD.MOV.U32 R7, RZ, RZ, R27 ;  /* 0x000000ffff070224 */ /* 0x000fca00078e001b */
[----:B------:R0:W2:Y:S04]  /*45740*/  @P0 LDG.E.U16 R22, desc[UR66][R6.64] ;  /* 0x0000004206160981 */ /* 0x0000a8000c1e1500 */
[----:B----4-:R4:W-:Y:S04]  /*45750*/  STL [R1+0x3c8], R14 ;  /* 0x0003c80e01007387 */ /* 0x0109e80000100800 */
[----:B------:R-:W3:Y:S04]  /*45760*/  LDL R25, [R1+0x26ac] ;  /* 0x0026ac0001197983 */ /* 0x000ee80000100800 */
[----:B------:R-:W3:Y:S04]  /*45770*/  LDL R24, [R1+0x26b0] ;  /* 0x0026b00001187983 */ /* 0x000ee80000100800 */
[----:B----4-:R-:W4:Y:S01]  /*45780*/  LDL R14, [R1+0x26b8] ;  /* 0x0026b800010e7983 */ /* 0x010f220000100800 */
[----:B------:R-:W-:Y:S01]  /*45790*/  PRMT R21, RZ, 0x7610, R21 ;  /* 0x00007610ff157816 */ /* 0x000fe20000000015 */
[----:B0-----:R-:W-:-:S02]  /*457a0*/  @P0 IMAD.MOV.U32 R6, RZ, RZ, R2 ;  /* 0x000000ffff060224 */ /* 0x001fc400078e0002 */
[----:B------:R-:W-:-:S05]  /*457b0*/  @P0 IMAD.MOV.U32 R7, RZ, RZ, R26 ;  /* 0x000000ffff070224 */ /* 0x000fca00078e001a */
[----:B------:R4:W4:Y:S01]  /*457c0*/  @P0 LDG.E.U16 R21, desc[UR66][R6.64] ;  /* 0x0000004206150981 */ /* 0x000922000c1e1500 */
[----:B------:R-:W-:-:S03]  /*457d0*/  PRMT R20, RZ, 0x7610, R20 ;  /* 0x00007610ff147816 */ /* 0x000fc60000000014 */
[----:B--2---:R-:W-:Y:S04]  /*457e0*/  STL [R1+0x4468], R22 ;  /* 0x0044681601007387 */ /* 0x004fe80000100800 */
[----:B---3--:R0:W-:Y:S04]  /*457f0*/  STL [R1+0x3c4], R23 ;  /* 0x0003c41701007387 */ /* 0x0081e80000100800 */
[----:B------:R-:W2:Y:S04]  /*45800*/  LDL R2, [R1+0x26a8] ;  /* 0x0026a80001027983 */ /* 0x000ea80000100800 */
[----:B0-----:R-:W3:Y:S01]  /*45810*/  LDL R23, [R1+0x26a4] ;  /* 0x0026a40001177983 */ /* 0x001ee20000100800 */
[----:B----4-:R-:W-:-:S02]  /*45820*/  @P0 IMAD.MOV.U32 R6, RZ, RZ, R14 ;  /* 0x000000ffff060224 */ /* 0x010fc400078e000e */
[----:B------:R-:W-:Y:S01]  /*45830*/  @P0 IMAD.MOV.U32 R7, RZ, RZ, R15 ;  /* 0x000000ffff070224 */ /* 0x000fe200078e000f */
[----:B------:R-:W-:-:S04]  /*45840*/  PRMT R19, RZ, 0x7610, R19 ;  /* 0x00007610ff137816 */ /* 0x000fc80000000013 */
[----:B------:R0:W4:Y:S01]  /*45850*/  @P0 LDG.E.U16 R20, desc[UR66][R6.64] ;  /* 0x0000004206140981 */ /* 0x000122000c1e1500 */
[----:B------:R-:W-:Y:S01]  /*45860*/  ISETP.GT.AND P1, PT, R4, 0x7b, PT ;  /* 0x0000007b0400780c */ /* 0x000fe20003f24270 */
[----:B0-----:R-:W-:Y:S02]  /*45870*/  @P0 IMAD.MOV.U32 R6, RZ, RZ, R24 ;  /* 0x000000ffff060224 */ /* 0x001fe400078e0018 */
[----:B------:R-:W-:Y:S01]  /*45880*/  @P0 IMAD.MOV.U32 R7, RZ, RZ, R25 ;  /* 0x000000ffff070224 */ /* 0x000fe200078e0019 */
[----:B------:R0:W-:Y:S04]  /*45890*/  STL [R1+0x446c], R21 ;  /* 0x00446c1501007387 */ /* 0x0001e80000100800 */
[----:B------:R-:W4:Y:S01]  /*458a0*/  LDL R22, [R1+0x269c] ;  /* 0x00269c0001167983 */ /* 0x000f220000100800 */
[----:B------:R-:W-:-:S03]  /*458b0*/  PRMT R18, RZ, 0x7610, R18 ;  /* 0x00007610ff127816 */ /* 0x000fc60000000012 */
[----:B------:R-:W4:Y:S04]  /*458c0*/  LDL R15, [R1+0x2694] ;  /* 0x00269400010f7983 */ /* 0x000f280000100800 */
[----:B------:R2:W4:Y:S04]  /*458d0*/  @P0 LDG.E.U16 R19, desc[UR66][R6.64] ;  /* 0x0000004206130981 */ /* 0x000528000c1e1500 */
[----:B------:R-:W4:Y:S04]  /*458e0*/  LDL R14, [R1+0x2698] ;  /* 0x00269800010e7983 */ /* 0x000f280000100800 */
[----:B0-----:R-:W4:Y:S01]  /*458f0*/  LDL R21, [R1+0x26a0] ;  /* 0x0026a00001157983 */ /* 0x001f220000100800 */
[----:B--2---:R-:W-:-:S02]  /*45900*/  @P1 IMAD.MOV.U32 R6, RZ, RZ, R2 ;  /* 0x000000ffff061224 */ /* 0x004fc400078e0002 */
[----:B---3--:R-:W-:-:S05]  /*45910*/  @P1 IMAD.MOV.U32 R7, RZ, RZ, R23 ;  /* 0x000000ffff071224 */ /* 0x008fca00078e0017 */
[----:B------:R0:W2:Y:S04]  /*45920*/  @P1 LDG.E.U16 R18, desc[UR66][R6.64] ;  /* 0x0000004206121981 */ /* 0x0000a8000c1e1500 */
[----:B----4-:R3:W-:Y:S01]  /*45930*/  STL [R1+0x4470], R20 ;  /* 0x0044701401007387 */ /* 0x0107e20000100800 */
[----:B------:R-:W-:-:S03]  /*45940*/  PRMT R17, RZ, 0x7610, R17 ;  /* 0x00007610ff117816 */ /* 0x000fc60000000011 */
[----:B------:R-:W-:Y:S04]  /*45950*/  STL [R1+0x4474], R19 ;  /* 0x0044741301007387 */ /* 0x000fe80000100800 */
[----:B------:R-:W4:Y:S04]  /*45960*/  LDL R23, [R1+0x268c] ;  /* 0x00268c0001177983 */ /* 0x000f280000100800 */
[----:B------:R-:W3:Y:S01]  /*45970*/  LDL R2, [R1+0x2690] ;  /* 0x0026900001027983 */ /* 0x000ee20000100800 */
[----:B0-----:R-:W-:Y:S02]  /*45980*/  @P1 IMAD.MOV.U32 R7, RZ, RZ, R22 ;  /* 0x000000ffff071224 */ /* 0x001fe400078e0016 */
[----:B------:R-:W-:-:S05]  /*45990*/  @P1 IMAD.MOV.U32 R6, RZ, RZ, R21 ;  /* 0x000000ffff061224 */ /* 0x000fca00078e0015 */
[----:B------:R0:W4:Y:S04]  /*459a0*/  @P1 LDG.E.U16 R17, desc[UR66][R6.64] ;  /* 0x0000004206111981 */ /* 0x000128000c1e1500 */
[----:B--2---:R2:W-:Y:S04]  /*459b0*/  STL [R1+0x4448], R18 ;  /* 0x0044481201007387 */ /* 0x0045e80000100800 */
[----:B------:R-:W2:Y:S04]  /*459c0*/  LDL R22, [R1+0x2684] ;  /* 0x0026840001167983 */ /* 0x000ea80000100800 */
[----:B------:R-:W2:Y:S01]  /*459d0*/  LDL R21, [R1+0x2688] ;  /* 0x0026880001157983 */ /* 0x000ea20000100800 */
[----:B------:R-:W-:Y:S01]  /*459e0*/  PRMT R16, RZ, 0x7610, R16 ;  /* 0x00007610ff107816 */ /* 0x000fe20000000010 */
[----:B0-----:R-:W-:-:S02]  /*459f0*/  @P1 IMAD.MOV.U32 R6, RZ, RZ, R14 ;  /* 0x000000ffff061224 */ /* 0x001fc400078e000e */
[----:B------:R-:W-:Y:S01]  /*45a00*/  @P1 IMAD.MOV.U32 R7, RZ, RZ, R15 ;  /* 0x000000ffff071224 */ /* 0x000fe200078e000f */
[----:B------:R-:W-:-:S04]  /*45a10*/  PRMT R13, RZ, 0x7610, R13 ;  /* 0x00007610ff0d7816 */ /* 0x000fc8000000000d */
[----:B------:R3:W2:Y:S01]  /*45a20*/  @P1 LDG.E.U16 R16, desc[UR66][R6.64] ;  /* 0x0000004206101981 */ /* 0x0006a2000c1e1500 */
[----:B------:R-:W-:Y:S01]  /*45a30*/  ISETP.GT.AND P0, PT, R4, 0x7c, PT ;  /* 0x0000007c0400780c */ /* 0x000fe20003f04270 */
[----:B---3--:R-:W-:Y:S02]  /*45a40*/  @P1 IMAD.MOV.U32 R6, RZ, RZ, R2 ;  /* 0x000000ffff061224 */ /* 0x008fe400078e0002 */
[----:B----4-:R-:W-:-:S05]  /*45a50*/  @P1 IMAD.MOV.U32 R7, RZ, RZ, R23 ;  /* 0x000000ffff071224 */ /* 0x010fca00078e0017 */
[----:B------:R0:W3:Y:S04]  /*45a60*/  @P1 LDG.E.U16 R13, desc[UR66][R6.64] ;  /* 0x00000042060d1981 */ /* 0x0000e8000c1e1500 */
[----:B------:R4:W-:Y:S04]  /*45a70*/  STL [R1+0x444c], R17 ;  /* 0x00444c1101007387 */ /* 0x0009e80000100800 */
[----:B------:R-:W4:Y:S04]  /*45a80*/  LDL R20, [R1+0x267c] ;  /* 0x00267c0001147983 */ /* 0x000f280000100800 */
[----:B------:R-:W4:Y:S04]  /*45a90*/  LDL R15, [R1+0x2680] ;  /* 0x00268000010f7983 */ /* 0x000f280000100800 */
[----:B--2---:R-:W2:Y:S04]  /*45aa0*/  LDL R18, [R1+0x2674] ;  /* 0x0026740001127983 */ /* 0x004ea80000100800 */
[----:B------:R-:W2:Y:S01]  /*45ab0*/  LDL R14, [R1+0x2678] ;  /* 0x00267800010e7983 */ /* 0x000ea20000100800 */
[----:B------:R-:W-:Y:S01]  /*45ac0*/  PRMT R12, RZ, 0x7610, R12 ;  /* 0x00007610ff0c7816 */ /* 0x000fe2000000000c */
[----:B0-----:R-:W-:Y:S01]  /*45ad0*/  @P0 IMAD.MOV.U32 R7, RZ, RZ, R22 ;  /* 0x000000ffff070224 */ /* 0x001fe200078e0016 */
[----:B------:R-:W-:-:S05]  /*45ae0*/  @P0 MOV R6, R21 ;  /* 0x0000001500060202 */ /* 0x000fca0000000f00 */
[----:B------:R0:W2:Y:S04]  /*45af0*/  @P0 LDG.E.U16 R12, desc[UR66][R6.64] ;  /* 0x00000042060c0981 */ /* 0x0000a8000c1e1500 */
[----:B------:R-:W-:Y:S04]  /*45b00*/  STL [R1+0x4450], R16 ;  /* 0x0044501001007387 */ /* 0x000fe80000100800 */
[----:B------:R-:W2:Y:S01]  /*45b10*/  LDL R2, [R1+0x2670] ;  /* 0x0026700001027983 */ /* 0x000ea20000100800 */
[----:B------:R-:W-:Y:S02]  /*45b20*/  PRMT R11, RZ, 0x7610, R11 ;  /* 0x00007610ff0b7816 */ /* 0x000fe4000000000b */
[----:B------:R-:W-:Y:S01]  /*45b30*/  PRMT R10, RZ, 0x7610, R10 ;  /* 0x00007610ff0a7816 */ /* 0x000fe2000000000a */
[----:B---3--:R-:W-:Y:S04]  /*45b40*/  STL [R1+0x4454], R13 ;  /* 0x0044540d01007387 */ /* 0x008fe80000100800 */
[----:B----4-:R-:W3:Y:S01]  /*45b50*/  LDL R17, [R1+0x266c] ;  /* 0x00266c0001117983 */ /* 0x010ee20000100800 */
[----:B0-----:R-:W-:-:S02]  /*45b60*/  @P0 IMAD.MOV.U32 R6, RZ, RZ, R15 ;  /* 0x000000ffff060224 */ /* 0x001fc400078e000f */
[----:B------:R-:W-:-:S05]  /*45b70*/  @P0 IMAD.MOV.U32 R7, RZ, RZ, R20 ;  /* 0x000000ffff070224 */ /* 0x000fca00078e0014 */
[----:B------:R2:W4:Y:S02]  /*45b80*/  @P0 LDG.E.U16 R11, desc[UR66][R6.64] ;  /* 0x00000042060b0981 */ /* 0x000524000c1e1500 */
[----:B--2---:R-:W-:Y:S02]  /*45b90*/  @P0 IMAD.MOV.U32 R6, RZ, RZ, R14 ;  /* 0x000000ffff060224 */ /* 0x004fe400078e000e */
[----:B------:R-:W-:-:S05]  /*45ba0*/  @P0 IMAD.MOV.U32 R7, RZ, RZ, R18 ;  /* 0x000000ffff070224 */ /* 0x000fca00078e0012 */
[----:B------:R0:W2:Y:S04]  /*45bb0*/  @P0 LDG.E.U16 R10, desc[UR66][R6.64] ;  /* 0x00000042060a0981 */ /* 0x0000a8000c1e1500 */
[----:B------:R1:W-:Y:S04]  /*45bc0*/  STL [R1+0x4430], R12 ;  /* 0x0044300c01007387 */ /* 0x0003e80000100800 */
[----:B------:R-:W2:Y:S04]  /*45bd0*/  LDL R15, [R1+0x2664] ;  /* 0x00266400010f7983 */ /* 0x000ea80000100800 */
[----:B-1----:R-:W2:Y:S01]  /*45be0*/  LDL R12, [R1+0x2668] ;  /* 0x00266800010c7983 */ /* 0x002ea20000100800 */
[----:B------:R-:W-:Y:S01]  /*45bf0*/  PRMT R9, RZ, 0x7610, R9 ;  /* 0x00007610ff097816 */ /* 0x000fe20000000009 */
[----:B0-----:R-:W-:Y:S01]  /*45c00*/  @P0 IMAD.MOV.U32 R6, RZ, RZ, R2 ;  /* 0x000000ffff060224 */ /* 0x001fe200078e0002 */
[----:B------:R-:W-:Y:S01]  /*45c10*/  ISETP.GT.AND P1, PT, R4, 0x7d, PT ;  /* 0x0000007d0400780c */ /* 0x000fe20003f24270 */
[----:B---3--:R-:W-:-:S05]  /*45c20*/  @P0 IMAD.MOV.U32 R7, RZ, RZ, R17 ;  /* 0x000000ffff070224 */ /* 0x008fca00078e0011 */
[----:B------:R0:W3:Y:S04]  /*45c30*/  @P0 LDG.E.U16 R9, desc[UR66][R6.64] ;  /* 0x0000004206090981 */ /* 0x0000e8000c1e1500 */
[----:B----4-:R-:W-:Y:S04]  /*45c40*/  STL [R1+0x4434], R11 ;  /* 0x0044340b01007387 */ /* 0x010fe80000100800 */
[----:B------:R-:W4:Y:S04]  /*45c50*/  LDL R14, [R1+0x265c] ;  /* 0x00265c00010e7983 */ /* 0x000f280000100800 */
[----:B------:R-:W4:Y:S01]  /*45c60*/  LDL R13, [R1+0x2660] ;  /* 0x00266000010d7983 */ /* 0x000f220000100800 */
[----:B------:R-:W-:-:S03]  /*45c70*/  PRMT R8, RZ, 0x7610, R8 ;  /* 0x00007610ff087816 */ /* 0x000fc60000000008 */
[----:B--2---:R1:W-:Y:S04]  /*45c80*/  STL [R1+0x4438], R10 ;  /* 0x0044380a01007387 */ /* 0x0043e80000100800 */
[----:B------:R-:W2:Y:S04]  /*45c90*/  LDL R20, [R1+0x2654] ;  /* 0x0026540001147983 */ /* 0x000ea80000100800 */
[----:B------:R-:W2:Y:S04]  /*45ca0*/  LDL R18, [R1+0x2658] ;  /* 0x0026580001127983 */ /* 0x000ea80000100800 */
[----:B------:R-:W2:Y:S01]  /*45cb0*/  LDL R2, [R1+0x2650] ;  /* 0x0026500001027983 */ /* 0x000ea20000100800 */
[----:B0-----:R-:W-:-:S02]  /*45cc0*/  @P1 IMAD.MOV.U32 R7, RZ, RZ, R15 ;  /* 0x000000ffff071224 */ /* 0x001fc400078e000f */
[----:B------:R-:W-:-:S05]  /*45cd0*/  @P1 IMAD.MOV.U32 R6, RZ, RZ, R12 ;  /* 0x000000ffff061224 */ /* 0x000fca00078e000c */
[----:B------:R0:W2:Y:S04]  /*45ce0*/  @P1 LDG.E.U16 R8, desc[UR66][R6.64] ;  /* 0x0000004206081981 */ /* 0x0000a8000c1e1500 */
[----:B---3--:R3:W-:Y:S04]  /*45cf0*/  STL [R1+0x443c], R9 ;  /* 0x00443c0901007387 */ /* 0x0087e80000100800 */
[----:B------:R-:W3:Y:S01]  /*45d00*/  LDL R17, [R1+0x264c] ;  /* 0x00264c0001117983 */ /* 0x000ee20000100800 */
[----:B0-----:R-:W-:Y:S01]  /*45d10*/  PRMT R7, RZ, 0x7610, R7 ;  /* 0x00007610ff077816 */ /* 0x001fe20000000007 */
[----:B----4-:R-:W-:-:S02]  /*45d20*/  @P1 IMAD.MOV.U32 R15, RZ, RZ, R14 ;  /* 0x000000ffff0f1224 */ /* 0x010fc400078e000e */
[----:B------:R-:W-:Y:S01]  /*45d30*/  @P1 IMAD.MOV.U32 R14, RZ, RZ, R13 ;  /* 0x000000ffff0e1224 */ /* 0x000fe200078e000d */
[----:B------:R-:W-:Y:S01]  /*45d40*/  PRMT R6, RZ, 0x7610, R6 ;  /* 0x00007610ff067816 */ /* 0x000fe20000000006 */
[----:B------:R-:W4:Y:S04]  /*45d50*/  LDL R12, [R1+0x2648] ;  /* 0x00264800010c7983 */ /* 0x000f280000100800 */
[----:B------:R2:W4:Y:S02]  /*45d60*/  @P1 LDG.E.U16 R7, desc[UR66][R14.64] ;  /* 0x000000420e071981 */ /* 0x000524000c1e1500 */
[----:B--2---:R-:W-:Y:S02]  /*45d70*/  @P1 IMAD.MOV.U32 R15, RZ, RZ, R20 ;  /* 0x000000ffff0f1224 */ /* 0x004fe400078e0014 */
[----:B------:R-:W-:-:S05]  /*45d80*/  @P1 IMAD.MOV.U32 R14, RZ, RZ, R18 ;  /* 0x000000ffff0e1224 */ /* 0x000fca00078e0012 */
[----:B------:R0:W2:Y:S04]  /*45d90*/  @P1 LDG.E.U16 R6, desc[UR66][R14.64] ;  /* 0x000000420e061981 */ /* 0x0000a8000c1e1500 */
[----:B------:R-:W-:Y:S04]  /*45da0*/  STL [R1+0x4404], R8 ;  /* 0x0044040801007387 */ /* 0x000fe80000100800 */
[----:B------:R-:W2:Y:S01]  /*45db0*/  LDL R13, [R1+0x2644] ;  /* 0x00264400010d7983 */ /* 0x000ea20000100800 */
[----:B------:R-:W-:Y:S01]  /*45dc0*/  PRMT R5, RZ, 0x7610, R5 ;  /* 0x00007610ff057816 */ /* 0x000fe20000000005 */
[----:B0-----:R-:W-:Y:S01]  /*45dd0*/  @P1 IMAD.MOV.U32 R14, RZ, RZ, R2 ;  /* 0x000000ffff0e1224 */ /* 0x001fe200078e0002 */
[----:B------:R-:W-:Y:S01]  /*45de0*/  ISETP.GT.AND P0, PT, R4, 0x7e, PT ;  /* 0x0000007e0400780c */ /* 0x000fe20003f04270 */
[----:B-1----:R-:W2:Y:S04]  /*45df0*/  LDL R10, [R1+0x263c] ;  /* 0x00263c00010a7983 */ /* 0x002ea80000100800 */
[----:B---3--:R-:W3:Y:S01]  /*45e00*/  LDL R9, [R1+0x2640] ;  /* 0x0026400001097983 */ /* 0x008ee20000100800 */
[----:B------:R-:W-:-:S05]  /*45e10*/  @P1 IMAD.MOV.U32 R15, RZ, RZ, R17 ;  /* 0x000000ffff0f1224 */ /* 0x000fca00078e0011 */
[----:B------:R0:W3:Y:S04]  /*45e20*/  @P1 LDG.E.U16 R5, desc[UR66][R14.64] ;  /* 0x000000420e051981 */ /* 0x0000e8000c1e1500 */
[----:B----4-:R-:W-:Y:S01]  /*45e30*/  STL [R1+0x4408], R7 ;  /* 0x0044080701007387 */ /* 0x010fe20000100800 */
[----:B0-----:R-:W-:-:S03]  /*45e40*/  @P0 IMAD.MOV.U32 R14, RZ, RZ, R12 ;  /* 0x000000ffff0e0224 */ /* 0x001fc600078e000c */
[----:B--2---:R0:W-:Y:S04]  /*45e50*/  STL [R1+0x440c], R6 ;  /* 0x00440c0601007387 */ /* 0x0041e80000100800 */
[----:B------:R-:W2:Y:S04]  /*45e60*/  LDL R20, [R1+0x2634] ;  /* 0x0026340001147983 */ /* 0x000ea80000100800 */
[----:B------:R-:W4:Y:S01]  /*45e70*/  LDL R2, [R1+0x2638] ;  /* 0x0026380001027983 */ /* 0x000f220000100800 */
[----:B0-----:R-:W-:Y:S01]  /*45e80*/  PRMT R6, RZ, 0x7610, R6 ;  /* 0x00007610ff067816 */ /* 0x001fe20000000006 */
[----:B------:R-:W-:-:S05]  /*45e90*/  @P0 IMAD.MOV.U32 R15, RZ, RZ, R13 ;  /* 0x000000ffff0f0224 */ /* 0x000fca00078e000d */
[----:B------:R0:W2:Y:S04]  /*45ea0*/  @P0 LDG.E.U16 R6, desc[UR66][R14.64] ;  /* 0x000000420e060981 */ /* 0x0000a8000c1e1500 */
[----:B---3--:R1:W-:Y:S04]  /*45eb0*/  STL [R1+0x4410], R5 ;  /* 0x0044100501007387 */ /* 0x0083e80000100800 */
[----:B------:R-:W3:Y:S04]  /*45ec0*/  LDL R18, [R1+0x262c] ;  /* 0x00262c0001127983 */ /* 0x000ee80000100800 */
[----:B------:R-:W3:Y:S04]  /*45ed0*/  LDL R17, [R1+0x2630] ;  /* 0x0026300001117983 */ /* 0x000ee80000100800 */
[----:B------:R-:W3:Y:S04]  /*45ee0*/  LDL R13, [R1+0x2624] ;  /* 0x00262400010d7983 */ /* 0x000ee80000100800 */
[----:B------:R-:W3:Y:S01]  /*45ef0*/  LDL R12, [R1+0x2628] ;  /* 0x00262800010c7983 */ /* 0x000ee20000100800 */
[----:B0-----:R-:W-:Y:S01]  /*45f00*/  @P0 IMAD.MOV.U32 R14, RZ, RZ, R9 ;  /* 0x000000ffff0e0224 */ /* 0x001fe200078e0009 */
[----:B------:R-:W-:-:S02]  /*45f10*/  @P0 MOV R15, R10 ;  /* 0x0000000a000f0202 */ /* 0x000fc40000000f00 */
[----:B------:R-:W3:Y:S04]  /*45f20*/  LDL R9, [R1+0x2620] ;  /* 0x0026200001097983 */ /* 0x000ee80000100800 */
[----:B------:R-:W3:Y:S04]  /*45f30*/  LDL R10, [R1+0x261c] ;  /* 0x00261c00010a7983 */ /* 0x000ee80000100800 */
[----:B------:R-:W3:Y:S01]  /*45f40*/  LDL R7, [R1+0x2614] ;  /* 0x0026140001077983 */ /* 0x000ee20000100800 */
[----:B-1----:R-:W-:-:S06]  /*45f50*/  PRMT R5, RZ, 0x7610, R5 ;  /* 0x00007610ff057816 */ /* 0x002fcc0000000005 */
[----:B------:R4:W3:Y:S04]  /*45f60*/  @P0 LDG.E.U16 R5, desc[UR66][R14.64] ;  /* 0x000000420e050981 */ /* 0x0008e8000c1e1500 */
[----:B--2---:R0:W-:Y:S04]  /*45f70*/  STL [R1+0x2dc], R6 ;  /* 0x0002dc0601007387 */ /* 0x0041e80000100800 */
[----:B0-----:R-:W2:Y:S01]  /*45f80*/  LDL R6, [R1+0x2618] ;  /* 0x0026180001067983 */ /* 0x001ea20000100800 */
[----:B------:R-:W-:Y:S02]  /*45f90*/  PRMT R19, RZ, 0x7610, R19 ;  /* 0x00007610ff137816 */ /* 0x000fe40000000013 */
[----:B------:R-:W-:Y:S01]  /*45fa0*/  ISETP.GT.AND P1, PT, R4, 0x7f, PT ;  /* 0x0000007f0400780c */ /* 0x000fe20003f24270 */
[----:B----4-:R-:W-:-:S02]  /*45fb0*/  @P0 IMAD.MOV.U32 R14, RZ, RZ, R2 ;  /* 0x000000ffff0e0224 */ /* 0x010fc400078e0002 */
[----:B------:R-:W-:Y:S01]  /*45fc0*/  @P0 IMAD.MOV.U32 R15, RZ, RZ, R20 ;  /* 0x000000ffff0f0224 */ /* 0x000fe200078e0014 */
[----:B------:R-:W-:-:S04]  /*45fd0*/  PRMT R16, RZ, 0x7610, R16 ;  /* 0x00007610ff107816 */ /* 0x000fc80000000010 */
[----:B------:R3:W4:Y:S01]  /*45fe0*/  @P0 LDG.E.U16 R19, desc[UR66][R14.64] ;  /* 0x000000420e130981 */ /* 0x000722000c1e1500 */
[----:B------:R-:W-:Y:S01]  /*45ff0*/  PRMT R11, RZ, 0x7610, R11 ;  /* 0x00007610ff0b7816 */ /* 0x000fe2000000000b */
[----:B---3--:R-:W-:Y:S02]  /*46000*/  @P0 IMAD.MOV.U32 R14, RZ, RZ, R17 ;  /* 0x000000ffff0e0224 */ /* 0x008fe400078e0011 */
[----:B------:R-:W-:-:S05]  /*46010*/  @P0 IMAD.MOV.U32 R15, RZ, RZ, R18 ;  /* 0x000000ffff0f0224 */ /* 0x000fca00078e0012 */
[----:B------:R0:W3:Y:S01]  /*46020*/  @P0 LDG.E.U16 R16, desc[UR66][R14.64] ;  /* 0x000000420e100981 */ /* 0x0000e2000c1e1500 */
[----:B------:R-:W-:-:S03]  /*46030*/  PRMT R8, RZ, 0x7610, R8 ;  /* 0x00007610ff087816 */ /* 0x000fc60000000008 */
[----:B------:R1:W-:Y:S04]  /*46040*/  STL [R1+0x2d4], R5 ;  /* 0x0002d40501007387 */ /* 0x0003e80000100800 */
[----:B------:R-:W3:Y:S01]  /*46050*/  LDL R2, [R1+0x2610] ;  /* 0x0026100001027983 */ /* 0x000ee20000100800 */
[----:B0-----:R-:W-:Y:S02]  /*46060*/  @P1 IMAD.MOV.U32 R14, RZ, RZ, R12 ;  /* 0x000000ffff0e1224 */ /* 0x001fe400078e000c */
[----:B------:R-:W-:Y:S01]  /*46070*/  @P1 IMAD.MOV.U32 R15, RZ, RZ, R13 ;  /* 0x000000ffff0f1224 */ /* 0x000fe200078e000d */
[----:B-1----:R-:W4:Y:S04]  /*46080*/  LDL R5, [R1+0x260c] ;  /* 0x00260c0001057983 */ /* 0x002f280000100800 */
[----:B------:R0:W4:Y:S04]  /*46090*/  @P1 LDG.E.U16 R11, desc[UR66][R14.64] ;  /* 0x000000420e0b1981 */ /* 0x000128000c1e1500 */
[----:B------:R1:W-:Y:S01]  /*460a0*/  STL [R1+0x43e0], R4 ;  /* 0x0043e00401007387 */ /* 0x0003e20000100800 */
[----:B0-----:R-:W-:-:S02]  /*460b0*/  @P1 IMAD.MOV.U32 R14, RZ, RZ, R9 ;  /* 0x000000ffff0e1224 */ /* 0x001fc400078e0009 */
[----:B------:R-:W-:Y:S01]  /*460c0*/  @P1 IMAD.MOV.U32 R15, RZ, RZ, R10 ;  /* 0x000000ffff0f1224 */ /* 0x000fe200078e000a */
[----:B-1----:R-:W-:-:S04]  /*460d0*/  PRMT R4, RZ, 0x7610, R4 ;  /* 0x00007610ff047816 */ /* 0x002fc80000000004 */
[----:B------:R0:W4:Y:S02]  /*460e0*/  @P1 LDG.E.U16 R8, desc[UR66][R14.64] ;  /* 0x000000420e081981 */ /* 0x000124000c1e1500 */
[----:B0-----:R-:W-:Y:S02]  /*460f0*/  @P1 IMAD.MOV.U32 R15, RZ, RZ, R7 ;  /* 0x000000ffff0f1224 */ /* 0x001fe400078e0007 */
[----:B--2---:R-:W-:-:S05]  /*46100*/  @P1 IMAD.MOV.U32 R14, RZ, RZ, R6 ;  /* 0x000000ffff0e1224 */ /* 0x004fca00078e0006 */
[----:B------:R3:W2:Y:S01]  /*46110*/  @P1 LDG.E.U16 R4, desc[UR66][R14.64] ;  /* 0x000000420e041981 */ /* 0x0006a2000c1e1500 */
[----:B------:R-:W-:Y:S01]  /*46120*/  PRMT R0, RZ, 0x7610, R0 ;  /* 0x00007610ff007816 */ /* 0x000fe20000000000 */
[----:B---3--:R-:W-:Y:S02]  /*46130*/  @P1 IMAD.MOV.U32 R14, RZ, RZ, R2 ;  /* 0x000000ffff0e1224 */ /* 0x008fe400078e0002 */
[----:B----4-:R-:W-:-:S05]  /*46140*/  @P1 IMAD.MOV.U32 R15, RZ, RZ, R5 ;  /* 0x000000ffff0f1224 */ /* 0x010fca00078e0005 */
[----:B------:R-:W3:Y:S01]  /*46150*/  @P1 LDG.E.U16 R0, desc[UR66][R14.64] ;  /* 0x000000420e001981 */ /* 0x000ee2000c1e1500 */
[----:B------:R-:W0:Y:S01]  /*46160*/  S2R R3, SR_TID.X ;  /* 0x0000000000037919 */ /* 0x000e220000002100 */
[----:B------:R-:W-:Y:S06]  /*46170*/  BAR.SYNC.DEFER_BLOCKING 0x0 ;  /* 0x0000000000007b1d */ /* 0x000fec0000010000 */
[----:B--2---:R1:W-:Y:S04]  /*46180*/  STL [R1+0x2ac], R4 ;  /* 0x0002ac0401007387 */ /* 0x0043e80000100800 */
[----:B-1----:R-:W2:Y:S04]  /*46190*/  LDL.LU R4, [R1+0x878] ;  /* 0x0008780001047983 */ /* 0x002ea80000300800 */
[----:B--2---:R1:W-:Y:S04]  /*461a0*/  STL [R1+0x44c0], R4 ;  /* 0x0044c00401007387 */ /* 0x0043e80000100800 */
[----:B-1----:R-:W2:Y:S04]  /*461b0*/  LDL.LU R4, [R1+0x944] ;  /* 0x0009440001047983 */ /* 0x002ea80000300800 */
[----:B------:R-:W4:Y:S04]  /*461c0*/  LDL.LU R5, [R1+0x7f4] ;  /* 0x0007f40001057983 */ /* 0x000f280000300800 */
[----:B------:R-:W2:Y:S04]  /*461d0*/  LDL.LU R6, [R1+0x7f0] ;  /* 0x0007f00001067983 */ /* 0x000ea80000300800 */
[----:B------:R-:W2:Y:S04]  /*461e0*/  LDL.LU R7, [R1+0x7ec] ;  /* 0x0007ec0001077983 */ /* 0x000ea80000300800 */
[----:B------:R1:W-:Y:S04]  /*461f0*/  STL [R1+0x2b4], R8 ;  /* 0x0002b40801007387 */ /* 0x0003e80000100800 */
[----:B-1----:R-:W2:Y:S04]  /*46200*/  LDL.LU R8, [R1+0x7e8] ;  /* 0x0007e80001087983 */ /* 0x002ea80000300800 */
[----:B------:R-:W2:Y:S04]  /*46210*/  LDL.LU R9, [R1+0x784] ;  /* 0x0007840001097983 */ /* 0x000ea80000300800 */
[----:B------:R-:W2:Y:S04]  /*46220*/  LDL.LU R10, [R1+0x780] ;  /* 0x00078000010a7983 */ /* 0x000ea80000300800 */
[----:B------:R1:W-:Y:S04]  /*46230*/  STL [R1+0x2bc], R11 ;  /* 0x0002bc0b01007387 */ /* 0x0003e80000100800 */
[----:B-1----:R-:W2:Y:S04]  /*46240*/  LDL.LU R11, [R1+0x77c] ;  /* 0x00077c00010b7983 */ /* 0x002ea80000300800 */
[----:B------:R-:W2:Y:S04]  /*46250*/  LDL.LU R12, [R1+0x778] ;  /* 0x00077800010c7983 */ /* 0x000ea80000300800 */
[----:B------:R-:W-:Y:S04]  /*46260*/  STL [R1+0x2cc], R19 ;  /* 0x0002cc1301007387 */ /* 0x000fe80000100800 */
[----:B------:R-:W2:Y:S04]  /*46270*/  LDL.LU R13, [R1+0x654] ;  /* 0x00065400010d7983 */ /* 0x000ea80000300800 */
[----:B------:R1:W-:Y:S04]  /*46280*/  STL [R1+0x2c4], R16 ;  /* 0x0002c41001007387 */ /* 0x0003e80000100800 */
[----:B-1----:R-:W2:Y:S04]  /*46290*/  LDL.LU R16, [R1+0x650] ;  /* 0x0006500001107983 */ /* 0x002ea80000300800 */
        /* <DEDUP_REMOVED lines=13> */
[----:B---3--:R1:W-:Y:S04]  /*46370*/  STL [R1+0x2a4], R0 ;  /* 0x0002a40001007387 */ /* 0x0083e80000100800 */
[----:B-1----:R-:W3:Y:S04]  /*46380*/  LDL.LU R0, [R1+0x434] ;  /* 0x0004340001007983 */ /* 0x002ee80000300800 */
[----:B------:R-:W2:Y:S04]  /*46390*/  LDL.LU R2, [R1+0x3c0] ;  /* 0x0003c00001027983 */ /* 0x000ea80000300800 */
        /* <DEDUP_REMOVED lines=44> */
[----:B-1----:R-:W3:Y:S04]  /*46660*/  LDL.LU R14, [R1+0x87c] ;  /* 0x00087c00010e7983 */ /* 0x002ee80000300800 */
        /* <DEDUP_REMOVED lines=57> */
[----:B0-----:R-:W-:-:S03]  /*46a00*/  LOP3.LUT R3, R3, 0x3f, RZ, 0xc0, !PT ;  /* 0x0000003f03037812 */ /* 0x001fc600078ec0ff */
[----:B------:R-:W-:Y:S04]  /*46a10*/  STL [R1+0x433c], R15 ;  /* 0x00433c0f01007387 */ /* 0x000fe80000100800 */
[----:B------:R-:W-:Y:S04]  /*46a20*/  STL [R1+0x4344], R15 ;  /* 0x0043440f01007387 */ /* 0x000fe80000100800 */
[----:B------:R-:W-:Y:S04]  /*46a30*/  STL [R1+0x434c], R15 ;  /* 0x00434c0f01007387 */ /* 0x000fe80000100800 */
[----:B------:R-:W-:Y:S04]  /*46a40*/  STL [R1+0x4354], R15 ;  /* 0x0043540f01007387 */ /* 0x000fe80000100800 */
[----:B------:R-:W-:Y:S01]  /*46a50*/  STL [R1+0x435c], R15 ;  /* 0x00435c0f01007387 */ /* 0x000fe20000100800 */
[----:B------:R-:W-:-:S03]  /*46a60*/  IMAD.SHL.U32 R3, R3, 0x2, RZ ;  /* 0x0000000203037824 */ /* 0x000fc600078e00ff */
[----:B------:R-:W-:Y:S04]  /*46a70*/  STL [R1+0x4360], R15 ;  /* 0x0043600f01007387 */ /* 0x000fe80000100800 */
[----:B------:R-:W-:Y:S04]  /*46a80*/  STL [R1+0x4364], R15 ;  /* 0x0043640f01007387 */ /* 0x000fe80000100800 */
[----:B------:R-:W-:Y:S04]  /*46a90*/  STL [R1+0x4368], R15 ;  /* 0x0043680f01007387 */ /* 0x000fe80000100800 */
[----:B------:R-:W-:Y:S04]  /*46aa0*/  STL [R1+0x4378], R15 ;  /* 0x0043780f01007387 */ /* 0x000fe80000100800 */
[----:B------:R0:W-:Y:S04]  /*46ab0*/  STL [R1+0x43c4], R15 ;  /* 0x0043c40f01007387 */ /* 0x0001e80000100800 */
[----:B0-----:R-:W3:Y:S04]  /*46ac0*/  LDL.LU R15, [R1+0x940] ;  /* 0x00094000010f7983 */ /* 0x001ee80000300800 */
[----:B--2---:R0:W-:Y:S04]  /*46ad0*/  STS.U16 [R3+UR5], R4 ;  /* 0x0000000403007988 */ /* 0x0041e80008000405 */
[----:B0-----:R-:W2:Y:S04]  /*46ae0*/  LDL.LU R4, [R1+0x44c0] ;  /* 0x0044c00001047983 */ /* 0x001ea80000300800 */
[----:B------:R0:W-:Y:S04]  /*46af0*/  STS.U16 [R3+UR5+0x6000], R27 ;  /* 0x0060001b03007988 */ /* 0x0001e80008000405 */
[----:B0-----:R-:W2:Y:S04]  /*46b00*/  LDL.LU R27, [R1+0x2a0] ;  /* 0x0002a000011b7983 */ /* 0x001ea80000300800 */
[----:B--2---:R0:W-:Y:S04]  /*46b10*/  STL [R1+0x44b4], R27 ;  /* 0x0044b41b01007387 */ /* 0x0041e80000100800 */
[----:B0-----:R-:W2:Y:S04]  /*46b20*/  LDL.LU R27, [R1+0x3b4] ;  /* 0x0003b400011b7983 */ /* 0x001ea80000300800 */
[----:B--2---:R0:W-:Y:S04]  /*46b30*/  STL [R1+0x44b8], R27 ;  /* 0x0044b81b01007387 */ /* 0x0041e80000100800 */
[----:B0-----:R-:W2:Y:S04]  /*46b40*/  LDL.LU R27, [R1+0x3b8] ;  /* 0x0003b800011b7983 */ /* 0x001ea80000300800 */
[----:B------:R-:W-:Y:S04]  /*46b50*/  STS.U16 [R3+UR5+0x6080], R28 ;  /* 0x0060801c03007988 */ /* 0x000fe80008000405 */
[----:B------:R-:W-:Y:S04]  /*46b60*/  STS.U16 [R3+UR5+0x6100], R29 ;  /* 0x0061001d03007988 */ /* 0x000fe80008000405 */
[----:B---3--:R-:W-:Y:S04]  /*46b70*/  STS.U16 [R3+UR5+0x6180], R0 ;  /* 0x0061800003007988 */ /* 0x008fe80008000405 */
[----:B------:R-:W-:Y:S04]  /*46b80*/  STS.U16 [R3+UR5+0x80], R15 ;  /* 0x0000800f03007988 */ /* 0x000fe80008000405 */
[----:B------:R-:W-:Y:S04]  /*46b90*/  STS.U16 [R3+UR5+0x100], R14 ;  /* 0x0001000e03007988 */ /* 0x000fe80008000405 */
[----:B------:R-:W-:Y:S04]  /*46ba0*/  STS.U16 [R3+UR5+0x180], R4 ;  /* 0x0001800403007988 */ /* 0x000fe80008000405 */
[----:B----4-:R-:W-:Y:S04]  /*46bb0*/  STS.U16 [R3+UR5+0x1000], R5 ;  /* 0x0010000503007988 */ /* 0x010fe80008000405 */
[----:B------:R-:W-:Y:S04]  /*46bc0*/  STS.U16 [R3+UR5+0x1080], R6 ;  /* 0x0010800603007988 */ /* 0x000fe80008000405 */
[----:B------:R-:W-:Y:S04]  /*46bd0*/  STS.U16 [R3+UR5+0x1100], R7 ;  /* 0x0011000703007988 */ /* 0x000fe80008000405 */
[----:B------:R-:W-:Y:S04]  /*46be0*/  STS.U16 [R3+UR5+0x1180], R8 ;  /* 0x0011800803007988 */ /* 0x000fe80008000405 */
[----:B------:R-:W-:Y:S04]  /*46bf0*/  STS.U16 [R3+UR5+0x2000], R9 ;  /* 0x0020000903007988 */ /* 0x000fe80008000405 */
[----:B------:R-:W-:Y:S04]  /*46c00*/  STS.U16 [R3+UR5+0x2080], R10 ;  /* 0x0020800a03007988 */ /* 0x000fe80008000405 */
[----:B------:R-:W-:Y:S04]  /*46c10*/  STS.U16 [R3+UR5+0x2100], R11 ;  /* 0x0021000b03007988 */ /* 0x000fe80008000405 */
        /* <DEDUP_REMOVED lines=14> */
[----:B------:R0:W-:Y:S04]  /*46d00*/  STS.U16 [R3+UR5+0x2180], R12 ;  /* 0x0021800c03007988 */ /* 0x0001e80008000405 */
[----:B------:R-:W3:Y:S04]  /*46d10*/  LDL.LU R11, [R1+0x17c] ;  /* 0x00017c00010b7983 */ /* 0x000ee80000300800 */
[----:B------:R1:W-:Y:S04]  /*46d20*/  STS.U16 [R3+UR5+0x3000], R13 ;  /* 0x0030000d03007988 */ /* 0x0003e80008000405 */
[----:B------:R0:W-:Y:S04]  /*46d30*/  STS.U16 [R3+UR5+0x3080], R16 ;  /* 0x0030801003007988 */ /* 0x0001e80008000405 */
[----:B------:R0:W-:Y:S04]  /*46d40*/  STS.U16 [R3+UR5+0x3100], R17 ;  /* 0x0031001103007988 */ /* 0x0001e80008000405 */
[----:B------:R1:W-:Y:S04]  /*46d50*/  STS.U16 [R3+UR5+0x3180], R18 ;  /* 0x0031801203007988 */ /* 0x0003e80008000405 */
[----:B------:R1:W-:Y:S04]  /*46d60*/  STS.U16 [R3+UR5+0x4000], R19 ;  /* 0x0040001303007988 */ /* 0x0003e80008000405 */
[----:B0-----:R-:W3:Y:S04]  /*46d70*/  LDL.LU R12, [R1+0x178] ;  /* 0x00017800010c7983 */ /* 0x001ee80000300800 */
[----:B-1----:R-:W3:Y:S04]  /*46d80*/  LDL.LU R13, [R1+0x174] ;  /* 0x00017400010d7983 */ /* 0x002ee80000300800 */
        /* <DEDUP_REMOVED lines=18> */
[----:B0-----:R-:W3:Y:S04]  /*46eb0*/  LDL.LU R26, [R1+0x58] ;  /* 0x00005800011a7983 */ /* 0x001ee80000300800 */
[----:B-1----:R-:W3:Y:S04]  /*46ec0*/  LDL.LU R2, [R1+0x54] ;  /* 0x0000540001027983 */ /* 0x002ee80000300800 */
[----:B--2---:R0:W-:Y:S04]  /*46ed0*/  STS.U16 [R3+UR5+0x7080], R27 ;  /* 0x0070801b03007988 */ /* 0x0041e80008000405 */
[----:B0-----:R-:W2:Y:S04]  /*46ee0*/  LDL.LU R27, [R1+0x44bc] ;  /* 0x0044bc00011b7983 */ /* 0x001ea80000300800 */
[----:B--2---:R0:W-:Y:S04]  /*46ef0*/  STS.U16 [R3+UR5+0x7100], R27 ;  /* 0x0071001b03007988 */ /* 0x0041e80008000405 */
[----:B0-----:R-:W2:Y:S04]  /*46f00*/  LDL.LU R27, [R1+0x44b8] ;  /* 0x0044b800011b7983 */ /* 0x001ea80000300800 */
[----:B--2---:R0:W-:Y:S04]  /*46f10*/  STS.U16 [R3+UR5+0x7180], R27 ;  /* 0x0071801b03007988 */ /* 0x0041e80008000405 */
[----:B0-----:R-:W2:Y:S04]  /*46f20*/  LDL.LU R27, [R1+0x44b4] ;  /* 0x0044b400011b7983 */ /* 0x001ea80000300800 */
[----:B---3--:R-:W-:Y:S04]  /*46f30*/  STS.U16 [R3+UR5+0x8080], R28 ;  /* 0x0080801c03007988 */ /* 0x008fe80008000405 */
[----:B----4-:R-:W-:Y:S04]  /*46f40*/  STS.U16 [R3+UR5+0x8100], R29 ;  /* 0x0081001d03007988 */ /* 0x010fe80008000405 */
[----:B--2---:R0:W-:Y:S04]  /*46f50*/  STS.U16 [R3+UR5+0x8000], R27 ;  /* 0x0080001b03007988 */ /* 0x0041e80008000405 */
[----:B0-----:R-:W2:Y:S04]  /*46f60*/  LDL.LU R27, [R1+0x44b0] ;  /* 0x0044b000011b7983 */ /* 0x001ea80000300800 */
[----:B------:R-:W3:Y:S04]  /*46f70*/  LDL.LU R28, [R1+0x44ac] ;  /* 0x0044ac00011c7983 */ /* 0x000ee80000300800 */
[----:B------:R-:W4:Y:S04]  /*46f80*/  LDL.LU R29, [R1+0x44a8] ;  /* 0x0044a800011d7983 */ /* 0x000f280000300800 */
[----:B------:R0:W-:Y:S04]  /*46f90*/  STS.U16 [R3+UR5+0x8180], R0 ;  /* 0x0081800003007988 */ /* 0x0001e80008000405 */
[----:B0-----:R-:W2:Y:S04]  /*46fa0*/  LDL.LU R0, [R1+0x44a4] ;  /* 0x0044a40001007983 */ /* 0x001ea80000300800 */
[----:B----4-:R-:W-:Y:S04]  /*46fb0*/  STL [R1+0x42c8], R29 ;  /* 0x0042c81d01007387 */ /* 0x010fe80000100800 */
        /* <DEDUP_REMOVED lines=19> */
[----:B---3--:R-:W-:Y:S04]  /*470f0*/  STL [R1+0x43d8], R28 ;  /* 0x0043d81c01007387 */ /* 0x008fe80000100800 */
[----:B--2---:R-:W-:Y:S04]  /*47100*/  STL [R1+0x43dc], R27 ;  /* 0x0043dc1b01007387 */ /* 0x004fe80000100800 */
        /* <DEDUP_REMOVED lines=17> */
[----:B------:R0:W-:Y:S04]  /*47220*/  STS.U16 [R3+UR5+0xf180], R27 ;  /* 0x00f1801b03007988 */ /* 0x0001e80008000405 */
[----:B------:R-:W-:Y:S04]  /*47230*/  STL [R1+0x4294], R3 ;  /* 0x0042940301007387 */ /* 0x000fe80000100800 */
[----:B0-----:R-:W2:Y:S04]  /*47240*/  LDL.LU R27, [R1+0x868] ;  /* 0x00086800011b7983 */ /* 0x001ea80000300800 */
[----:B------:R0:W-:Y:S02]  /*47250*/  STS.U16 [R3+UR5+0xe180], R2 ;  /* 0x00e1800203007988 */ /* 0x0001e40008000405 */
[----:B0-----:R-:W0:Y:S02]  /*47260*/  S2R R2, SR_TID.X ;  /* 0x0000000000027919 */ /* 0x001e240000002100 */
[----:B------:R-:W-:Y:S04]  /*47270*/  STS.U16 [R3+UR5+0xf100], R28 ;  /* 0x00f1001c03007988 */ /* 0x000fe80008000405 */
        /* <DEDUP_REMOVED lines=8> */
[----:B--2---:R1:W-:Y:S04]  /*47300*/  STL [R1+0x44a0], R27 ;  /* 0x0044a01b01007387 */ /* 0x0043e80000100800 */
[----:B-1----:R-:W2:Y:S04]  /*47310*/  LDL.LU R27, [R1+0x874] ;  /* 0x00087400011b7983 */ /* 0x002ea80000300800 */
        /* <DEDUP_REMOVED lines=15> */
[----:B-1----:R-:W3:Y:S04]  /*47410*/  LDL.LU R9, [R1+0x644] ;  /* 0x0006440001097983 */ /* 0x002ee80000300800 */
[----:B0-----:R-:W3:Y:S04]  /*47420*/  LDL.LU R10, [R1+0x640] ;  /* 0x00064000010a7983 */ /* 0x001ee80000300800 */
[----:B------:R-:W3:Y:S04]  /*47430*/  LDL.LU R11, [R1+0x63c] ;  /* 0x00063c00010b7983 */ /* 0x000ee80000300800 */
[----:B------:R-:W3:Y:S04]  /*47440*/  LDL.LU R12, [R1+0x638] ;  /* 0x00063800010c7983 */ /* 0x000ee80000300800 */
[----:B------:R-:W3:Y:S04]  /*47450*/  LDL.LU R13, [R1+0x534] ;  /* 0x00053400010d7983 */ /* 0x000ee80000300800 */
[----:B------:R0:W-:Y:S01]  /*47460*/  STS.U16 [R3+UR5+0xc080], R17 ;  /* 0x00c0801103007988 */ /* 0x0001e20008000405 */
[----:B------:R-:W-:-:S03]  /*47470*/  LOP3.LUT R2, R2, 0x3f, RZ, 0xc0, !PT ;  /* 0x0000003f02027812 */ /* 0x000fc600078ec0ff */
[----:B------:R-:W3:Y:S04]  /*47480*/  LDL.LU R16, [R1+0x530] ;  /* 0x0005300001107983 */ /* 0x000ee80000300800 */
[----:B------:R1:W-:Y:S04]  /*47490*/  STS.U16 [R3+UR5+0xc100], R18 ;  /* 0x00c1001203007988 */ /* 0x0003e80008000405 */
[----:B------:R0:W-:Y:S04]  /*474a0*/  STS.U16 [R3+UR5+0xc180], R19 ;  /* 0x00c1801303007988 */ /* 0x0001e80008000405 */
[----:B------:R0:W-:Y:S04]  /*474b0*/  STS.U16 [R3+UR5+0xd000], R20 ;  /* 0x00d0001403007988 */ /* 0x0001e80008000405 */
[----:B------:R-:W-:Y:S04]  /*474c0*/  STS.U16 [R3+UR5+0xd080], R21 ;  /* 0x00d0801503007988 */ /* 0x000fe80008000405 */
[----:B------:R1:W-:Y:S04]  /*474d0*/  STS.U16 [R3+UR5+0xf000], R0 ;  /* 0x00f0000003007988 */ /* 0x0003e80008000405 */
[----:B0-----:R-:W3:Y:S04]  /*474e0*/  LDL.LU R17, [R1+0x52c] ;  /* 0x00052c0001117983 */ /* 0x001ee80000300800 */
[----:B------:R0:W-:Y:S04]  /*474f0*/  STS.U16 [R3+UR5+0xd100], R22 ;  /* 0x00d1001603007988 */ /* 0x0001e80008000405 */
[----:B-1----:R-:W3:Y:S04]  /*47500*/  LDL.LU R18, [R1+0x528] ;  /* 0x0005280001127983 */ /* 0x002ee80000300800 */
[----:B------:R-:W3:Y:S04]  /*47510*/  LDL.LU R19, [R1+0x4b0] ;  /* 0x0004b00001137983 */ /* 0x000ee80000300800 */
[----:B------:R-:W3:Y:S01]  /*47520*/  LDL.LU R20, [R1+0x4ac] ;  /* 0x0004ac0001147983 */ /* 0x000ee20000300800 */
[----:B------:R-:W-:-:S03]  /*47530*/  IMAD.SHL.U32 R0, R2, 0x2, RZ ;  /* 0x0000000202007824 */ /* 0x000fc600078e00ff */
[----:B------:R-:W3:Y:S04]  /*47540*/  LDL.LU R21, [R1+0x4a8] ;  /* 0x0004a80001157983 */ /* 0x000ee80000300800 */
[----:B------:R1:W-:Y:S04]  /*47550*/  STS.U16 [R3+UR5+0xd180], R23 ;  /* 0x00d1801703007988 */ /* 0x0003e80008000405 */
[----:B0-----:R-:W3:Y:S04]  /*47560*/  LDL.LU R22, [R1+0x4a4] ;  /* 0x0004a40001167983 */ /* 0x001ee80000300800 */
[----:B------:R0:W-:Y:S04]  /*47570*/  STS.U16 [R3+UR5+0xe000], R24 ;  /* 0x00e0001803007988 */ /* 0x0001e80008000405 */
[----:B------:R0:W-:Y:S04]  /*47580*/  STS.U16 [R3+UR5+0xe080], R25 ;  /* 0x00e0801903007988 */ /* 0x0001e80008000405 */
[----:B------:R0:W-:Y:S01]  /*47590*/  STS.U16 [R3+UR5+0xe100], R26 ;  /* 0x00e1001a03007988 */ /* 0x0001e20008000405 */
[----:B------:R-:W-:-:S03]  /*475a0*/  LOP3.LUT R0, R0, 0x10, RZ, 0x3c, !PT ;  /* 0x0000001000007812 */ /* 0x000fc600078e3cff */
[----:B-1----:R-:W3:Y:S04]  /*475b0*/  LDL.LU R23, [R1+0x430] ;  /* 0x0004300001177983 */ /* 0x002ee80000300800 */
[----:B0-----:R-:W3:Y:S04]  /*475c0*/  LDL.LU R24, [R1+0x42c] ;  /* 0x00042c0001187983 */ /* 0x001ee80000300800 */
[----:B------:R-:W3:Y:S04]  /*475d0*/  LDL.LU R25, [R1+0x428] ;  /* 0x0004280001197983 */ /* 0x000ee80000300800 */
[----:B------:R-:W3:Y:S04]  /*475e0*/  LDL.LU R26, [R1+0x424] ;  /* 0x00042400011a7983 */ /* 0x000ee80000300800 */
[----:B------:R-:W3:Y:S04]  /*475f0*/  LDL.LU R2, [R1+0x3b0] ;  /* 0x0003b00001027983 */ /* 0x000ee80000300800 */
[----:B------:R-:W-:Y:S04]  /*47600*/  STL [R1+0x42a8], R3 ;  /* 0x0042a80301007387 */ /* 0x000fe80000100800 */
[----:B------:R-:W-:Y:S04]  /*47610*/  STL [R1+0x42bc], R3 ;  /* 0x0042bc0301007387 */ /* 0x000fe80000100800 */
[----:B------:R0:W-:Y:S04]  /*47620*/  STL [R1+0x43e4], R3 ;  /* 0x0043e40301007387 */ /* 0x0001e80000100800 */
[----:B0-----:R-:W3:Y:S04]  /*47630*/  LDL.LU R3, [R1+0x86c] ;  /* 0x00086c0001037983 */ /* 0x001ee80000300800 */
[----:B--2---:R0:W-:Y:S04]  /*47640*/  STS.U16 [R0+UR5+0x200], R27 ;  /* 0x0002001b00007988 */ /* 0x0041e80008000405 */
[----:B0-----:R-:W2:Y:S04]  /*47650*/  LDL.LU R27, [R1+0x44a0] ;  /* 0x0044a000011b7983 */ /* 0x001ea80000300800 */
[----:B---3--:R-:W-:Y:S04]  /*47660*/  STS.U16 [R0+UR5+0x280], R3 ;  /* 0x0002800300007988 */ /* 0x008fe80008000405 */
[----:B--2---:R-:W-:Y:S04]  /*47670*/  STS.U16 [R0+UR5+0x300], R27 ;  /* 0x0003001b00007988 */ /* 0x004fe80008000405 */
        /* <DEDUP_REMOVED lines=20> */
[----:B------:R0:W-:Y:S04]  /*477c0*/  STS.U16 [R0+UR5+0x5380], R22 ;  /* 0x0053801600007988 */ /* 0x0001e80008000405 */
[----:B------:R1:W-:Y:S04]  /*477d0*/  STS.U16 [R0+UR5+0x6200], R23 ;  /* 0x0062001700007988 */ /* 0x0003e80008000405 */
[----:B0-----:R-:W2:Y:S04]  /*477e0*/  LDL.LU R22, [R1+0x30c] ;  /* 0x00030c0001167983 */ /* 0x001ea80000300800 */
[----:B-1----:R-:W3:Y:S04]  /*477f0*/  LDL.LU R23, [R1+0x290] ;  /* 0x0002900001177983 */ /* 0x002ee80000300800 */
[----:B---3--:R0:W-:Y:S04]  /*47800*/  STL [R1+0x4498], R23 ;  /* 0x0044981701007387 */ /* 0x0081e80000100800 */
[----:B0-----:R-:W3:Y:S04]  /*47810*/  LDL.LU R23, [R1+0x304] ;  /* 0x0003040001177983 */ /* 0x001ee80000300800 */
[----:B------:R-:W-:Y:S04]  /*47820*/  STS.U16 [R0+UR5+0x6280], R24 ;  /* 0x0062801800007988 */ /* 0x000fe80008000405 */
[----:B------:R-:W-:Y:S04]  /*47830*/  STS.U16 [R0+UR5+0x6300], R25 ;  /* 0x0063001900007988 */ /* 0x000fe80008000405 */
[----:B------:R-:W-:Y:S04]  /*47840*/  STS.U16 [R0+UR5+0x6380], R26 ;  /* 0x0063801a00007988 */ /* 0x000fe80008000405 */
[----:B---3--:R0:W-:Y:S04]  /*47850*/  STL [R1+0x449c], R23 ;  /* 0x00449c1701007387 */ /* 0x0081e80000100800 */
        /* <DEDUP_REMOVED lines=25> */
[----:B------:R0:W-:Y:S04]  /*479f0*/  STS.U16 [R0+UR5+0x7200], R2 ;  /* 0x0072000200007988 */ /* 0x0001e80008000405 */
[----:B------:R-:W4:Y:S04]  /*47a00*/  LDL.LU R21, [R1+0x4c] ;  /* 0x00004c0001157983 */ /* 0x000f280000300800 */
[----:B--2---:R1:W-:Y:S04]  /*47a10*/  STS.U16 [R0+UR5+0x7280], R22 ;  /* 0x0072801600007988 */ /* 0x0043e80008000405 */
[----:B0-----:R-:W2:Y:S04]  /*47a20*/  LDL.LU R2, [R1+0x48] ;  /* 0x0000480001027983 */ /* 0x001ea80000300800 */
[----:B-1----:R-:W2:Y:S04]  /*47a30*/  LDL.LU R22, [R1+0x44] ;  /* 0x0000440001167983 */ /* 0x002ea80000300800 */
[----:B---3--:R0:W-:Y:S04]  /*47a40*/  STS.U16 [R0+UR5+0x7300], R23 ;  /* 0x0073001700007988 */ /* 0x0081e80008000405 */
[----:B0-----:R-:W3:Y:S04]  /*47a50*/  LDL.LU R23, [R1+0x449c] ;  /* 0x00449c0001177983 */ /* 0x001ee80000300800 */
[----:B---3--:R0:W-:Y:S04]  /*47a60*/  STS.U16 [R0+UR5+0x7380], R23 ;  /* 0x0073801700007988 */ /* 0x0081e80008000405 */
[----:B0-----:R-:W3:Y:S04]  /*47a70*/  LDL.LU R23, [R1+0x4498] ;  /* 0x0044980001177983 */ /* 0x001ee80000300800 */
[----:B---3--:R0:W-:Y:S04]  /*47a80*/  STS.U16 [R0+UR5+0x8200], R23 ;  /* 0x0082001700007988 */ /* 0x0081e80008000405 */
[----:B----4-:R1:W-:Y:S04]  /*47a90*/  STS.U16 [R0+UR5+0x8280], R24 ;  /* 0x0082801800007988 */ /* 0x0103e80008000405 */
[----:B------:R3:W-:Y:S04]  /*47aa0*/  STS.U16 [R0+UR5+0x8300], R25 ;  /* 0x0083001900007988 */ /* 0x0007e80008000405 */
[----:B------:R4:W-:Y:S04]  /*47ab0*/  STS.U16 [R0+UR5+0x8380], R26 ;  /* 0x0083801a00007988 */ /* 0x0009e80008000405 */
[----:B0-----:R-:W2:Y:S04]  /*47ac0*/  LDL.LU R23, [R1+0x4494] ;  /* 0x0044940001177983 */ /* 0x001ea80000300800 */
[----:B-1----:R-:W2:Y:S04]  /*47ad0*/  LDL.LU R24, [R1+0x4490] ;  /* 0x0044900001187983 */ /* 0x002ea80000300800 */
[----:B---3--:R-:W3:Y:S04]  /*47ae0*/  LDL.LU R25, [R1+0x448c] ;  /* 0x00448c0001197983 */ /* 0x008ee80000300800 */
[----:B----4-:R-:W4:Y:S04]  /*47af0*/  LDL.LU R26, [R1+0x4488] ;  /* 0x00448800011a7983 */ /* 0x010f280000300800 */
        /* <DEDUP_REMOVED lines=22> */
[----:B--2---:R-:W-:Y:S04]  /*47c60*/  STS.U16 [R0+UR5+0xe300], R2 ;  /* 0x00e3000200007988 */ /* 0x004fe80008000405 */
[----:B------:R-:W-:Y:S04]  /*47c70*/  STS.U16 [R0+UR5+0xe380], R22 ;  /* 0x00e3801600007988 */ /* 0x000fe80008000405 */
[----:B----4-:R-:W-:Y:S04]  /*47c80*/  STS.U16 [R0+UR5+0xf200], R26 ;  /* 0x00f2001a00007988 */ /* 0x010fe80008000405 */
[----:B------:R-:W-:Y:S04]  /*47c90*/  STL [R1+0x43e8], R26 ;  /* 0x0043e81a01007387 */ /* 0x000fe80000100800 */
[----:B---3--:R-:W-:Y:S04]  /*47ca0*/  STS.U16 [R0+UR5+0xf280], R25 ;  /* 0x00f2801900007988 */ /* 0x008fe80008000405 */
[----:B------:R0:W-:Y:S04]  /*47cb0*/  STL [R1+0x43ec], R25 ;  /* 0x0043ec1901007387 */ /* 0x0001e80000100800 */
[----:B0-----:R-:W2:Y:S01]  /*47cc0*/  LDL.LU R25, [R1+0x84c] ;  /* 0x00084c0001197983 */ /* 0x001ea20000300800 */
[----:B------:R-:W0:Y:S03]  /*47cd0*/  S2R R2, SR_TID.X ;  /* 0x0000000000027919 */ /* 0x000e260000002100 */
[----:B------:R-:W-:Y:S04]  /*47ce0*/  STS.U16 [R0+UR5+0xf300], R24 ;  /* 0x00f3001800007988 */ /* 0x000fe80008000405 */
[----:B--2---:R1:W-:Y:S04]  /*47cf0*/  STL [R1+0x4480], R25 ;  /* 0x0044801901007387 */ /* 0x0043e80000100800 */
[----:B-1----:R-:W2:Y:S01]  /*47d00*/  LDL.LU R25, [R1+0x85c] ;  /* 0x00085c0001197983 */ /* 0x002ea20000300800 */
[----:B0-----:R-:W-:-:S05]  /*47d10*/  LOP3.LUT R2, R2, 0x3f, RZ, 0xc0, !PT ;  /* 0x0000003f02027812 */ /* 0x001fca00078ec0ff */
[----:B------:R-:W-:Y:S02]  /*47d20*/  IMAD.SHL.U32 R0, R2, 0x2, RZ ;  /* 0x0000000202007824 */ /* 0x000fe400078e00ff */
[----:B------:R-:W0:Y:S01]  /*47d30*/  S2R R2, SR_TID.X ;  /* 0x0000000000027919 */ /* 0x000e220000002100 */
[----:B--2---:R0:W-:Y:S04]  /*47d40*/  STL [R1+0x4484], R25 ;  /* 0x0044841901007387 */ /* 0x0041e80000100800 */
[----:B------:R-:W2:Y:S04]  /*47d50*/  LDL.LU R26, [R1+0x7d4] ;  /* 0x0007d400011a7983 */ /* 0x000ea80000300800 */
[----:B------:R-:W3:Y:S04]  /*47d60*/  LDL.LU R3, [R1+0x7d0] ;  /* 0x0007d00001037983 */ /* 0x000ee80000300800 */
[----:B------:R-:W4:Y:S04]  /*47d70*/  LDL.LU R27, [R1+0x7cc] ;  /* 0x0007cc00011b7983 */ /* 0x000f280000300800 */
        /* <DEDUP_REMOVED lines=9> */
[----:B0-----:R-:W-:-:S03]  /*47e10*/  LOP3.LUT R25, R2, 0x3f, RZ, 0xc0, !PT ;  /* 0x0000003f02197812 */ /* 0x001fc600078ec0ff */
[----:B------:R-:W2:Y:S04]  /*47e20*/  LDL.LU R9, [R1+0x504] ;  /* 0x0005040001097983 */ /* 0x000ea80000300800 */
[----:B------:R-:W2:Y:S04]  /*47e30*/  LDL.LU R10, [R1+0x500] ;  /* 0x00050000010a7983 */ /* 0x000ea80000300800 */
[----:B------:R-:W2:Y:S04]  /*47e40*/  LDL.LU R11, [R1+0x4fc] ;  /* 0x0004fc00010b7983 */ /* 0x000ea80000300800 */
[----:B------:R-:W2:Y:S04]  /*47e50*/  LDL.LU R12, [R1+0x4f8] ;  /* 0x0004f800010c7983 */ /* 0x000ea80000300800 */
[----:B------:R-:W2:Y:S01]  /*47e60*/  LDL.LU R13, [R1+0x4a0] ;  /* 0x0004a000010d7983 */ /* 0x000ea20000300800 */
[----:B------:R-:W-:-:S03]  /*47e70*/  IMAD.SHL.U32 R25, R25, 0x2, RZ ;  /* 0x0000000219197824 */ /* 0x000fc600078e00ff */
[----:B------:R-:W2:Y:S04]  /*47e80*/  LDL.LU R16, [R1+0x49c] ;  /* 0x00049c0001107983 */ /* 0x000ea80000300800 */
[----:B------:R-:W2:Y:S04]  /*47e90*/  LDL.LU R17, [R1+0x498] ;  /* 0x0004980001117983 */ /* 0x000ea80000300800 */
[----:B------:R-:W2:Y:S04]  /*47ea0*/  LDL.LU R18, [R1+0x494] ;  /* 0x0004940001127983 */ /* 0x000ea80000300800 */
[----:B------:R-:W2:Y:S04]  /*47eb0*/  LDL.LU R19, [R1+0x420] ;  /* 0x0004200001137983 */ /* 0x000ea80000300800 */
[----:B------:R-:W2:Y:S01]  /*47ec0*/  LDL.LU R20, [R1+0x41c] ;  /* 0x00041c0001147983 */ /* 0x000ea20000300800 */
[----:B------:R-:W-:-:S03]  /*47ed0*/  LOP3.LUT R25, R25, 0x10, RZ, 0x3c, !PT ;  /* 0x0000001019197812 */ /* 0x000fc600078e3cff */
[----:B------:R-:W2:Y:S04]  /*47ee0*/  LDL.LU R21, [R1+0x418] ;  /* 0x0004180001157983 */ /* 0x000ea80000300800 */
[----:B------:R-:W2:Y:S04]  /*47ef0*/  LDL.LU R22, [R1+0x414] ;  /* 0x0004140001167983 */ /* 0x000ea80000300800 */
[----:B------:R-:W2:Y:S04]  /*47f00*/  LDL.LU R2, [R1+0x300] ;  /* 0x0003000001027983 */ /* 0x000ea80000300800 */
[----:B------:R0:W-:Y:S04]  /*47f10*/  STL [R1+0x43f0], R24 ;  /* 0x0043f01801007387 */ /* 0x0001e80000100800 */
[----:B------:R1:W-:Y:S04]  /*47f20*/  STS.U16 [R25+UR5+0xf380], R23 ;  /* 0x00f3801719007988 */ /* 0x0003e80008000405 */
[----:B0-----:R-:W2:Y:S04]  /*47f30*/  LDL.LU R24, [R1+0x850] ;  /* 0x0008500001187983 */ /* 0x001ea80000300800 */
[----:B-1----:R-:W2:Y:S01]  /*47f40*/  LDL.LU R25, [R1+0x4484] ;  /* 0x0044840001197983 */ /* 0x002ea20000300800 */
[----:B------:R-:W-:-:S03]  /*47f50*/  LOP3.LUT R0, R0, 0x20, RZ, 0x3c, !PT ;  /* 0x0000002000007812 */ /* 0x000fc600078e3cff */
[----:B------:R0:W-:Y:S04]  /*47f60*/  STL [R1+0x43f4], R23 ;  /* 0x0043f41701007387 */ /* 0x0001e80000100800 */
[----:B0-----:R-:W3:Y:S04]  /*47f70*/  LDL.LU R23, [R1+0x858] ;  /* 0x0008580001177983 */ /* 0x001ee80000300800 */
[----:B--2---:R0:W-:Y:S04]  /*47f80*/  STS.U16 [R0+UR5+0x400], R25 ;  /* 0x0004001900007988 */ /* 0x0041e80008000405 */
[----:B0-----:R-:W2:Y:S04]  /*47f90*/  LDL.LU R25, [R1+0x4480] ;  /* 0x0044800001197983 */ /* 0x001ea80000300800 */
[----:B---3--:R-:W-:Y:S04]  /*47fa0*/  STS.U16 [R0+UR5+0x480], R23 ;  /* 0x0004801700007988 */ /* 0x008fe80008000405 */
[----:B------:R-:W-:Y:S04]  /*47fb0*/  STS.U16 [R0+UR5+0x500], R24 ;  /* 0x0005001800007988 */ /* 0x000fe80008000405 */
[----:B--2---:R-:W-:Y:S04]  /*47fc0*/  STS.U16 [R0+UR5+0x580], R25 ;  /* 0x0005801900007988 */ /* 0x004fe80008000405 */
        /* <DEDUP_REMOVED lines=93> */
[----:B--2---:R0:W-:Y:S04]  /*485a0*/  STS.U16 [R0+UR5+0xe500], R2 ;  /* 0x00e5000200007988 */ /* 0x0041e80008000405 */
[----:B------:R-:W-:Y:S01]  /*485b0*/  STS.U16 [R0+UR5+0xe580], R18 ;  /* 0x00e5801200007988 */ /* 0x000fe20008000405 */
[----:B0-----:R-:W0:Y:S03]  /*485c0*/  S2R R2, SR_TID.X ;  /* 0x0000000000027919 */ /* 0x001e260000002100 */
[----:B----4-:R-:W-:Y:S04]  /*485d0*/  STS.U16 [R0+UR5+0xf400], R22 ;  /* 0x00f4001600007988 */ /* 0x010fe80008000405 */
[----:B------:R-:W-:Y:S04]  /*485e0*/  STL [R1+0x43f8], R22 ;  /* 0x0043f81601007387 */ /* 0x000fe80000100800 */
[----:B---3--:R-:W-:Y:S04]  /*485f0*/  STS.U16 [R0+UR5+0xf480], R21 ;  /* 0x00f4801500007988 */ /* 0x008fe80008000405 */
[----:B------:R1:W-:Y:S04]  /*48600*/  STL [R1+0x43fc], R21 ;  /* 0x0043fc1501007387 */ /* 0x0003e80000100800 */
[----:B-1----:R-:W2:Y:S01]  /*48610*/  LDL.LU R21, [R1+0x83c] ;  /* 0x00083c0001157983 */ /* 0x002ea20000300800 */
[----:B0-----:R-:W-:-:S05]  /*48620*/  LOP3.LUT R2, R2, 0x3f, RZ, 0xc0, !PT ;  /* 0x0000003f02027812 */ /* 0x001fca00078ec0ff */
[----:B------:R-:W-:Y:S02]  /*48630*/  IMAD.SHL.U32 R11, R2, 0x2, RZ ;  /* 0x00000002020b7824 */ /* 0x000fe400078e00ff */
[----:B------:R-:W0:Y:S01]  /*48640*/  S2R R2, SR_TID.X ;  /* 0x0000000000027919 */ /* 0x000e220000002100 */
[----:B------:R-:W-:Y:S04]  /*48650*/  STS.U16 [R0+UR5+0xf500], R20 ;  /* 0x00f5001400007988 */ /* 0x000fe80008000405 */
        /* <DEDUP_REMOVED lines=32> */
[----:B-1----:R-:W3:Y:S01]  /*48860*/  LDL.LU R21, [R1+0x4464] ;  /* 0x0044640001157983 */ /* 0x002ee20000300800 */
[----:B------:R-:W-:-:S03]  /*48870*/  LOP3.LUT R11, R11, 0x30, RZ, 0x3c, !PT ;  /* 0x000000300b0b7812 */ /* 0x000fc600078e3cff */
[----:B------:R-:W-:Y:S04]  /*48880*/  STL [R1+0x441c], R19 ;  /* 0x00441c1301007387 */ /* 0x000fe80000100800 */
[----:B--2---:R-:W-:Y:S04]  /*48890*/  STS.U16 [R11+UR5+0x600], R20 ;  /* 0x000600140b007988 */ /* 0x004fe80008000405 */
[----:B---3--:R-:W-:Y:S04]  /*488a0*/  STS.U16 [R11+UR5+0x680], R21 ;  /* 0x000680150b007988 */ /* 0x008fe80008000405 */
        /* <DEDUP_REMOVED lines=59> */
[----:B--2---:R0:W-:Y:S04]  /*48c60*/  STS.U16 [R11+UR5+0x6780], R13 ;  /* 0x0067800d0b007988 */ /* 0x0041e80008000405 */
[----:B0-----:R-:W2:Y:S04]  /*48c70*/  LDL.LU R13, [R1+0x4460] ;  /* 0x00446000010d7983 */ /* 0x001ea80000300800 */
[----:B--2---:R0:W-:Y:S04]  /*48c80*/  STS.U16 [R11+UR5+0x7600], R13 ;  /* 0x0076000d0b007988 */ /* 0x0041e80008000405 */
[----:B0-----:R-:W2:Y:S04]  /*48c90*/  LDL.LU R13, [R1+0x445c] ;  /* 0x00445c00010d7983 */ /* 0x001ea80000300800 */
[----:B--2---:R0:W-:Y:S04]  /*48ca0*/  STS.U16 [R11+UR5+0x7680], R13 ;  /* 0x0076800d0b007988 */ /* 0x0041e80008000405 */
[----:B0-----:R-:W2:Y:S04]  /*48cb0*/  LDL.LU R13, [R1+0x4458] ;  /* 0x00445800010d7983 */ /* 0x001ea80000300800 */
[----:B--2---:R0:W-:Y:S04]  /*48cc0*/  STS.U16 [R11+UR5+0x7700], R13 ;  /* 0x0077000d0b007988 */ /* 0x0041e80008000405 */
[----:B---3--:R1:W-:Y:S04]  /*48cd0*/  STS.U16 [R11+UR5+0x7780], R16 ;  /* 0x007780100b007988 */ /* 0x0083e80008000405 */
[----:B----4-:R2:W-:Y:S04]  /*48ce0*/  STS.U16 [R11+UR5+0x8600], R17 ;  /* 0x008600110b007988 */ /* 0x0105e80008000405 */
[----:B------:R3:W-:Y:S04]  /*48cf0*/  STS.U16 [R11+UR5+0x8680], R18 ;  /* 0x008680120b007988 */ /* 0x0007e80008000405 */
[----:B------:R4:W-:Y:S04]  /*48d00*/  STS.U16 [R11+UR5+0x8700], R0 ;  /* 0x008700000b007988 */ /* 0x0009e80008000405 */
[----:B------:R2:W-:Y:S04]  /*48d10*/  STS.U16 [R11+UR5+0x8780], R2 ;  /* 0x008780020b007988 */ /* 0x0005e80008000405 */
[----:B0-----:R-:W4:Y:S04]  /*48d20*/  LDL.LU R13, [R1+0x4454] ;  /* 0x00445400010d7983 */ /* 0x001f280000300800 */
[----:B-1----:R-:W4:Y:S04]  /*48d30*/  LDL.LU R16, [R1+0x4450] ;  /* 0x0044500001107983 */ /* 0x002f280000300800 */
[----:B--2---:R-:W2:Y:S04]  /*48d40*/  LDL.LU R17, [R1+0x444c] ;  /* 0x00444c0001117983 */ /* 0x004ea80000300800 */
[----:B---3--:R-:W3:Y:S04]  /*48d50*/  LDL.LU R18, [R1+0x4448] ;  /* 0x0044480001127983 */ /* 0x008ee80000300800 */
[----:B----4-:R-:W4:Y:S04]  /*48d60*/  LDL.LU R0, [R1+0x4444] ;  /* 0x0044440001007983 */ /* 0x010f280000300800 */
[----:B------:R-:W2:Y:S04]  /*48d70*/  LDL.LU R2, [R1+0x4440] ;  /* 0x0044400001027983 */ /* 0x000ea80000300800 */
        /* <DEDUP_REMOVED lines=22> */
[----:B--2---:R0:W-:Y:S02]  /*48ee0*/  STS.U16 [R11+UR5+0xe700], R2 ;  /* 0x00e700020b007988 */ /* 0x0041e40008000405 */
[----:B0-----:R-:W0:Y:S02]  /*48ef0*/  S2R R2, SR_TID.X ;  /* 0x0000000000027919 */ /* 0x001e240000002100 */
[----:B----4-:R-:W-:Y:S04]  /*48f00*/  STS.U16 [R11+UR5+0xe780], R0 ;  /* 0x00e780000b007988 */ /* 0x010fe80008000405 */
[----:B---3--:R-:W-:Y:S04]  /*48f10*/  STS.U16 [R11+UR5+0xf600], R18 ;  /* 0x00f600120b007988 */ /* 0x008fe80008000405 */
[----:B------:R1:W-:Y:S04]  /*48f20*/  STL [R1+0x4420], R18 ;  /* 0x0044201201007387 */ /* 0x0003e80000100800 */
[----:B-1----:R-:W2:Y:S04]  /*48f30*/  LDL.LU R18, [R1+0x81c] ;  /* 0x00081c0001127983 */ /* 0x002ea80000300800 */
[----:B------:R-:W3:Y:S04]  /*48f40*/  LDL.LU R19, [R1+0x818] ;  /* 0x0008180001137983 */ /* 0x000ee80000300800 */
[----:B------:R-:W4:Y:S04]  /*48f50*/  LDL.LU R20, [R1+0x7b4] ;  /* 0x0007b40001147983 */ /* 0x000f280000300800 */
        /* <DEDUP_REMOVED lines=20> */
[----:B------:R-:W-:Y:S04]  /*490a0*/  STS.U16 [R11+UR5+0xf680], R17 ;  /* 0x00f680110b007988 */ /* 0x000fe80008000405 */
[----:B------:R0:W-:Y:S04]  /*490b0*/  STL [R1+0x4424], R17 ;  /* 0x0044241101007387 */ /* 0x0001e80000100800 */
[----:B------:R-:W-:Y:S04]  /*490c0*/  STS.U16 [R11+UR5+0xf700], R16 ;  /* 0x00f700100b007988 */ /* 0x000fe80008000405 */
[----:B0-----:R-:W2:Y:S04]  /*490d0*/  LDL.LU R17, [R1+0x828] ;  /* 0x0008280001117983 */ /* 0x001ea80000300800 */
[----:B------:R0:W-:Y:S04]  /*490e0*/  STL [R1+0x4428], R16 ;  /* 0x0044281001007387 */ /* 0x0001e80000100800 */
[----:B0-----:R-:W2:Y:S04]  /*490f0*/  LDL.LU R16, [R1+0x82c] ;  /* 0x00082c0001107983 */ /* 0x001ea80000300800 */
[----:B------:R0:W-:Y:S01]  /*49100*/  STS.U16 [R11+UR5+0xf780], R13 ;  /* 0x00f7800d0b007988 */ /* 0x0001e20008000405 */
[----:B------:R-:W-:-:S03]  /*49110*/  IMAD.SHL.U32 R0, R8, 0x2, RZ ;  /* 0x0000000208007824 */ /* 0x000fc600078e00ff */
[----:B0-----:R-:W4:Y:S04]  /*49120*/  LDL.LU R11, [R1+0x400] ;  /* 0x00040000010b7983 */ /* 0x001f280000300800 */
[----:B------:R-:W4:Y:S01]  /*49130*/  LDL.LU R12, [R1+0x3fc] ;  /* 0x0003fc00010c7983 */ /* 0x000f220000300800 */
[----:B------:R-:W-:-:S03]  /*49140*/  LOP3.LUT R0, R0, 0x40, RZ, 0x3c, !PT ;  /* 0x0000004000007812 */ /* 0x000fc600078e3cff */
[----:B------:R-:W-:Y:S04]  /*49150*/  STL [R1+0x442c], R13 ;  /* 0x00442c0d01007387 */ /* 0x000fe80000100800 */
[----:B--2---:R-:W-:Y:S04]  /*49160*/  STS.U16 [R0+UR5+0x800], R16 ;  /* 0x0008001000007988 */ /* 0x004fe80008000405 */
[----:B------:R-:W-:Y:S04]  /*49170*/  STS.U16 [R0+UR5+0x880], R17 ;  /* 0x0008801100007988 */ /* 0x000fe80008000405 */
[----:B------:R-:W-:Y:S04]  /*49180*/  STS.U16 [R0+UR5+0x900], R18 ;  /* 0x0009001200007988 */ /* 0x000fe80008000405 */
[----:B---3--:R-:W-:Y:S04]  /*49190*/  STS.U16 [R0+UR5+0x980], R19 ;  /* 0x0009801300007988 */ /* 0x008fe80008000405 */
[----:B----4-:R-:W-:Y:S04]  /*491a0*/  STS.U16 [R0+UR5+0x1800], R20 ;  /* 0x0018001400007988 */ /* 0x010fe80008000405 */
[----:B------:R-:W-:Y:S04]  /*491b0*/  STS.U16 [R0+UR5+0x1880], R21 ;  /* 0x0018801500007988 */ /* 0x000fe80008000405 */
[----:B------:R-:W-:Y:S04]  /*491c0*/  STS.U16 [R0+UR5+0x1900], R22 ;  /* 0x0019001600007988 */ /* 0x000fe80008000405 */
[----:B------:R0:W-:Y:S04]  /*491d0*/  STS.U16 [R0+UR5+0x1980], R15 ;  /* 0x0019800f00007988 */ /* 0x0001e80008000405 */
[----:B------:R1:W-:Y:S04]  /*491e0*/  STS.U16 [R0+UR5+0x2800], R14 ;  /* 0x0028000e00007988 */ /* 0x0003e80008000405 */
[----:B------:R2:W-:Y:S04]  /*491f0*/  STS.U16 [R0+UR5+0x2880], R2 ;  /* 0x0028800200007988 */ /* 0x0005e80008000405 */
[----:B0-----:R-:W3:Y:S04]  /*49200*/  LDL.LU R15, [R1+0x3f8] ;  /* 0x0003f800010f7983 */ /* 0x001ee80000300800 */
[----:B-1----:R-:W4:Y:S04]  /*49210*/  LDL.LU R14, [R1+0x3f4] ;  /* 0x0003f400010e7983 */ /* 0x002f280000300800 */
[----:B--2---:R-:W2:Y:S04]  /*49220*/  LDL.LU R2, [R1+0x2e0] ;  /* 0x0002e00001027983 */ /* 0x004ea80000300800 */
        /* <DEDUP_REMOVED lines=9> */
[----:B------:R-:W-:Y:S04]  /*492c0*/  STS.U16 [R0+UR5+0x4980], R5 ;  /* 0x0049800500007988 */ /* 0x000fe80008000405 */
[----:B------:R-:W-:Y:S04]  /*492d0*/  STS.U16 [R0+UR5+0x5800], R6 ;  /* 0x0058000600007988 */ /* 0x000fe80008000405 */
[----:B------:R-:W-:Y:S04]  /*492e0*/  STS.U16 [R0+UR5+0x5880], R7 ;  /* 0x0058800700007988 */ /* 0x000fe80008000405 */
[----:B------:R1:W-:Y:S04]  /*492f0*/  STS.U16 [R0+UR5+0x5900], R9 ;  /* 0x0059000900007988 */ /* 0x0003e80008000405 */
[----:B------:R0:W-:Y:S04]  /*49300*/  STS.U16 [R0+UR5+0x5980], R10 ;  /* 0x0059800a00007988 */ /* 0x0001e80008000405 */
[----:B------:R1:W-:Y:S04]  /*49310*/  STS.U16 [R0+UR5+0x6800], R11 ;  /* 0x0068000b00007988 */ /* 0x0003e80008000405 */
[----:B------:R1:W-:Y:S04]  /*49320*/  STS.U16 [R0+UR5+0x6880], R12 ;  /* 0x0068800c00007988 */ /* 0x0003e80008000405 */
[----:B0-----:R-:W2:Y:S04]  /*49330*/  LDL.LU R4, [R1+0x2d8] ;  /* 0x0002d80001047983 */ /* 0x001ea80000300800 */
        /* <DEDUP_REMOVED lines=23> */
[----:B---3--:R0:W-:Y:S04]  /*494b0*/  STS.U16 [R0+UR5+0x6900], R15 ;  /* 0x0069000f00007988 */ /* 0x0081e80008000405 */
[----:B----4-:R-:W-:Y:S04]  /*494c0*/  STS.U16 [R0+UR5+0x6980], R14 ;  /* 0x0069800e00007988 */ /* 0x010fe80008000405 */
[----:B--2---:R1:W-:Y:S04]  /*494d0*/  STS.U16 [R0+UR5+0x7800], R2 ;  /* 0x0078000200007988 */ /* 0x0043e80008000405 */
[----:B0-----:R-:W2:Y:S04]  /*494e0*/  LDL.LU R15, [R1+0x7c] ;  /* 0x00007c00010f7983 */ /* 0x001ea80000300800 */
[----:B-1----:R-:W3:Y:S04]  /*494f0*/  LDL.LU R2, [R1+0x78] ;  /* 0x0000780001027983 */ /* 0x002ee80000300800 */
[----:B------:R-:W4:Y:S04]  /*49500*/  LDL.LU R14, [R1+0x74] ;  /* 0x00007400010e7983 */ /* 0x000f280000300800 */
[----:B------:R0:W-:Y:S04]  /*49510*/  STS.U16 [R0+UR5+0x7880], R4 ;  /* 0x0078800400007988 */ /* 0x0001e80008000405 */
[----:B------:R1:W-:Y:S04]  /*49520*/  STS.U16 [R0+UR5+0x7900], R9 ;  /* 0x0079000900007988 */ /* 0x0003e80008000405 */
[----:B------:R0:W-:Y:S04]  /*49530*/  STS.U16 [R0+UR5+0x7980], R10 ;  /* 0x0079800a00007988 */ /* 0x0001e80008000405 */
[----:B------:R0:W-:Y:S04]  /*49540*/  STS.U16 [R0+UR5+0x8800], R11 ;  /* 0x0088000b00007988 */ /* 0x0001e80008000405 */
[----:B------:R0:W-:Y:S04]  /*49550*/  STS.U16 [R0+UR5+0x8880], R12 ;  /* 0x0088800c00007988 */ /* 0x0001e80008000405 */
[----:B------:R-:W-:Y:S04]  /*49560*/  STS.U16 [R0+UR5+0x8900], R13 ;  /* 0x0089000d00007988 */ /* 0x000fe80008000405 */
[----:B------:R-:W-:Y:S04]  /*49570*/  STS.U16 [R0+UR5+0x8980], R16 ;  /* 0x0089801000007988 */ /* 0x000fe80008000405 */
[----:B------:R-:W-:Y:S04]  /*49580*/  STS.U16 [R0+UR5+0x9800], R17 ;  /* 0x0098001100007988 */ /* 0x000fe80008000405 */
[----:B------:R-:W-:Y:S04]  /*49590*/  STS.U16 [R0+UR5+0x9880], R18 ;  /* 0x0098801200007988 */ /* 0x000fe80008000405 */
[----:B------:R0:W-:Y:S04]  /*495a0*/  STS.U16 [R0+UR5+0x9900], R5 ;  /* 0x0099000500007988 */ /* 0x0001e80008000405 */
[----:B------:R0:W-:Y:S04]  /*495b0*/  STS.U16 [R0+UR5+0x9980], R6 ;  /* 0x0099800600007988 */ /* 0x0001e80008000405 */
[----:B------:R0:W-:Y:S04]  /*495c0*/  STS.U16 [R0+UR5+0xa800], R7 ;  /* 0x00a8000700007988 */ /* 0x0001e80008000405 */
[----:B------:R-:W-:Y:S04]  /*495d0*/  STS.U16 [R0+UR5+0xa880], R19 ;  /* 0x00a8801300007988 */ /* 0x000fe80008000405 */
[----:B------:R-:W-:Y:S04]  /*495e0*/  STS.U16 [R0+UR5+0xa900], R20 ;  /* 0x00a9001400007988 */ /* 0x000fe80008000405 */
[----:B0-----:R-:W4:Y:S04]  /*495f0*/  LDL.LU R4, [R1+0x20] ;  /* 0x0000200001047983 */ /* 0x001f280000300800 */
[----:B------:R-:W-:Y:S04]  /*49600*/  STS.U16 [R0+UR5+0xa980], R21 ;  /* 0x00a9801500007988 */ /* 0x000fe80008000405 */
[----:B-1----:R-:W4:Y:S04]  /*49610*/  LDL.LU R9, [R1+0x443c] ;  /* 0x00443c0001097983 */ /* 0x002f280000300800 */
[----:B------:R-:W-:Y:S04]  /*49620*/  STS.U16 [R0+UR5+0xb800], R22 ;  /* 0x00b8001600007988 */ /* 0x000fe80008000405 */
[----:B------:R-:W4:Y:S04]  /*49630*/  LDL.LU R10, [R1+0x4438] ;  /* 0x00443800010a7983 */ /* 0x000f280000300800 */
        /* <DEDUP_REMOVED lines=11> */
[----:B------:R-:W-:Y:S04]  /*496f0*/  STS.U16 [R0+UR5+0xc980], R28 ;  /* 0x00c9801c00007988 */ /* 0x000fe80008000405 */
[----:B------:R-:W-:Y:S04]  /*49700*/  STS.U16 [R0+UR5+0xd800], R29 ;  /* 0x00d8001d00007988 */ /* 0x000fe80008000405 */
[----:B--2---:R-:W-:Y:S04]  /*49710*/  STS.U16 [R0+UR5+0xd880], R15 ;  /* 0x00d8800f00007988 */ /* 0x004fe80008000405 */
[----:B---3--:R0:W-:Y:S04]  /*49720*/  STS.U16 [R0+UR5+0xd900], R2 ;  /* 0x00d9000200007988 */ /* 0x0081e80008000405 */
[----:B0-----:R-:W2:Y:S04]  /*49730*/  LDL.LU R2, [R1+0x814] ;  /* 0x0008140001027983 */ /* 0x001ea80000300800 */
        /* <DEDUP_REMOVED lines=10> */
[----:B----4-:R0:W-:Y:S04]  /*497e0*/  STS.U16 [R0+UR5+0xd980], R14 ;  /* 0x00d9800e00007988 */ /* 0x0101e80008000405 */
[----:B------:R-:W4:Y:S01]  /*497f0*/  LDL.LU R29, [R1+0x668] ;  /* 0x00066800011d7983 */ /* 0x000f220000300800 */
[----:B------:R-:W-:-:S03]  /*49800*/  SHF.L.U32 R20, R8, 0x1, RZ ;  /* 0x0000000108147819 */ /* 0x000fc600000006ff */
[----:B------:R-:W4:Y:S04]  /*49810*/  LDL.LU R25, [R1+0x604] ;  /* 0x0006040001197983 */ /* 0x000f280000300800 */
[----:B------:R-:W4:Y:S04]  /*49820*/  LDL.LU R15, [R1+0x600] ;  /* 0x00060000010f7983 */ /* 0x000f280000300800 */
[----:B------:R1:W-:Y:S01]  /*49830*/  STS.U16 [R0+UR5+0xe800], R4 ;  /* 0x00e8000400007988 */ /* 0x0003e20008000405 */
[----:B------:R-:W-:-:S03]  /*49840*/  LOP3.LUT R20, R20, 0x50, RZ, 0x3c, !PT ;  /* 0x0000005014147812 */ /* 0x000fc600078e3cff */
[----:B0-----:R-:W4:Y:S04]  /*49850*/  LDL.LU R14, [R1+0x5fc] ;  /* 0x0005fc00010e7983 */ /* 0x001f280000300800 */
[----:B-1----:R-:W4:Y:S04]  /*49860*/  LDL.LU R4, [R1+0x5f8] ;  /* 0x0005f80001047983 */ /* 0x002f280000300800 */
[----:B------:R0:W-:Y:S04]  /*49870*/  STS.U16 [R0+UR5+0xe880], R5 ;  /* 0x00e8800500007988 */ /* 0x0001e80008000405 */
[----:B------:R1:W-:Y:S04]  /*49880*/  STS.U16 [R0+UR5+0xe900], R6 ;  /* 0x00e9000600007988 */ /* 0x0003e80008000405 */
[----:B------:R0:W-:Y:S04]  /*49890*/  STS.U16 [R0+UR5+0xe980], R7 ;  /* 0x00e9800700007988 */ /* 0x0001e80008000405 */
[----:B------:R-:W-:Y:S04]  /*498a0*/  STS.U16 [R0+UR5+0xf800], R12 ;  /* 0x00f8000c00007988 */ /* 0x000fe80008000405 */
[----:B------:R-:W-:Y:S04]  /*498b0*/  STS.U16 [R0+UR5+0xf880], R11 ;  /* 0x00f8800b00007988 */ /* 0x000fe80008000405 */
[----:B------:R-:W-:Y:S04]  /*498c0*/  STS.U16 [R0+UR5+0xf900], R10 ;  /* 0x00f9000a00007988 */ /* 0x000fe80008000405 */
[----:B0-----:R-:W4:Y:S04]  /*498d0*/  LDL.LU R5, [R1+0x4d4] ;  /* 0x0004d40001057983 */ /* 0x001f280000300800 */
[----:B-1----:R-:W4:Y:S04]  /*498e0*/  LDL.LU R6, [R1+0x4d0] ;  /* 0x0004d00001067983 */ /* 0x002f280000300800 */
[----:B------:R0:W-:Y:S04]  /*498f0*/  STS.U16 [R0+UR5+0xf980], R9 ;  /* 0x00f9800900007988 */ /* 0x0001e80008000405 */
[----:B------:R-:W4:Y:S04]  /*49900*/  LDL.LU R7, [R1+0x4cc] ;  /* 0x0004cc0001077983 */ /* 0x000f280000300800 */
[----:B------:R-:W4:Y:S04]  /*49910*/  LDL.LU R8, [R1+0x4c8] ;  /* 0x0004c80001087983 */ /* 0x000f280000300800 */
[----:B0-----:R-:W4:Y:S04]  /*49920*/  LDL.LU R0, [R1+0x460] ;  /* 0x0004600001007983 */ /* 0x001f280000300800 */
[----:B--2---:R0:W-:Y:S04]  /*49930*/  STS.U16 [R20+UR5+0xa00], R2 ;  /* 0x000a000214007988 */ /* 0x0041e80008000405 */
[----:B0-----:R-:W2:Y:S04]  /*49940*/  LDL.LU R2, [R1+0x458] ;  /* 0x0004580001027983 */ /* 0x001ea80000300800 */
[----:B---3--:R-:W-:Y:S04]  /*49950*/  STS.U16 [R20+UR5+0xa80], R18 ;  /* 0x000a801214007988 */ /* 0x008fe80008000405 */
[----:B------:R-:W-:Y:S04]  /*49960*/  STS.U16 [R20+UR5+0xb00], R19 ;  /* 0x000b001314007988 */ /* 0x000fe80008000405 */
[----:B------:R-:W-:Y:S04]  /*49970*/  STS.U16 [R20+UR5+0xb80], R21 ;  /* 0x000b801514007988 */ /* 0x000fe80008000405 */
[----:B------:R-:W-:Y:S04]  /*49980*/  STS.U16 [R20+UR5+0x1a00], R22 ;  /* 0x001a001614007988 */ /* 0x000fe80008000405 */
[----:B------:R-:W-:Y:S04]  /*49990*/  STS.U16 [R20+UR5+0x1a80], R23 ;  /* 0x001a801714007988 */ /* 0x000fe80008000405 */
[----:B------:R-:W-:Y:S04]  /*499a0*/  STS.U16 [R20+UR5+0x1b00], R24 ;  /* 0x001b001814007988 */ /* 0x000fe80008000405 */
[----:B------:R0:W-:Y:S04]  /*499b0*/  STS.U16 [R20+UR5+0x1b80], R26 ;  /* 0x001b801a14007988 */ /* 0x0001e80008000405 */
[----:B------:R1:W-:Y:S04]  /*499c0*/  STS.U16 [R20+UR5+0x2a00], R3 ;  /* 0x002a000314007988 */ /* 0x0003e80008000405 */
[----:B------:R3:W-:Y:S04]  /*499d0*/  STS.U16 [R20+UR5+0x2a80], R27 ;  /* 0x002a801b14007988 */ /* 0x0007e80008000405 */
[----:B------:R0:W-:Y:S04]  /*499e0*/  STS.U16 [R20+UR5+0x2b00], R28 ;  /* 0x002b001c14007988 */ /* 0x0001e80008000405 */
[----:B----4-:R4:W-:Y:S04]  /*499f0*/  STS.U16 [R20+UR5+0x2b80], R29 ;  /* 0x002b801d14007988 */ /* 0x0109e80008000405 */
[----:B------:R-:W-:Y:S04]  /*49a00*/  STS.U16 [R20+UR5+0x3a00], R25 ;  /* 0x003a001914007988 */ /* 0x000fe80008000405 */
[----:B------:R-:W-:Y:S04]  /*49a10*/  STS.U16 [R20+UR5+0x3a80], R15 ;  /* 0x003a800f14007988 */ /* 0x000fe80008000405 */
[----:B0-----:R-:W2:Y:S04]  /*49a20*/  LDL.LU R26, [R1+0x450] ;  /* 0x00045000011a7983 */ /* 0x001ea80000300800 */
[----:B-1----:R-:W2:Y:S04]  /*49a30*/  LDL.LU R3, [R1+0x448] ;  /* 0x0004480001037983 */ /* 0x002ea80000300800 */
[----:B---3--:R-:W3:Y:S04]  /*49a40*/  LDL.LU R27, [R1+0x3f0] ;  /* 0x0003f000011b7983 */ /* 0x008ee80000300800 */
[----:B------:R-:W3:Y:S04]  /*49a50*/  LDL.LU R28, [R1+0x3e8] ;  /* 0x0003e800011c7983 */ /* 0x000ee80000300800 */
[----:B----4-:R-:W4:Y:S04]  /*49a60*/  LDL.LU R29, [R1+0x3e0] ;  /* 0x0003e000011d7983 */ /* 0x010f280000300800 */
[----:B------:R0:W-:Y:S04]  /*49a70*/  STS.U16 [R20+UR5+0x3b00], R14 ;  /* 0x003b000e14007988 */ /* 0x0001e80008000405 */
[----:B------:R-:W4:Y:S04]  /*49a80*/  LDL.LU R13, [R1+0x3d8] ;  /* 0x0003d800010d7983 */ /* 0x000f280000300800 */
[----:B------:R1:W-:Y:S04]  /*49a90*/  STS.U16 [R20+UR5+0x3b80], R4 ;  /* 0x003b800414007988 */ /* 0x0003e80008000405 */
[----:B------:R-:W4:Y:S04]  /*49aa0*/  LDL.LU R16, [R1+0x2c0] ;  /* 0x0002c00001107983 */ /* 0x000f280000300800 */
[----:B------:R-:W4:Y:S04]  /*49ab0*/  LDL.LU R17, [R1+0x2b8] ;  /* 0x0002b80001117983 */ /* 0x000f280000300800 */
[----:B------:R-:W-:Y:S04]  /*49ac0*/  STS.U16 [R20+UR5+0x4a00], R5 ;  /* 0x004a000514007988 */ /* 0x000fe80008000405 */
[----:B------:R-:W-:Y:S04]  /*49ad0*/  STS.U16 [R20+UR5+0x4a80], R6 ;  /* 0x004a800614007988 */ /* 0x000fe80008000405 */
[----:B------:R-:W-:Y:S04]  /*49ae0*/  STS.U16 [R20+UR5+0x4b00], R7 ;  /* 0x004b000714007988 */ /* 0x000fe80008000405 */
[----:B0-----:R-:W4:Y:S04]  /*49af0*/  LDL.LU R14, [R1+0x2b0] ;  /* 0x0002b000010e7983 */ /* 0x001f280000300800 */
[----:B-1----:R-:W4:Y:S04]  /*49b00*/  LDL.LU R4, [R1+0x2a8] ;  /* 0x0002a80001047983 */ /* 0x002f280000300800 */
[----:B------:R-:W-:Y:S04]  /*49b10*/  STS.U16 [R20+UR5+0x4b80], R8 ;  /* 0x004b800814007988 */ /* 0x000fe80008000405 */
[----:B------:R-:W4:Y:S04]  /*49b20*/  LDL.LU R18, [R1+0x250] ;  /* 0x0002500001127983 */ /* 0x000f280000300800 */
[----:B------:R-:W4:Y:S04]  /*49b30*/  LDL.LU R19, [R1+0x24c] ;  /* 0x00024c0001137983 */ /* 0x000f280000300800 */
[----:B------:R0:W-:Y:S04]  /*49b40*/  STS.U16 [R20+UR5+0x5a00], R0 ;  /* 0x005a000014007988 */ /* 0x0001e80008000405 */
[----:B0-----:R-:W4:Y:S04]  /*49b50*/  LDL.LU R0, [R1+0x248] ;  /* 0x0002480001007983 */ /* 0x001f280000300800 */
[----:B--2---:R0:W-:Y:S04]  /*49b60*/  STS.U16 [R20+UR5+0x5a80], R2 ;  /* 0x005a800214007988 */ /* 0x0041e80008000405 */
        /* <DEDUP_REMOVED lines=8> */
[----:B------:R0:W-:Y:S04]  /*49bf0*/  STS.U16 [R20+UR5+0x5b00], R26 ;  /* 0x005b001a14007988 */ /* 0x0001e80008000405 */
[----:B------:R-:W2:Y:S04]  /*49c00*/  LDL.LU R23, [R1+0x184] ;  /* 0x0001840001177983 */ /* 0x000ea80000300800 */
[----:B------:R1:W-:Y:S04]  /*49c10*/  STS.U16 [R20+UR5+0x5b80], R3 ;  /* 0x005b800314007988 */ /* 0x0003e80008000405 */
[----:B------:R-:W2:Y:S04]  /*49c20*/  LDL.LU R24, [R1+0x130] ;  /* 0x0001300001187983 */ /* 0x000ea80000300800 */
[----:B---3--:R3:W-:Y:S04]  /*49c30*/  STS.U16 [R20+UR5+0x6a00], R27 ;  /* 0x006a001b14007988 */ /* 0x0087e80008000405 */
[----:B------:R-:W2:Y:S04]  /*49c40*/  LDL.LU R25, [R1+0x12c] ;  /* 0x00012c0001197983 */ /* 0x000ea80000300800 */
[----:B------:R0:W-:Y:S04]  /*49c50*/  STS.U16 [R20+UR5+0x6a80], R28 ;  /* 0x006a801c14007988 */ /* 0x0001e80008000405 */
[----:B----4-:R4:W-:Y:S04]  /*49c60*/  STS.U16 [R20+UR5+0x6b00], R29 ;  /* 0x006b001d14007988 */ /* 0x0109e80008000405 */
[----:B------:R3:W-:Y:S04]  /*49c70*/  STS.U16 [R20+UR5+0x6b80], R13 ;  /* 0x006b800d14007988 */ /* 0x0007e80008000405 */
[----:B0-----:R-:W2:Y:S04]  /*49c80*/  LDL.LU R26, [R1+0x128] ;  /* 0x00012800011a7983 */ /* 0x001ea80000300800 */
[----:B-1----:R-:W2:Y:S04]  /*49c90*/  LDL.LU R3, [R1+0x124] ;  /* 0x0001240001037983 */ /* 0x002ea80000300800 */
[----:B------:R0:W-:Y:S04]  /*49ca0*/  STS.U16 [R20+UR5+0x7a00], R16 ;  /* 0x007a001014007988 */ /* 0x0001e80008000405 */
[----:B---3--:R-:W3:Y:S04]  /*49cb0*/  LDL.LU R27, [R1+0xd0] ;  /* 0x0000d000011b7983 */ /* 0x008ee80000300800 */
[----:B------:R-:W3:Y:S04]  /*49cc0*/  LDL.LU R28, [R1+0xcc] ;  /* 0x0000cc00011c7983 */ /* 0x000ee80000300800 */
[----:B----4-:R-:W4:Y:S04]  /*49cd0*/  LDL.LU R29, [R1+0xc8] ;  /* 0x0000c800011d7983 */ /* 0x010f280000300800 */
[----:B------:R1:W-:Y:S04]  /*49ce0*/  STS.U16 [R20+UR5+0x7a80], R17 ;  /* 0x007a801114007988 */ /* 0x0003e80008000405 */
[----:B------:R-:W4:Y:S04]  /*49cf0*/  LDL.LU R13, [R1+0x442c] ;  /* 0x00442c00010d7983 */ /* 0x000f280000300800 */
[----:B------:R1:W-:Y:S04]  /*49d00*/  STS.U16 [R20+UR5+0x7b00], R14 ;  /* 0x007b000e14007988 */ /* 0x0003e80008000405 */
[----:B0-----:R-:W4:Y:S04]  /*49d10*/  LDL.LU R16, [R1+0x4428] ;  /* 0x0044280001107983 */ /* 0x001f280000300800 */
[----:B------:R0:W-:Y:S04]  /*49d20*/  STS.U16 [R20+UR5+0x7b80], R4 ;  /* 0x007b800414007988 */ /* 0x0001e80008000405 */
[----:B------:R0:W-:Y:S04]  /*49d30*/  STS.U16 [R20+UR5+0x8a00], R18 ;  /* 0x008a001214007988 */ /* 0x0001e80008000405 */
[----:B------:R0:W-:Y:S04]  /*49d40*/  STS.U16 [R20+UR5+0x8a80], R19 ;  /* 0x008a801314007988 */ /* 0x0001e80008000405 */
[----:B-1----:R-:W4:Y:S04]  /*49d50*/  LDL.LU R17, [R1+0x4424] ;  /* 0x0044240001117983 */ /* 0x002f280000300800 */
[----:B------:R-:W4:Y:S04]  /*49d60*/  LDL.LU R14, [R1+0xc4] ;  /* 0x0000c400010e7983 */ /* 0x000f280000300800 */
[----:B0-----:R-:W4:Y:S04]  /*49d70*/  LDL.LU R4, [R1+0x70] ;  /* 0x0000700001047983 */ /* 0x001f280000300800 */
[----:B------:R0:W-:Y:S04]  /*49d80*/  STS.U16 [R20+UR5+0x8b00], R0 ;  /* 0x008b000014007988 */ /* 0x0001e80008000405 */
[----:B------:R-:W4:Y:S04]  /*49d90*/  LDL.LU R18, [R1+0x4420] ;  /* 0x0044200001127983 */ /* 0x000f280000300800 */
[----:B------:R-:W4:Y:S04]  /*49da0*/  LDL.LU R19, [R1+0x441c] ;  /* 0x00441c0001137983 */ /* 0x000f280000300800 */
[----:B0-----:R-:W4:Y:S04]  /*49db0*/  LDL.LU R0, [R1+0x4418] ;  /* 0x0044180001007983 */ /* 0x001f280000300800 */
[----:B--2---:R0:W-:Y:S04]  /*49dc0*/  STS.U16 [R20+UR5+0x8b80], R2 ;  /* 0x008b800214007988 */ /* 0x0041e80008000405 */
[----:B------:R-:W-:Y:S04]  /*49dd0*/  STS.U16 [R20+UR5+0x9a00], R21 ;  /* 0x009a001514007988 */ /* 0x000fe80008000405 */
[----:B------:R-:W-:Y:S04]  /*49de0*/  STS.U16 [R20+UR5+0x9a80], R22 ;  /* 0x009a801614007988 */ /* 0x000fe80008000405 */
[----:B------:R-:W-:Y:S04]  /*49df0*/  STS.U16 [R20+UR5+0x9b00], R15 ;  /* 0x009b000f14007988 */ /* 0x000fe80008000405 */
[----:B------:R1:W-:Y:S04]  /*49e00*/  STS.U16 [R20+UR5+0x9b80], R5 ;  /* 0x009b800514007988 */ /* 0x0003e80008000405 */
[----:B------:R2:W-:Y:S04]  /*49e10*/  STS.U16 [R20+UR5+0xaa00], R6 ;  /* 0x00aa000614007988 */ /* 0x0005e80008000405 */
[----:B------:R1:W-:Y:S04]  /*49e20*/  STS.U16 [R20+UR5+0xaa80], R7 ;  /* 0x00aa800714007988 */ /* 0x0003e80008000405 */
[----:B0-----:R-:W4:Y:S04]  /*49e30*/  LDL.LU R2, [R1+0x4414] ;  /* 0x0044140001027983 */ /* 0x001f280000300800 */
[----:B------:R0:W-:Y:S04]  /*49e40*/  STS.U16 [R20+UR5+0xab00], R8 ;  /* 0x00ab000814007988 */ /* 0x0001e80008000405 */
[----:B-1----:R-:W4:Y:S04]  /*49e50*/  LDL.LU R5, [R1+0x64] ;  /* 0x0000640001057983 */ /* 0x002f280000300800 */
[----:B--2---:R-:W2:Y:S04]  /*49e60*/  LDL.LU R6, [R1+0x10] ;  /* 0x0000100001067983 */ /* 0x004ea80000300800 */
[----:B------:R-:W2:Y:S04]  /*49e70*/  LDL.LU R7, [R1+0xc] ;  /* 0x00000c0001077983 */ /* 0x000ea80000300800 */
[----:B0-----:R-:W2:Y:S04]  /*49e80*/  LDL.LU R8, [R1+0x8] ;  /* 0x0000080001087983 */ /* 0x001ea80000300800 */
[----:B------:R0:W-:Y:S04]  /*49e90*/  STS.U16 [R20+UR5+0xab80], R23 ;  /* 0x00ab801714007988 */ /* 0x0001e80008000405 */
[----:B------:R1:W-:Y:S04]  /*49ea0*/  STS.U16 [R20+UR5+0xba00], R24 ;  /* 0x00ba001814007988 */ /* 0x0003e80008000405 */
[----:B------:R-:W2:Y:S04]  /*49eb0*/  LDL.LU R15, [R1+0x4] ;  /* 0x00000400010f7983 */ /* 0x000ea80000300800 */
[----:B------:R0:W-:Y:S04]  /*49ec0*/  STS.U16 [R20+UR5+0xba80], R25 ;  /* 0x00ba801914007988 */ /* 0x0001e80008000405 */
[----:B------:R0:W-:Y:S04]  /*49ed0*/  STS.U16 [R20+UR5+0xbb00], R26 ;  /* 0x00bb001a14007988 */ /* 0x0001e80008000405 */
[----:B------:R-:W2:Y:S04]  /*49ee0*/  LDL.LU R21, [R1+0x804] ;  /* 0x0008040001157983 */ /* 0x000ea80000300800 */
[----:B------:R0:W-:Y:S04]  /*49ef0*/  STS.U16 [R20+UR5+0xbb80], R3 ;  /* 0x00bb800314007988 */ /* 0x0001e80008000405 */
[----:B------:R-:W2:Y:S04]  /*49f00*/  LDL.LU R22, [R1+0x800] ;  /* 0x0008000001167983 */ /* 0x000ea80000300800 */
[----:B---3--:R-:W-:Y:S04]  /*49f10*/  STS.U16 [R20+UR5+0xca00], R27 ;  /* 0x00ca001b14007988 */ /* 0x008fe80008000405 */
[----:B------:R-:W-:Y:S04]  /*49f20*/  STS.U16 [R20+UR5+0xca80], R28 ;  /* 0x00ca801c14007988 */ /* 0x000fe80008000405 */
[----:B0-----:R-:W3:Y:S04]  /*49f30*/  LDL.LU R23, [R1+0x7fc] ;  /* 0x0007fc0001177983 */ /* 0x001ee80000300800 */
[----:B-1----:R-:W3:Y:S04]  /*49f40*/  LDL.LU R24, [R1+0x7f8] ;  /* 0x0007f80001187983 */ /* 0x002ee80000300800 */
[----:B----4-:R-:W-:Y:S04]  /*49f50*/  STS.U16 [R20+UR5+0xcb00], R29 ;  /* 0x00cb001d14007988 */ /* 0x010fe80008000405 */
[----:B------:R-:W4:Y:S04]  /*49f60*/  LDL.LU R25, [R1+0x794] ;  /* 0x0007940001197983 */ /* 0x000f280000300800 */
[----:B------:R-:W-:Y:S04]  /*49f70*/  STS.U16 [R20+UR5+0xcb80], R14 ;  /* 0x00cb800e14007988 */ /* 0x000fe80008000405 */
[----:B------:R-:W3:Y:S04]  /*49f80*/  LDL.LU R26, [R1+0x788] ;  /* 0x00078800011a7983 */ /* 0x000ee80000300800 */
[----:B------:R0:W-:Y:S04]  /*49f90*/  STS.U16 [R20+UR5+0xda00], R4 ;  /* 0x00da000414007988 */ /* 0x0001e80008000405 */
[----:B------:R-:W3:Y:S04]  /*49fa0*/  LDL.LU R3, [R1+0x664] ;  /* 0x0006640001037983 */ /* 0x000ee80000300800 */
[----:B0-----:R-:W3:Y:S04]  /*49fb0*/  LDL.LU R4, [R1+0x660] ;  /* 0x0006600001047983 */ /* 0x001ee80000300800 */
[----:B------:R-:W3:Y:S04]  /*49fc0*/  LDL.LU R27, [R1+0x65c] ;  /* 0x00065c00011b7983 */ /* 0x000ee80000300800 */
[----:B------:R-:W3:Y:S04]  /*49fd0*/  LDL.LU R28, [R1+0x658] ;  /* 0x00065800011c7983 */ /* 0x000ee80000300800 */
[----:B------:R-:W3:Y:S04]  /*49fe0*/  LDL.LU R29, [R1+0x5f4] ;  /* 0x0005f400011d7983 */ /* 0x000ee80000300800 */
[----:B------:R0:W-:Y:S04]  /*49ff0*/  STS.U16 [R20+UR5+0xda80], R2 ;  /* 0x00da800214007988 */ /* 0x0001e80008000405 */
[----:B------:R1:W-:Y:S04]  /*4a000*/  STS.U16 [R20+UR5+0xdb00], R0 ;  /* 0x00db000014007988 */ /* 0x0003e80008000405 */
[----:B------:R0:W-:Y:S04]  /*4a010*/  STS.U16 [R20+UR5+0xdb80], R5 ;  /* 0x00db800514007988 */ /* 0x0001e80008000405 */
[----:B--2---:R2:W-:Y:S04]  /*4a020*/  STS.U16 [R20+UR5+0xea00], R6 ;  /* 0x00ea000614007988 */ /* 0x0045e80008000405 */
[----:B------:R2:W-:Y:S04]  /*4a030*/  STS.U16 [R20+UR5+0xea80], R7 ;  /* 0x00ea800714007988 */ /* 0x0005e80008000405 */
[----:B0-----:R-:W3:Y:S04]  /*4a040*/  LDL.LU R2, [R1+0x5f0] ;  /* 0x0005f00001027983 */ /* 0x001ee80000300800 */
[----:B-1----:R-:W3:Y:S04]  /*4a050*/  LDL.LU R0, [R1+0x54c] ;  /* 0x00054c0001007983 */ /* 0x002ee80000300800 */
[----:B------:R0:W-:Y:S04]  /*4a060*/  STS.U16 [R20+UR5+0xeb00], R8 ;  /* 0x00eb000814007988 */ /* 0x0001e80008000405 */
[----:B------:R-:W3:Y:S04]  /*4a070*/  LDL.LU R5, [R1+0x4410] ;  /* 0x0044100001057983 */ /* 0x000ee80000300800 */
[----:B--2---:R-:W2:Y:S04]  /*4a080*/  LDL.LU R6, [R1+0x440c] ;  /* 0x00440c0001067983 */ /* 0x004ea80000300800 */
[----:B------:R-:W2:Y:S04]  /*4a090*/  LDL.LU R7, [R1+0x4408] ;  /* 0x0044080001077983 */ /* 0x000ea80000300800 */
[----:B0-----:R-:W2:Y:S04]  /*4a0a0*/  LDL.LU R8, [R1+0x4404] ;  /* 0x0044040001087983 */ /* 0x001ea80000300800 */
[----:B------:R-:W-:Y:S01]  /*4a0b0*/  STS.U16 [R20+UR5+0xeb80], R15 ;  /* 0x00eb800f14007988 */ /* 0x000fe20008000405 */
[----:B------:R-:W0:Y:S03]  /*4a0c0*/  S2R R14, SR_TID.X ;  /* 0x00000000000e7919 */ /* 0x000e260000002100 */
[----:B--2---:R-:W-:Y:S04]  /*4a0d0*/  STS.U16 [R20+UR5+0xfa00], R8 ;  /* 0x00fa000814007988 */ /* 0x004fe80008000405 */
[----:B------:R1:W-:Y:S04]  /*4a0e0*/  STS.U16 [R20+UR5+0xfa80], R7 ;  /* 0x00fa800714007988 */ /* 0x0003e80008000405 */
[----:B------:R2:W-:Y:S04]  /*4a0f0*/  STS.U16 [R20+UR5+0xfb00], R6 ;  /* 0x00fb000614007988 */ /* 0x0005e80008000405 */
[----:B-1----:R-:W4:Y:S04]  /*4a100*/  LDL.LU R7, [R1+0x78c] ;  /* 0x00078c0001077983 */ /* 0x002f280000300800 */
[----:B--2---:R-:W2:Y:S01]  /*4a110*/  LDL.LU R6, [R1+0x790] ;  /* 0x0007900001067983 */ /* 0x004ea20000300800 */
[----:B0-----:R-:W-:-:S05]  /*4a120*/  LOP3.LUT R14, R14, 0x3f, RZ, 0xc0, !PT ;  /* 0x0000003f0e0e7812 */ /* 0x001fca00078ec0ff */
[----:B------:R-:W-:Y:S01]  /*4a130*/  IMAD.SHL.U32 R15, R14, 0x2, RZ ;  /* 0x000000020e0f7824 */ /* 0x000fe200078e00ff */
[----:B---3--:R0:W-:Y:S04]  /*4a140*/  STS.U16 [R20+UR5+0xfb80], R5 ;  /* 0x00fb800514007988 */ /* 0x0081e80008000405 */
[----:B------:R-:W-:-:S05]  /*4a150*/  LOP3.LUT R15, R15, 0x60, RZ, 0x3c, !PT ;  /* 0x000000600f0f7812 */ /* 0x000fca00078e3cff */
[----:B------:R1:W-:Y:S04]  /*4a160*/  STS.U16 [R15+UR5+0xc00], R21 ;  /* 0x000c00150f007988 */ /* 0x0003e80008000405 */
[----:B0-----:R-:W3:Y:S04]  /*4a170*/  LDL.LU R20, [R1+0x4400] ;  /* 0x0044000001147983 */ /* 0x001ee80000300800 */
[----:B------:R0:W-:Y:S04]  /*4a180*/  STS.U16 [R15+UR5+0xc80], R22 ;  /* 0x000c80160f007988 */ /* 0x0001e80008000405 */
[----:B------:R0:W-:Y:S04]  /*4a190*/  STS.U16 [R15+UR5+0xd00], R23 ;  /* 0x000d00170f007988 */ /* 0x0001e80008000405 */
[----:B------:R0:W-:Y:S04]  /*4a1a0*/  STS.U16 [R15+UR5+0xd80], R24 ;  /* 0x000d80180f007988 */ /* 0x0001e80008000405 */
[----:B----4-:R4:W-:Y:S04]  /*4a1b0*/  STS.U16 [R15+UR5+0x1c00], R25 ;  /* 0x001c00190f007988 */ /* 0x0109e80008000405 */
[----:B-1----:R-:W3:Y:S04]  /*4a1c0*/  LDL.LU R21, [R1+0x43fc] ;  /* 0x0043fc0001157983 */ /* 0x002ee80000300800 */
[----:B0-----:R-:W3:Y:S04]  /*4a1d0*/  LDL.LU R22, [R1+0x43f8] ;  /* 0x0043f80001167983 */ /* 0x001ee80000300800 */
[----:B------:R-:W3:Y:S04]  /*4a1e0*/  LDL.LU R23, [R1+0x43f4] ;  /* 0x0043f40001177983 */ /* 0x000ee80000300800 */
[----:B------:R-:W3:Y:S04]  /*4a1f0*/  LDL.LU R24, [R1+0x43f0] ;  /* 0x0043f00001187983 */ /* 0x000ee80000300800 */
[----:B----4-:R-:W4:Y:S04]  /*4a200*/  LDL.LU R25, [R1+0x43ec] ;  /* 0x0043ec0001197983 */ /* 0x010f280000300800 */
[----:B--2---:R0:W-:Y:S04]  /*4a210*/  STS.U16 [R15+UR5+0x1c80], R6 ;  /* 0x001c80060f007988 */ /* 0x0041e80008000405 */
[----:B------:R1:W-:Y:S04]  /*4a220*/  STS.U16 [R15+UR5+0x1d00], R7 ;  /* 0x001d00070f007988 */ /* 0x0003e80008000405 */
[----:B------:R2:W-:Y:S04]  /*4a230*/  STS.U16 [R15+UR5+0x1d80], R26 ;  /* 0x001d801a0f007988 */ /* 0x0005e80008000405 */
[----:B------:R0:W-:Y:S04]  /*4a240*/  STS.U16 [R15+UR5+0x2c00], R3 ;  /* 0x002c00030f007988 */ /* 0x0001e80008000405 */
[----:B------:R0:W-:Y:S04]  /*4a250*/  STS.U16 [R15+UR5+0x2c80], R4 ;  /* 0x002c80040f007988 */ /* 0x0001e80008000405 */
[----:B------:R1:W-:Y:S04]  /*4a260*/  STS.U16 [R15+UR5+0x2d00], R27 ;  /* 0x002d001b0f007988 */ /* 0x0003e80008000405 */
[----:B------:R2:W-:Y:S04]  /*4a270*/  STS.U16 [R15+UR5+0x2d80], R28 ;  /* 0x002d801c0f007988 */ /* 0x0005e80008000405 */
[----:B0-----:R-:W3:Y:S04]  /*4a280*/  LDL R6, [R1+0x2600] ;  /* 0x0026000001067983 */ /* 0x001ee80000100800 */
[----:B-1----:R-:W3:Y:S04]  /*4a290*/  LDL R7, [R1+0x25fc] ;  /* 0x0025fc0001077983 */ /* 0x002ee80000100800 */
[----:B--2---:R-:W2:Y:S04]  /*4a2a0*/  LDL.LU R26, [R1+0x43e8] ;  /* 0x0043e800011a7983 */ /* 0x004ea80000300800 */
[----:B------:R-:W2:Y:S04]  /*4a2b0*/  LDL.LU R3, [R1+0x43e4] ;  /* 0x0043e40001037983 */ /* 0x000ea80000300800 */
[----:B------:R-:W2:Y:S04]  /*4a2c0*/  LDL.LU R4, [R1+0x43e0] ;  /* 0x0043e00001047983 */ /* 0x000ea80000300800 */
[----:B------:R-:W2:Y:S04]  /*4a2d0*/  LDL.LU R27, [R1+0x43dc] ;  /* 0x0043dc00011b7983 */ /* 0x000ea80000300800 */
[----:B------:R-:W2:Y:S04]  /*4a2e0*/  LDL.LU R28, [R1+0x43d8] ;  /* 0x0043d800011c7983 */ /* 0x000ea80000300800 */
[----:B------:R0:W-:Y:S04]  /*4a2f0*/  STS.U16 [R15+UR5+0x3c00], R29 ;  /* 0x003c001d0f007988 */ /* 0x0001e80008000405 */
[----:B------:R1:W-:Y:S04]  /*4a300*/  STS.U16 [R15+UR5+0x3c80], R2 ;  /* 0x003c80020f007988 */ /* 0x0003e80008000405 */
[----:B------:R4:W-:Y:S04]  /*4a310*/  STS.U16 [R15+UR5+0x3d00], R0 ;  /* 0x003d00000f007988 */ /* 0x0009e80008000405 */
[----:B0-----:R-:W2:Y:S04]  /*4a320*/  LDL.LU R29, [R1+0x43d4] ;  /* 0x0043d400011d7983 */ /* 0x001ea80000300800 */
[----:B-1----:R-:W2:Y:S04]  /*4a330*/  LDL.LU R2, [R1+0x43d0] ;  /* 0x0043d00001027983 */ /* 0x002ea80000300800 */
[----:B----4-:R-:W4:Y:S01]  /*4a340*/  LDL.LU R0, [R1+0x43cc] ;  /* 0x0043cc0001007983 */ /* 0x010f220000300800 */
[----:B------:R-:W-:-:S03]  /*4a350*/  LOP3.LUT R14, R14, 0x40, RZ, 0xfc, !PT ;  /* 0x000000400e0e7812 */ /* 0x000fc600078efcff */
[----:B----4-:R0:W-:Y:S04]  /*4a360*/  STS.U16 [R15+UR5+0x3d80], R0 ;  /* 0x003d80000f007988 */ /* 0x0101e80008000405 */
[----:B0-----:R-:W4:Y:S01]  /*4a370*/  LDL.LU R0, [R1+0x43c8] ;  /* 0x0043c80001007983 */ /* 0x001f220000300800 */
[----:B--2---:R-:W-:Y:S02]  /*4a380*/  ISETP.GE.AND P2, PT, R14, R4, PT ;  /* 0x000000040e00720c */ /* 0x004fe40003f46270 */
[----:B----4-:R-:W-:-:S11]  /*4a390*/  PRMT R0, RZ, 0x7610, R0 ;  /* 0x00007610ff007816 */ /* 0x010fd60000000000 */
[----:B---3--:R-:W2:Y:S04]  /*4a3a0*/  @!P2 LDG.E.U16 R0, desc[UR66][R6.64] ;  /* 0x000000420600a981 */ /* 0x008ea8000c1e1500 */
[----:B------:R0:W-:Y:S04]  /*4a3b0*/  STS.U16 [R15+UR5+0x4c00], R2 ;  /* 0x004c00020f007988 */ /* 0x0001e80008000405 */
[----:B0-----:R-:W3:Y:S04]  /*4a3c0*/  LDL.LU R15, [R1+0x43c4] ;  /* 0x0043c400010f7983 */ /* 0x001ee80000300800 */
[----:B------:R-:W4:Y:S04]  /*4a3d0*/  LDL.LU R2, [R1+0x43c0] ;  /* 0x0043c00001027983 */ /* 0x000f280000300800 */
[----:B--2---:R0:W-:Y:S04]  /*4a3e0*/  STL [R1+0x104], R0 ;  /* 0x0001040001007387 */ /* 0x0041e80000100800 */
[----:B0-----:R-:W2:Y:S04]  /*4a3f0*/  LDL.LU R0, [R1+0x43bc] ;  /* 0x0043bc0001007983 */ /* 0x001ea80000300800 */
[----:B------:R-:W2:Y:S04]  /*4a400*/  LDL R6, [R1+0x257c] ;  /* 0x00257c0001067983 */ /* 0x000ea80000100800 */
[----:B------:R-:W2:Y:S01]  /*4a410*/  LDL R7, [R1+0x2580] ;  /* 0x0025800001077983 */ /* 0x000ea20000100800 */
[----:B------:R-:W-:-:S02]  /*4a420*/  ISETP.GE.AND P1, PT, R14, R4, PT ;  /* 0x000000040e00720c */ /* 0x000fc40003f26270 */
[----:B----4-:R-:W-:-:S11]  /*4a430*/  PRMT R2, RZ, 0x7610, R2 ;  /* 0x00007610ff027816 */ /* 0x010fd60000000002 */
[----:B--2---:R-:W-:-:S04]  /*4a440*/  @!P1 LOP3.LUT R7, R7, R6, RZ, 0x3c, !PT ;  /* 0x0000000607079212 */ /* 0x004fc800078e3cff */
[----:B------:R-:W-:-:S04]  /*4a450*/  @!P1 LOP3.LUT R6, R7, R6, RZ, 0x3c, !PT ;  /* 0x0000000607069212 */ /* 0x000fc800078e3cff */
[----:B------:R-:W-:-:S05]  /*4a460*/  @!P1 LOP3.LUT R7, R7, R6, RZ, 0x3c, !PT ;  /* 0x0000000607079212 */ /* 0x000fca00078e3cff */
[----:B------:R-:W2:Y:S01]  /*4a470*/  @!P1 LDG.E.U16 R2, desc[UR66][R6.64] ;  /* 0x0000004206029981 */ /* 0x000ea2000c1e1500 */
[----:B------:R-:W-:-:S03]  /*4a480*/  ISETP.GE.AND P0, PT, R14, R4, PT ;  /* 0x000000040e00720c */ /* 0x000fc60003f06270 */
[----:B--2---:R0:W-:Y:S04]  /*4a490*/  STL [R1+0x100], R2 ;  /* 0x0001000201007387 */ /* 0x0041e80000100800 */
[----:B0-----:R-:W2:Y:S04]  /*4a4a0*/  LDL.LU R2, [R1+0x43b8] ;  /* 0x0043b80001027983 */ /* 0x001ea80000300800 */
[----:B------:R-:W4:Y:S04]  /*4a4b0*/  LDL R6, [R1+0x24fc] ;  /* 0x0024fc0001067983 */ /* 0x000f280000100800 */
[----:B------:R-:W4:Y:S01]  /*4a4c0*/  LDL R7, [R1+0x2500] ;  /* 0x0025000001077983 */ /* 0x000f220000100800 */
[----:B------:R-:W-:-:S02]  /*4a4d0*/  PRMT R0, RZ, 0x7610, R0 ;  /* 0x00007610ff007816 */ /* 0x000fc40000000000 */
[----:B----4-:R-:W-:-:S04]  /*4a4e0*/  @!P0 LOP3.LUT R7, R7, R6, RZ, 0x3c, !PT ;  /* 0x0000000607078212 */ /* 0x010fc800078e3cff */
[----:B------:R-:W-:-:S04]  /*4a4f0*/  @!P0 LOP3.LUT R6, R7, R6, RZ, 0x3c, !PT ;  /* 0x0000000607068212 */ /* 0x000fc800078e3cff */
[----:B------:R-:W-:-:S05]  /*4a500*/  @!P0 LOP3.LUT R7, R7, R6, RZ, 0x3c, !PT ;  /* 0x0000000607078212 */ /* 0x000fca00078e3cff */
[----:B------:R-:W4:Y:S01]  /*4a510*/  @!P0 LDG.E.U16 R0, desc[UR66][R6.64] ;  /* 0x0000004206008981 */ /* 0x000f22000c1e1500 */
[----:B------:R-:W-:-:S03]  /*4a520*/  ISETP.GE.AND P3, PT, R14, R4, PT ;  /* 0x000000040e00720c */ /* 0x000fc60003f66270 */
[----:B----4-:R0:W-:Y:S04]  /*4a530*/  STL [R1+0xfc], R0 ;  /* 0x0000fc0001007387 */ /* 0x0101e80000100800 */
[----:B0-----:R-:W4:Y:S04]  /*4a540*/  LDL.LU R0, [R1+0x43b4] ;  /* 0x0043b40001007983 */ /* 0x001f280000300800 */
[----:B------:R-:W3:Y:S04]  /*4a550*/  LDL R6, [R1+0x247c] ;  /* 0x00247c0001067983 */ /* 0x000ee80000100800 */
[----:B------:R-:W3:Y:S01]  /*4a560*/  LDL R7, [R1+0x2480] ;  /* 0x0024800001077983 */ /* 0x000ee20000100800 */
[----:B--2---:R-:W-:-:S02]  /*4a570*/  PRMT R2, RZ, 0x7610, R2 ;  /* 0x00007610ff027816 */ /* 0x004fc40000000002 */
[----:B---3--:R-:W-:-:S04]  /*4a580*/  @!P3 LOP3.LUT R7, R7, R6, RZ, 0x3c, !PT ;  /* 0x000000060707b212 */ /* 0x008fc800078e3cff */
[----:B------:R-:W-:-:S04]  /*4a590*/  @!P3 LOP3.LUT R6, R7, R6, RZ, 0x3c, !PT ;  /* 0x000000060706b212 */ /* 0x000fc800078e3cff */
[----:B------:R-:W-:-:S05]  /*4a5a0*/  @!P3 LOP3.LUT R7, R7, R6, RZ, 0x3c, !PT ;  /* 0x000000060707b212 */ /* 0x000fca00078e3cff */
[----:B------:R-:W2:Y:S01]  /*4a5b0*/  @!P3 LDG.E.U16 R2, desc[UR66][R6.64] ;  /* 0x000000420602b981 */ /* 0x000ea2000c1e1500 */
[----:B------:R-:W-:-:S03]  /*4a5c0*/  ISETP.GE.AND P2, PT, R14, R4, PT ;  /* 0x000000040e00720c */ /* 0x000fc60003f46270 */
[----:B--2---:R0:W-:Y:S04]  /*4a5d0*/  STL [R1+0xf8], R2 ;  /* 0x0000f80201007387 */ /* 0x0041e80000100800 */
[----:B0-----:R-:W2:Y:S04]  /*4a5e0*/  LDL.LU R2, [R1+0x43b0] ;  /* 0x0043b00001027983 */ /* 0x001ea80000300800 */
[----:B------:R-:W3:Y:S04]  /*4a5f0*/  LDL R6, [R1+0x23fc] ;  /* 0x0023fc0001067983 */ /* 0x000ee80000100800 */
[----:B------:R-:W3:Y:S01]  /*4a600*/  LDL R7, [R1+0x2400] ;  /* 0x0024000001077983 */ /* 0x000ee20000100800 */
[----:B----4-:R-:W-:-:S02]  /*4a610*/  PRMT R0, RZ, 0x7610, R0 ;  /* 0x00007610ff007816 */ /* 0x010fc40000000000 */
[----:B---3--:R-:W-:-:S04]  /*4a620*/  @!P2 LOP3.LUT R7, R7, R6, RZ, 0x3c, !PT ;  /* 0x000000060707a212 */ /* 0x008fc800078e3cff */
[----:B------:R-:W-:-:S04]  /*4a630*/  @!P2 LOP3.LUT R6, R7, R6, RZ, 0x3c, !PT ;  /* 0x000000060706a212 */ /* 0x000fc800078e3cff */
[----:B------:R-:W-:-:S05]  /*4a640*/  @!P2 LOP3.LUT R7, R7, R6, RZ, 0x3c, !PT ;  /* 0x000000060707a212 */ /* 0x000fca00078e3cff */
[----:B------:R-:W3:Y:S01]  /*4a650*/  @!P2 LDG.E.U16 R0, desc[UR66][R6.64] ;  /* 0x000000420600a981 */ /* 0x000ee2000c1e1500 */
[----:B------:R-:W-:-:S03]  /*4a660*/  ISETP.GE.AND P1, PT, R14, R4, PT ;  /* 0x000000040e00720c */ /* 0x000fc60003f26270 */
[----:B---3--:R0:W-:Y:S04]  /*4a670*/  STL [R1+0xf4], R0 ;  /* 0x0000f40001007387 */ /* 0x0081e80000100800 */
[----:B0-----:R-:W3:Y:S04]  /*4a680*/  LDL.LU R0, [R1+0x43ac] ;  /* 0x0043ac0001007983 */ /* 0x001ee80000300800 */
[----:B------:R-:W4:Y:S04]  /*4a690*/  LDL R6, [R1+0x237c] ;  /* 0x00237c0001067983 */ /* 0x000f280000100800 */
[----:B------:R-:W4:Y:S01]  /*4a6a0*/  LDL R7, [R1+0x2380] ;  /* 0x0023800001077983 */ /* 0x000f220000100800 */
[----:B--2---:R-:W-:-:S02]  /*4a6b0*/  PRMT R2, RZ, 0x7610, R2 ;  /* 0x00007610ff027816 */ /* 0x004fc40000000002 */
[----:B----4-:R-:W-:-:S04]  /*4a6c0*/  @!P1 LOP3.LUT R7, R7, R6, RZ, 0x3c, !PT ;  /* 0x0000000607079212 */ /* 0x010fc800078e3cff */
        /* <DEDUP_REMOVED lines=8> */
[----:B---3--:R-:W-:-:S02]  /*4a750*/  PRMT R0, RZ, 0x7610, R0 ;  /* 0x00007610ff007816 */ /* 0x008fc40000000000 */
[----:B----4-:R-:W-:-:S04]  /*4a760*/  @!P0 LOP3.LUT R7, R7, R6, RZ, 0x3c, !PT ;  /* 0x0000000607078212 */ /* 0x010fc800078e3cff */
        /* <DEDUP_REMOVED lines=102> */
[----:B------:R0:W4:Y:S04]  /*4add0*/  @!P2 LDG.E.U16 R15, desc[UR66][R6.64] ;  /* 0x00000042060fa981 */ /* 0x000128000c1e1500 */
[----:B------:R-:W0:Y:S04]  /*4ade0*/  LDL R6, [R1+0x1d7c] ;  /* 0x001d7c0001067983 */ /* 0x000e280000100800 */
[----:B------:R-:W0:Y:S01]  /*4adf0*/  LDL R7, [R1+0x1d80] ;  /* 0x001d800001077983 */ /* 0x000e220000100800 */
[----:B------:R-:W-:Y:S02]  /*4ae00*/  ISETP.GE.AND P1, PT, R14, R4, PT ;  /* 0x000000040e00720c */ /* 0x000fe40003f26270 */
[----:B---3--:R-:W-:-:S11]  /*4ae10*/  PRMT R0, RZ, 0x7610, R0 ;  /* 0x00007610ff007816 */ /* 0x008fd60000000000 */
[----:B0-----:R-:W-:-:S04]  /*4ae20*/  @!P1 LOP3.LUT R7, R7, R6, RZ, 0x3c, !PT ;  /* 0x0000000607079212 */ /* 0x001fc800078e3cff */
[----:B------:R-:W-:-:S04]  /*4ae30*/  @!P1 LOP3.LUT R6, R7, R6, RZ, 0x3c, !PT ;  /* 0x0000000607069212 */ /* 0x000fc800078e3cff */
[----:B------:R-:W-:-:S05]  /*4ae40*/  @!P1 LOP3.LUT R7, R7, R6, RZ, 0x3c, !PT ;  /* 0x0000000607079212 */ /* 0x000fca00078e3cff */
[----:B------:R-:W3:Y:S04]  /*4ae50*/  @!P1 LDG.E.U16 R0, desc[UR66][R6.64] ;  /* 0x0000004206009981 */ /* 0x000ee8000c1e1500 */
[----:B----4-:R-:W-:Y:S01]  /*4ae60*/  STL [R1+0xc4], R15 ;  /* 0x0000c40f01007387 */ /* 0x010fe20000100800 */
[----:B------:R-:W-:-:S03]  /*4ae70*/  ISETP.GE.AND P0, PT, R14, R4, PT ;  /* 0x000000040e00720c */ /* 0x000fc60003f06270 */
[----:B---3--:R0:W-:Y:S04]  /*4ae80*/  STL [R1+0xc0], R0 ;  /* 0x0000c00001007387 */ /* 0x0081e80000100800 */
[----:B0-----:R-:W3:Y:S04]  /*4ae90*/  LDL.LU R0, [R1+0x437c] ;  /* 0x00437c0001007983 */ /* 0x001ee80000300800 */
[----:B------:R-:W4:Y:S04]  /*4aea0*/  LDL R6, [R1+0x1cfc] ;  /* 0x001cfc0001067983 */ /* 0x000f280000100800 */
[----:B------:R-:W4:Y:S01]  /*4aeb0*/  LDL R7, [R1+0x1d00] ;  /* 0x001d000001077983 */ /* 0x000f220000100800 */
[----:B--2---:R-:W-:Y:S01]  /*4aec0*/  PRMT R2, RZ, 0x7610, R2 ;  /* 0x00007610ff027816 */ /* 0x004fe20000000002 */
[----:B------:R-:W0:Y:S01]  /*4aed0*/  S2R R15, SR_TID.X ;  /* 0x00000000000f7919 */ /* 0x000e220000002100 */
[----:B----4-:R-:W-:-:S04]  /*4aee0*/  @!P0 LOP3.LUT R7, R7, R6, RZ, 0x3c, !PT ;  /* 0x0000000607078212 */ /* 0x010fc800078e3cff */
[----:B------:R-:W-:-:S04]  /*4aef0*/  @!P0 LOP3.LUT R6, R7, R6, RZ, 0x3c, !PT ;  /* 0x0000000607068212 */ /* 0x000fc800078e3cff */
[----:B------:R-:W-:-:S05]  /*4af00*/  @!P0 LOP3.LUT R7, R7, R6, RZ, 0x3c, !PT ;  /* 0x0000000607078212 */ /* 0x000fca00078e3cff */
[----:B------:R-:W2:Y:S01]  /*4af10*/  @!P0 LDG.E.U16 R2, desc[UR66][R6.64] ;  /* 0x0000004206028981 */ /* 0x000ea2000c1e1500 */
[----:B0-----:R-:W-:-:S04]  /*4af20*/  LOP3.LUT R15, R15, 0x3f, RZ, 0xc0, !PT ;  /* 0x0000003f0f0f7812 */ /* 0x001fc800078ec0ff */
[-C--:B------:R-:W-:Y:S02]  /*4af30*/  ISETP.GE.AND P1, PT, R15, R4.reuse, PT ;  /* 0x000000040f00720c */ /* 0x080fe40003f26270 */
[----:B------:R-:W4:Y:S01]  /*4af40*/  LDL.LU R15, [R1+0x4378] ;  /* 0x00437800010f7983 */ /* 0x000f220000300800 */
[----:B------:R-:W-:-:S03]  /*4af50*/  ISETP.GE.AND P3, PT, R14, R4, PT ;  /* 0x000000040e00720c */ /* 0x000fc60003f66270 */
[----:B--2---:R0:W-:Y:S04]  /*4af60*/  STL [R1+0xbc], R2 ;  /* 0x0000bc0201007387 */ /* 0x0041e80000100800 */
[----:B0-----:R-:W2:Y:S04]  /*4af70*/  LDL.LU R2, [R1+0x4374] ;  /* 0x0043740001027983 */ /* 0x001ea80000300800 */
[----:B------:R-:W2:Y:S04]  /*4af80*/  LDL R6, [R1+0x1c7c] ;  /* 0x001c7c0001067983 */ /* 0x000ea80000100800 */
[----:B------:R-:W2:Y:S01]  /*4af90*/  LDL R7, [R1+0x1c80] ;  /* 0x001c800001077983 */ /* 0x000ea20000100800 */
[----:B---3--:R-:W-:-:S02]  /*4afa0*/  PRMT R0, RZ, 0x7610, R0 ;  /* 0x00007610ff007816 */ /* 0x008fc40000000000 */
[----:B--2---:R-:W-:-:S04]  /*4afb0*/  @!P3 LOP3.LUT R7, R7, R6, RZ, 0x3c, !PT ;  /* 0x000000060707b212 */ /* 0x004fc800078e3cff */
        /* <DEDUP_REMOVED lines=8> */
[----:B------:R-:W-:-:S02]  /*4b040*/  PRMT R2, RZ, 0x7610, R2 ;  /* 0x00007610ff027816 */ /* 0x000fc40000000002 */
[----:B---3--:R-:W-:-:S04]  /*4b050*/  @!P2 LOP3.LUT R7, R7, R6, RZ, 0x3c, !PT ;  /* 0x000000060707a212 */ /* 0x008fc800078e3cff */
[----:B------:R-:W-:-:S04]  /*4b060*/  @!P2 LOP3.LUT R6, R7, R6, RZ, 0x3c, !PT ;  /* 0x000000060706a212 */ /* 0x000fc800078e3cff */
[----:B------:R-:W-:-:S05]  /*4b070*/  @!P2 LOP3.LUT R7, R7, R6, RZ, 0x3c, !PT ;  /* 0x000000060707a212 */ /* 0x000fca00078e3cff */
[----:B------:R-:W3:Y:S04]  /*4b080*/  @!P2 LDG.E.U16 R2, desc[UR66][R6.64] ;  /* 0x000000420602a981 */ /* 0x000ee8000c1e1500 */
[----:B---3--:R0:W-:Y:S04]  /*4b090*/  STL [R1+0xb4], R2 ;  /* 0x0000b40201007387 */ /* 0x0081e80000100800 */
[----:B0-----:R-:W3:Y:S04]  /*4b0a0*/  LDL.LU R2, [R1+0x436c] ;  /* 0x00436c0001027983 */ /* 0x001ee80000300800 */
[----:B------:R-:W2:Y:S04]  /*4b0b0*/  LDL R6, [R1+0x3b84] ;  /* 0x003b840001067983 */ /* 0x000ea80000100800 */
[----:B------:R-:W2:Y:S02]  /*4b0c0*/  LDL R7, [R1+0x3b90] ;  /* 0x003b900001077983 */ /* 0x000ea40000100800 */
[----:B--2---:R-:W-:-:S02]  /*4b0d0*/  @!P1 LOP3.LUT R7, R7, R6, RZ, 0x3c, !PT ;  /* 0x0000000607079212 */ /* 0x004fc400078e3cff */
[----:B---3--:R-:W-:Y:S02]  /*4b0e0*/  PRMT R2, RZ, 0x7610, R2 ;  /* 0x00007610ff027816 */ /* 0x008fe40000000002 */
[----:B------:R-:W-:-:S04]  /*4b0f0*/  @!P1 LOP3.LUT R6, R7, R6, RZ, 0x3c, !PT ;  /* 0x0000000607069212 */ /* 0x000fc800078e3cff */
[----:B------:R-:W-:-:S05]  /*4b100*/  @!P1 LOP3.LUT R7, R7, R6, RZ, 0x3c, !PT ;  /* 0x0000000607079212 */ /* 0x000fca00078e3cff */
[----:B------:R0:W2:Y:S04]  /*4b110*/  @!P1 LDG.E.U16 R2, desc[UR66][R6.64] ;  /* 0x0000004206029981 */ /* 0x0000a8000c1e1500 */
[----:B------:R-:W0:Y:S04]  /*4b120*/  LDL R6, [R1+0x3b8c] ;  /* 0x003b8c0001067983 */ /* 0x000e280000100800 */
[----:B------:R-:W0:Y:S01]  /*4b130*/  LDL R7, [R1+0x3b94] ;  /* 0x003b940001077983 */ /* 0x000e220000100800 */
[----:B------:R-:W-:Y:S02]  /*4b140*/  ISETP.GE.AND P0, PT, R14, R4, PT ;  /* 0x000000040e00720c */ /* 0x000fe40003f06270 */
[----:B------:R-:W-:-:S11]  /*4b150*/  PRMT R0, RZ, 0x7610, R0 ;  /* 0x00007610ff007816 */ /* 0x000fd60000000000 */
[----:B0-----:R-:W-:-:S04]  /*4b160*/  @!P0 LOP3.LUT R7, R7, R6, RZ, 0x3c, !PT ;  /* 0x0000000607078212 */ /* 0x001fc800078e3cff */
[----:B------:R-:W-:-:S04]  /*4b170*/  @!P0 LOP3.LUT R6, R7, R6, RZ, 0x3c, !PT ;  /* 0x0000000607068212 */ /* 0x000fc800078e3cff */
[----:B------:R-:W-:-:S05]  /*4b180*/  @!P0 LOP3.LUT R7, R7, R6, RZ, 0x3c, !PT ;  /* 0x0000000607078212 */ /* 0x000fca00078e3cff */
[----:B------:R-:W3:Y:S04]  /*4b190*/  @!P0 LDG.E.U16 R0, desc[UR66][R6.64] ;  /* 0x0000004206008981 */ /* 0x000ee8000c1e1500 */
        /* <DEDUP_REMOVED lines=138> */
[----:B----4-:R-:W-:-:S03]  /*4ba40*/  PRMT R15, RZ, 0x7610, R15 ;  /* 0x00007610ff0f7816 */ /* 0x010fc6000000000f */
[----:B------:R-:W-:Y:S04]  /*4ba50*/  STL [R1+0x4060], R2 ;  /* 0x0040600201007387 */ /* 0x000fe80000100800 */
[----:B------:R-:W-:Y:S04]  /*4ba60*/  STL [R1+0x4068], R2 ;  /* 0x0040680201007387 */ /* 0x000fe80000100800 */
[----:B------:R-:W-:Y:S04]  /*4ba70*/  STL [R1+0x4070], R2 ;  /* 0x0040700201007387 */ /* 0x000fe80000100800 */
[----:B------:R-:W-:Y:S04]  /*4ba80*/  STL [R1+0x4078], R2 ;  /* 0x0040780201007387 */ /* 0x000fe80000100800 */
[----:B------:R0:W-:Y:S04]  /*4ba90*/  STL.S16 [R1+0xb0], R15 ;  /* 0x0000b00f01007387 */ /* 0x0001e80000100600 */
[----:B0-----:R-:W2:Y:S04]  /*4baa0*/  LDL.LU R15, [R1+0x4368] ;  /* 0x00436800010f7983 */ /* 0x001ea80000300800 */
[----:B------:R-:W4:Y:S04]  /*4bab0*/  LDL R6, [R1+0x246c] ;  /* 0x00246c0001067983 */ /* 0x000f280000100800 */
[----:B------:R-:W4:Y:S04]  /*4bac0*/  LDL R7, [R1+0x2470] ;  /* 0x0024700001077983 */ /* 0x000f280000100800 */
[----:B---3--:R-:W-:Y:S04]  /*4bad0*/  STL [R1+0x3bb0], R0 ;  /* 0x003bb00001007387 */ /* 0x008fe80000100800 */
        /* <DEDUP_REMOVED lines=83> */
[----:B0-----:R-:W3:Y:S01]  /*4c010*/  LDL.LU R0, [R1+0xb0] ;  /* 0x0000b00001007983 */ /* 0x001ee20000300800 */
[----:B------:R-:W-:-:S13]  /*4c020*/  ISETP.GE.AND P3, PT, R14, R4, PT ;  /* 0x000000040e00720c */ /* 0x000fda0003f66270 */
[----:B----4-:R-:W-:-:S04]  /*4c030*/  @!P3 LOP3.LUT R7, R7, R6, RZ, 0x3c, !PT ;  /* 0x000000060707b212 */ /* 0x010fc800078e3cff */
[----:B------:R-:W-:-:S04]  /*4c040*/  @!P3 LOP3.LUT R6, R7, R6, RZ, 0x3c, !PT ;  /* 0x000000060706b212 */ /* 0x000fc800078e3cff */
[----:B------:R-:W-:-:S05]  /*4c050*/  @!P3 LOP3.LUT R7, R7, R6, RZ, 0x3c, !PT ;  /* 0x000000060707b212 */ /* 0x000fca00078e3cff */
[----:B---3--:R0:W3:Y:S04]  /*4c060*/  @!P3 LDG.E.U16 R0, desc[UR66][R6.64] ;  /* 0x000000420600b981 */ /* 0x0080e8000c1e1500 */
[----:B------:R-:W0:Y:S04]  /*4c070*/  LDL R6, [R1+0x24ec] ;  /* 0x0024ec0001067983 */ /* 0x000e280000100800 */
[----:B------:R-:W0:Y:S01]  /*4c080*/  LDL R7, [R1+0x24f0] ;  /* 0x0024f00001077983 */ /* 0x000e220000100800 */
[----:B------:R-:W-:Y:S02]  /*4c090*/  ISETP.GE.AND P2, PT, R14, R4, PT ;  /* 0x000000040e00720c */ /* 0x000fe40003f46270 */
[----:B--2---:R-:W-:-:S11]  /*4c0a0*/  PRMT R15, RZ, 0x7610, R15 ;  /* 0x00007610ff0f7816 */ /* 0x004fd6000000000f */
[----:B0-----:R-:W-:-:S04]  /*4c0b0*/  @!P2 LOP3.LUT R7, R7, R6, RZ, 0x3c, !PT ;  /* 0x000000060707a212 */ /* 0x001fc800078e3cff */
[----:B------:R-:W-:-:S04]  /*4c0c0*/  @!P2 LOP3.LUT R6, R7, R6, RZ, 0x3c, !PT ;  /* 0x000000060706a212 */ /* 0x000fc800078e3cff */
[----:B------:R-:W-:-:S05]  /*4c0d0*/  @!P2 LOP3.LUT R7, R7, R6, RZ, 0x3c, !PT ;  /* 0x000000060707a212 */ /* 0x000fca00078e3cff */
[----:B------:R-:W2:Y:S04]  /*4c0e0*/  @!P2 LDG.E.U16 R15, desc[UR66][R6.64] ;  /* 0x00000042060fa981 */ /* 0x000ea8000c1e1500 */
[----:B---3--:R-:W-:Y:S01]  /*4c0f0*/  STL [R1+0x4080], R0 ;  /* 0x0040800001007387 */ /* 0x008fe20000100800 */
        /* <DEDUP_REMOVED lines=9> */
[----:B------:R-:W3:Y:S01]  /*4c190*/  @!P4 LDG.E.U16 R0, desc[UR66][R6.64] ;  /* 0x000000420600c981 */ /* 0x000ee2000c1e1500 */
[----:B--2---:R-:W-:-:S05]  /*4c1a0*/  PRMT R15, RZ, 0x7610, R15 ;  /* 0x00007610ff0f7816 */ /* 0x004fca000000000f */
[----:B------:R0:W-:Y:S04]  /*4c1b0*/  STL.S16 [R1+0xa4], R15 ;  /* 0x0000a40f01007387 */ /* 0x0001e80000100600 */
[----:B0-----:R-:W2:Y:S04]  /*4c1c0*/  LDL.LU R15, [R1+0x4360] ;  /* 0x00436000010f7983 */ /* 0x001ea80000300800 */
[----:B------:R-:W4:Y:S04]  /*4c1d0*/  LDL R6, [R1+0x25ec] ;  /* 0x0025ec0001067983 */ /* 0x000f280000100800 */
[----:B------:R-:W4:Y:S01]  /*4c1e0*/  LDL R7, [R1+0x25f0] ;  /* 0x0025f00001077983 */ /* 0x000f220000100800 */
[----:B------:R-:W-:-:S03]  /*4c1f0*/  ISETP.GE.AND P5, PT, R14, R4, PT ;  /* 0x000000040e00720c */ /* 0x000fc60003fa6270 */
[----:B---3--:R0:W-:Y:S04]  /*4c200*/  STL [R1+0x4084], R0 ;  /* 0x0040840001007387 */ /* 0x0081e80000100800 */
[----:B0-----:R-:W3:Y:S06]  /*4c210*/  LDL.LU R0, [R1+0xa4] ;  /* 0x0000a40001007983 */ /* 0x001eec0000300800 */
[----:B----4-:R-:W-:-:S04]  /*4c220*/  @!P5 LOP3.LUT R7, R7, R6, RZ, 0x3c, !PT ;  /* 0x000000060707d212 */ /* 0x010fc800078e3cff */
[----:B------:R-:W-:-:S04]  /*4c230*/  @!P5 LOP3.LUT R6, R7, R6, RZ, 0x3c, !PT ;  /* 0x000000060706d212 */ /* 0x000fc800078e3cff */
[----:B------:R-:W-:-:S05]  /*4c240*/  @!P5 LOP3.LUT R7, R7, R6, RZ, 0x3c, !PT ;  /* 0x000000060707d212 */ /* 0x000fca00078e3cff */
[----:B---3--:R0:W3:Y:S04]  /*4c250*/  @!P5 LDG.E.U16 R0, desc[UR66][R6.64] ;  /* 0x000000420600d981 */ /* 0x0080e8000c1e1500 */
[----:B------:R-:W0:Y:S04]  /*4c260*/  LDL R6, [R1+0x2604] ;  /* 0x0026040001067983 */ /* 0x000e280000100800 */
[----:B------:R-:W0:Y:S01]  /*4c270*/  LDL R7, [R1+0x2608] ;  /* 0x0026080001077983 */ /* 0x000e220000100800 */
[----:B--2---:R-:W-:Y:S02]  /*4c280*/  PRMT R15, RZ, 0x7610, R15 ;  /* 0x00007610ff0f7816 */ /* 0x004fe4000000000f */
[----:B0-----:R-:W-:-:S04]  /*4c290*/  @!P1 LOP3.LUT R7, R7, R6, RZ, 0x3c, !PT ;  /* 0x0000000607079212 */ /* 0x001fc800078e3cff */
[----:B------:R-:W-:-:S04]  /*4c2a0*/  @!P1 LOP3.LUT R6, R7, R6, RZ, 0x3c, !PT ;  /* 0x0000000607069212 */ /* 0x000fc800078e3cff */
[----:B------:R-:W-:-:S05]  /*4c2b0*/  @!P1 LOP3.LUT R7, R7, R6, RZ, 0x3c, !PT ;  /* 0x0000000607079212 */ /* 0x000fca00078e3cff */
[----:B------:R-:W2:Y:S04]  /*4c2c0*/  @!P1 LDG.E.U16 R15, desc[UR66][R6.64] ;  /* 0x00000042060f9981 */ /* 0x000ea8000c1e1500 */
[----:B---3--:R-:W-:Y:S04]  /*4c2d0*/  STL [R1+0x4088], R0 ;  /* 0x0040880001007387 */ /* 0x008fe80000100800 */
        /* <DEDUP_REMOVED lines=17> */
[----:B------:R-:W2:Y:S04]  /*4c3f0*/  @!P1 LDG.E.U16 R15, desc[UR66][R6.64] ;  /* 0x00000042060f9981 */ /* 0x000ea8000c1e1500 */
        /* <DEDUP_REMOVED lines=335> */
[----:B------:R-:W-:Y:S02]  /*4d8f0*/  PRMT R2, RZ, 0x7610, R2 ;  /* 0x00007610ff027816 */ /* 0x000fe40000000002 */
[----:B0-----:R-:W-:-:S04]  /*4d900*/  @!P0 LOP3.LUT R7, R7, R6, RZ, 0x3c, !PT ;  /* 0x0000000607078212 */ /* 0x001fc800078e3cff */
[----:B------:R-:W-:-:S04]  /*4d910*/  @!P0 LOP3.LUT R6, R7, R6, RZ, 0x3c, !PT ;  /* 0x0000000607068212 */ /* 0x000fc800078e3cff */
[----:B------:R-:W-:Y:S01]  /*4d920*/  @!P0 LOP3.LUT R7, R7, R6, RZ, 0x3c, !PT ;  /* 0x0000000607078212 */ /* 0x000fe200078e3cff */
[----:B----4-:R-:W-:Y:S04]  /*4d930*/  STL [R1+0x408c], R0 ;  /* 0x00408c0001007387 */ /* 0x010fe80000100800 */
[----:B------:R0:W4:Y:S04]  /*4d940*/  @!P0 LDG.E.U16 R2, desc[UR66][R6.64] ;  /* 0x0000004206028981 */ /* 0x000128000c1e1500 */
[----:B------:R-:W0:Y:S04]  /*4d950*/  LDL R6, [R1+0x3b14] ;  /* 0x003b140001067983 */ /* 0x000e280000100800 */
[----:B------:R-:W0:Y:S01]  /*4d960*/  LDL R7, [R1+0x3b20] ;  /* 0x003b200001077983 */ /* 0x000e220000100800 */
[----:B------:R-:W-:-:S02]  /*4d970*/  PRMT R28, RZ, 0x7610, R28 ;  /* 0x00007610ff1c7816 */ /* 0x000fc4000000001c */
[CC--:B------:R-:W-:Y:S02]  /*4d980*/  ISETP.GE.AND P4, PT, R14.reuse, R4.reuse, PT ;  /* 0x000000040e00720c */ /* 0x0c0fe40003f86270 */
[CC--:B------:R-:W-:Y:S02]  /*4d990*/  ISETP.GE.AND P2, PT, R14.reuse, R4.reuse, PT ;  /* 0x000000040e00720c */ /* 0x0c0fe40003f46270 */
[----:B------:R-:W-:Y:S02]  /*4d9a0*/  ISETP.GE.AND P3, PT, R14, R4, PT ;  /* 0x000000040e00720c */ /* 0x000fe40003f66270 */
[----:B0-----:R-:W-:-:S04]  /*4d9b0*/  @!P1 LOP3.LUT R7, R7, R6, RZ, 0x3c, !PT ;  /* 0x0000000607079212 */ /* 0x001fc800078e3cff */
[----:B------:R-:W-:-:S04]  /*4d9c0*/  @!P1 LOP3.LUT R6, R7, R6, RZ, 0x3c, !PT ;  /* 0x0000000607069212 */ /* 0x000fc800078e3cff */
[----:B------:R-:W-:Y:S01]  /*4d9d0*/  @!P1 LOP3.LUT R7, R7, R6, RZ, 0x3c, !PT ;  /* 0x0000000607079212 */ /* 0x000fe200078e3cff */
[----:B----4-:R-:W-:Y:S04]  /*4d9e0*/  STL [R1+0x4090], R2 ;  /* 0x0040900201007387 */ /* 0x010fe80000100800 */
[----:B------:R-:W4:Y:S04]  /*4d9f0*/  LDL.LU R14, [R1+0x42c0] ;  /* 0x0042c000010e7983 */ /* 0x000f280000300800 */
[----:B------:R0:W2:Y:S04]  /*4da00*/  @!P1 LDG.E.U16 R28, desc[UR66][R6.64] ;  /* 0x00000042061c9981 */ /* 0x0000a8000c1e1500 */
[----:B------:R-:W0:Y:S04]  /*4da10*/  LDL R6, [R1+0x3b1c] ;  /* 0x003b1c0001067983 */ /* 0x000e280000100800 */
[----:B------:R-:W0:Y:S01]  /*4da20*/  LDL R7, [R1+0x3b28] ;  /* 0x003b280001077983 */ /* 0x000e220000100800 */
[----:B------:R-:W-:-:S02]  /*4da30*/  PRMT R27, RZ, 0x7610, R27 ;  /* 0x00007610ff1b7816 */ /* 0x000fc4000000001b */
[----:B0-----:R-:W-:-:S04]  /*4da40*/  @!P0 LOP3.LUT R7, R7, R6, RZ, 0x3c, !PT ;  /* 0x0000000607078212 */ /* 0x001fc800078e3cff */
[----:B------:R-:W-:-:S04]  /*4da50*/  @!P0 LOP3.LUT R6, R7, R6, RZ, 0x3c, !PT ;  /* 0x0000000607068212 */ /* 0x000fc800078e3cff */
[----:B------:R-:W-:Y:S01]  /*4da60*/  @!P0 LOP3.LUT R7, R7, R6, RZ, 0x3c, !PT ;  /* 0x0000000607078212 */ /* 0x000fe200078e3cff */
[----:B--2---:R0:W-:Y:S04]  /*4da70*/  STL [R1+0x4094], R28 ;  /* 0x0040941c01007387 */ /* 0x0041e80000100800 */
[----:B------:R1:W2:Y:S04]  /*4da80*/  @!P0 LDG.E.U16 R27, desc[UR66][R6.64] ;  /* 0x00000042061b8981 */ /* 0x0002a8000c1e1500 */
[----:B------:R-:W1:Y:S04]  /*4da90*/  LDL R6, [R1+0x23ec] ;  /* 0x0023ec0001067983 */ /* 0x000e680000100800 */
[----:B------:R-:W1:Y:S01]  /*4daa0*/  LDL R7, [R1+0x23f0] ;  /* 0x0023f00001077983 */ /* 0x000e620000100800 */
[----:B---3--:R-:W-:-:S02]  /*4dab0*/  PRMT R29, RZ, 0x7610, R29 ;  /* 0x00007610ff1d7816 */ /* 0x008fc4000000001d */
[----:B-1----:R-:W-:-:S04]  /*4dac0*/  @!P4 LOP3.LUT R7, R7, R6, RZ, 0x3c, !PT ;  /* 0x000000060707c212 */ /* 0x002fc800078e3cff */
[----:B------:R-:W-:-:S04]  /*4dad0*/  @!P4 LOP3.LUT R6, R7, R6, RZ, 0x3c, !PT ;  /* 0x000000060706c212 */ /* 0x000fc800078e3cff */
[----:B------:R-:W-:Y:S01]  /*4dae0*/  @!P4 LOP3.LUT R7, R7, R6, RZ, 0x3c, !PT ;  /* 0x000000060707c212 */ /* 0x000fe200078e3cff */
[----:B--2---:R-:W-:Y:S04]  /*4daf0*/  STL [R1+0x4098], R27 ;  /* 0x0040981b01007387 */ /* 0x004fe80000100800 */
[----:B------:R1:W2:Y:S04]  /*4db00*/  @!P4 LDG.E.U16 R29, desc[UR66][R6.64] ;  /* 0x00000042061dc981 */ /* 0x0002a8000c1e1500 */
[----:B------:R-:W1:Y:S04]  /*4db10*/  LDL R6, [R1+0x236c] ;  /* 0x00236c0001067983 */ /* 0x000e680000100800 */
[----:B------:R-:W1:Y:S01]  /*4db20*/  LDL R7, [R1+0x2370] ;  /* 0x0023700001077983 */ /* 0x000e620000100800 */
[----:B------:R-:W-:-:S02]  /*4db30*/  PRMT R26, RZ, 0x7610, R26 ;  /* 0x00007610ff1a7816 */ /* 0x000fc4000000001a */
[----:B-1----:R-:W-:-:S04]  /*4db40*/  @!P2 LOP3.LUT R7, R7, R6, RZ, 0x3c, !PT ;  /* 0x000000060707a212 */ /* 0x002fc800078e3cff */
[----:B------:R-:W-:-:S04]  /*4db50*/  @!P2 LOP3.LUT R6, R7, R6, RZ, 0x3c, !PT ;  /* 0x000000060706a212 */ /* 0x000fc800078e3cff */
[----:B------:R-:W-:Y:S01]  /*4db60*/  @!P2 LOP3.LUT R7, R7, R6, RZ, 0x3c, !PT ;  /* 0x000000060707a212 */ /* 0x000fe200078e3cff */
[----:B--2---:R-:W-:Y:S04]  /*4db70*/  STL [R1+0x409c], R29 ;  /* 0x00409c1d01007387 */ /* 0x004fe80000100800 */
[----:B------:R1:W2:Y:S04]  /*4db80*/  @!P2 LDG.E.U16 R26, desc[UR66][R6.64] ;  /* 0x00000042061aa981 */ /* 0x0002a8000c1e1500 */
[----:B------:R-:W1:Y:S04]  /*4db90*/  LDL R6, [R1+0x22ec] ;  /* 0x0022ec0001067983 */ /* 0x000e680000100800 */
[----:B------:R-:W1:Y:S01]  /*4dba0*/  LDL R7, [R1+0x22f0] ;  /* 0x0022f00001077983 */ /* 0x000e620000100800 */
[----:B------:R-:W-:Y:S01]  /*4dbb0*/  PRMT R25, RZ, 0x7610, R25 ;  /* 0x00007610ff197816 */ /* 0x000fe20000000019 */
[----:B0-----:R-:W0:Y:S01]  /*4dbc0*/  S2R R28, SR_TID.X ;  /* 0x00000000001c7919 */ /* 0x001e220000002100 */
[----:B-1----:R-:W-:-:S04]  /*4dbd0*/  @!P3 LOP3.LUT R7, R7, R6, RZ, 0x3c, !PT ;  /* 0x000000060707b212 */ /* 0x002fc800078e3cff */
[----:B------:R-:W-:-:S04]  /*4dbe0*/  @!P3 LOP3.LUT R6, R7, R6, RZ, 0x3c, !PT ;  /* 0x000000060706b212 */ /* 0x000fc800078e3cff */
[----:B------:R-:W-:Y:S01]  /*4dbf0*/  @!P3 LOP3.LUT R7, R7, R6, RZ, 0x3c, !PT ;  /* 0x000000060707b212 */ /* 0x000fe200078e3cff */
[----:B--2---:R-:W-:Y:S04]  /*4dc00*/  STL [R1+0x40a0], R26 ;  /* 0x0040a01a01007387 */ /* 0x004fe80000100800 */
[----:B------:R1:W2:Y:S04]  /*4dc10*/  @!P3 LDG.E.U16 R25, desc[UR66][R6.64] ;  /* 0x000000420619b981 */ /* 0x0002a8000c1e1500 */
[----:B------:R-:W1:Y:S04]  /*4dc20*/  LDL R6, [R1+0x226c] ;  /* 0x00226c0001067983 */ /* 0x000e680000100800 */
[----:B------:R-:W1:Y:S01]  /*4dc30*/  LDL R7, [R1+0x2270] ;  /* 0x0022700001077983 */ /* 0x000e620000100800 */
[----:B0-----:R-:W-:-:S04]  /*4dc40*/  LOP3.LUT R28, R28, 0x3f, RZ, 0xc0, !PT ;  /* 0x0000003f1c1c7812 */ /* 0x001fc800078ec0ff */
[----:B------:R-:W-:-:S04]  /*4dc50*/  LOP3.LUT R28, R28, 0x40, RZ, 0xfc, !PT ;  /* 0x000000401c1c7812 */ /* 0x000fc800078efcff */
[----:B------:R-:W-:Y:S02]  /*4dc60*/  ISETP.GE.AND P4, PT, R28, R4, PT ;  /* 0x000000041c00720c */ /* 0x000fe40003f86270 */
[----:B------:R-:W-:-:S11]  /*4dc70*/  PRMT R24, RZ, 0x7610, R24 ;  /* 0x00007610ff187816 */ /* 0x000fd60000000018 */
[----:B-1----:R-:W-:-:S04]  /*4dc80*/  @!P4 LOP3.LUT R7, R7, R6, RZ, 0x3c, !PT ;  /* 0x000000060707c212 */ /* 0x002fc800078e3cff */
[----:B------:R-:W-:-:S04]  /*4dc90*/  @!P4 LOP3.LUT R6, R7, R6, RZ, 0x3c, !PT ;  /* 0x000000060706c212 */ /* 0x000fc800078e3cff */
[----:B------:R-:W-:Y:S01]  /*4dca0*/  @!P4 LOP3.LUT R7, R7, R6, RZ, 0x3c, !PT ;  /* 0x000000060707c212 */ /* 0x000fe200078e3cff */
[----:B--2---:R-:W-:Y:S04]  /*4dcb0*/  STL [R1+0x40a4], R25 ;  /* 0x0040a41901007387 */ /* 0x004fe80000100800 */
[----:B------:R0:W2:Y:S04]  /*4dcc0*/  @!P4 LDG.E.U16 R24, desc[UR66][R6.64] ;  /* 0x000000420618c981 */ /* 0x0000a8000c1e1500 */
[----:B------:R-:W0:Y:S04]  /*4dcd0*/  LDL R6, [R1+0x21ec] ;  /* 0x0021ec0001067983 */ /* 0x000e280000100800 */
[----:B------:R-:W0:Y:S01]  /*4dce0*/  LDL R7, [R1+0x21f0] ;  /* 0x0021f00001077983 */ /* 0x000e220000100800 */
[----:B------:R-:W-:-:S02]  /*4dcf0*/  ISETP.GE.AND P5, PT, R28, R4, PT ;  /* 0x000000041c00720c */ /* 0x000fc40003fa6270 */
[----:B------:R-:W-:-:S11]  /*4dd00*/  PRMT R23, RZ, 0x7610, R23 ;  /* 0x00007610ff177816 */ /* 0x000fd60000000017 */
[----:B0-----:R-:W-:-:S04]  /*4dd10*/  @!P5 LOP3.LUT R7, R7, R6, RZ, 0x3c, !PT ;  /* 0x000000060707d212 */ /* 0x001fc800078e3cff */
        /* <DEDUP_REMOVED lines=37> */
[----:B------:R-:W-:-:S05]  /*4df70*/  @!P4 LOP3.LUT R7, R7, R6, RZ, 0x3c, !PT ;  /* 0x000000060707c212 */ /* 0x000fca00078e3cff */
[----:B------:R-:W3:Y:S04]  /*4df80*/  @!P4 LDG.E.U16 R3, desc[UR66][R6.64] ;  /* 0x000000420603c981 */ /* 0x000ee8000c1e1500 */
[----:B--2---:R-:W-:Y:S01]  /*4df90*/  STL [R1+0x40b8], R20 ;  /* 0x0040b81401007387 */ /* 0x004fe20000100800 */
[----:B------:R-:W-:-:S03]  /*4dfa0*/  ISETP.GE.AND P5, PT, R28, R4, PT ;  /* 0x000000041c00720c */ /* 0x000fc60003fa6270 */
[----:B---3--:R0:W-:Y:S04]  /*4dfb0*/  STL [R1+0x864], R3 ;  /* 0x0008640301007387 */ /* 0x0081e80000100800 */
        /* <DEDUP_REMOVED lines=8> */
[----:B------:R-:W-:-:S03]  /*4e040*/  ISETP.GE.AND P6, PT, R28, R4, PT ;  /* 0x000000041c00720c */ /* 0x000fc60003fc6270 */
[----:B---3--:R0:W-:Y:S04]  /*4e050*/  STL [R1+0x868], R15 ;  /* 0x0008680f01007387 */ /* 0x0081e80000100800 */
[----:B0-----:R-:W3:Y:S04]  /*4e060*/  LDL.LU R15, [R1+0x42b8] ;  /* 0x0042b800010f7983 */ /* 0x001ee80000300800 */
[----:B------:R-:W2:Y:S04]  /*4e070*/  LDL R6, [R1+0x1c1c] ;  /* 0x001c1c0001067983 */ /* 0x000ea80000100800 */
[----:B------:R-:W2:Y:S01]  /*4e080*/  LDL R7, [R1+0x1c20] ;  /* 0x001c200001077983 */ /* 0x000ea20000100800 */
[----:B----4-:R-:W-:-:S02]  /*4e090*/  PRMT R14, RZ, 0x7610, R14 ;  /* 0x00007610ff0e7816 */ /* 0x010fc4000000000e */
        /* <DEDUP_REMOVED lines=962> */
[----:B----4-:R0:W-:Y:S04]  /*51cc0*/  STL [R1+0x614], R27 ;  /* 0x0006141b01007387 */ /* 0x0101e80000100800 */
[----:B0-----:R-:W4:Y:S04]  /*51cd0*/  LDL R27, [R1+0x23c0] ;  /* 0x0023c000011b7983 */ /* 0x001f280000100800 */
[----:B---3--:R0:W-:Y:S04]  /*51ce0*/  STL [R1+0x604], R15 ;  /* 0x0006040f01007387 */ /* 0x0081e80000100800 */
[----:B0-----:R-:W3:Y:S04]  /*51cf0*/  LDL.LU R15, [R1+0x4138] ;  /* 0x00413800010f7983 */ /* 0x001ee80000300800 */
[----:B------:R-:W3:Y:S04]  /*51d00*/  LDL R6, [R1+0x238c] ;  /* 0x00238c0001067983 */ /* 0x000ee80000100800 */
[----:B------:R-:W3:Y:S01]  /*51d10*/  LDL R7, [R1+0x2390] ;  /* 0x0023900001077983 */ /* 0x000ee20000100800 */
[----:B------:R-:W-:-:S02]  /*51d20*/  ISETP.GE.AND P2, PT, R28, R4, PT ;  /* 0x000000041c00720c */ /* 0x000fc40003f46270 */
[----:B--2---:R-:W-:-:S11]  /*51d30*/  PRMT R14, RZ, 0x7610, R14 ;  /* 0x00007610ff0e7816 */ /* 0x004fd6000000000e */
        /* <DEDUP_REMOVED lines=19> */
[----:B------:R-:W-:-:S02]  /*51e70*/  PRMT R15, RZ, 0x7610, R15 ;  /* 0x00007610ff0f7816 */ /* 0x000fc4000000000f */
[----:B--2---:R-:W-:-:S04]  /*51e80*/  @!P5 LOP3.LUT R7, R7, R6, RZ, 0x3c, !PT ;  /* 0x000000060707d212 */ /* 0x004fc800078e3cff */
[----:B------:R-:W-:-:S04]  /*51e90*/  @!P5 LOP3.LUT R6, R7, R6, RZ, 0x3c, !PT ;  /* 0x000000060706d212 */ /* 0x000fc800078e3cff */
[----:B------:R-:W-:-:S05]  /*51ea0*/  @!P5 LOP3.LUT R7, R7, R6, RZ, 0x3c, !PT ;  /* 0x000000060707d212 */ /* 0x000fca00078e3cff */
[----:B------:R-:W2:Y:S01]  /*51eb0*/  @!P5 LDG.E.U16 R15, desc[UR66][R6.64] ;  /* 0x00000042060fd981 */ /* 0x000ea2000c1e1500 */
[----:B------:R-:W-:Y:S02]  /*51ec0*/  ISETP.GE.AND P4, PT, R28, R4, PT ;  /* 0x000000041c00720c */ /* 0x000fe40003f86270 */
[----:B------:R-:W-:Y:S01]  /*51ed0*/  PRMT R14, RZ, 0x7610, R14 ;  /* 0x00007610ff0e7816 */ /* 0x000fe2000000000e */
[----:B--2---:R0:W-:Y:S04]  /*51ee0*/  STL [R1+0x5fc], R15 ;  /* 0x0005fc0f01007387 */ /* 0x0041e80000100800 */
[----:B0-----:R-:W2:Y:S04]  /*51ef0*/  LDL.LU R15, [R1+0x412c] ;  /* 0x00412c00010f7983 */ /* 0x001ea80000300800 */
[----:B------:R-:W2:Y:S02]  /*51f00*/  LDL R7, [R1+0x23bc] ;  /* 0x0023bc0001077983 */ /* 0x000ea40000100800 */
[----:B----4-:R-:W-:-:S02]  /*51f10*/  @!P4 IMAD.MOV.U32 R6, RZ, RZ, R27 ;  /* 0x000000ffff06c224 */ /* 0x010fc400078e001b */
[----:B------:R-:W4:Y:S04]  /*51f20*/  LDL R27, [R1+0x2420] ;  /* 0x00242000011b7983 */ /* 0x000f280000100800 */
[----:B--2---:R-:W2:Y:S01]  /*51f30*/  @!P4 LDG.E.U16 R14, desc[UR66][R6.64] ;  /* 0x00000042060ec981 */ /* 0x004ea2000c1e1500 */
[----:B------:R-:W-:-:S03]  /*51f40*/  ISETP.GE.AND P3, PT, R28, R4, PT ;  /* 0x000000041c00720c */ /* 0x000fc60003f66270 */
[----:B--2---:R0:W-:Y:S04]  /*51f50*/  STL [R1+0x600], R14 ;  /* 0x0006000e01007387 */ /* 0x0041e80000100800 */
[----:B0-----:R-:W2:Y:S04]  /*51f60*/  LDL.LU R14, [R1+0x4128] ;  /* 0x00412800010e7983 */ /* 0x001ea80000300800 */
[----:B------:R-:W2:Y:S04]  /*51f70*/  LDL R6, [R1+0x23cc] ;  /* 0x0023cc0001067983 */ /* 0x000ea80000100800 */
[----:B------:R-:W2:Y:S02]  /*51f80*/  LDL R7, [R1+0x23d0] ;  /* 0x0023d00001077983 */ /* 0x000ea40000100800 */
[----:B--2---:R-:W-:-:S02]  /*51f90*/  @!P3 LOP3.LUT R7, R7, R6, RZ, 0x3c, !PT ;  /* 0x000000060707b212 */ /* 0x004fc400078e3cff */
[----:B------:R-:W-:Y:S02]  /*51fa0*/  PRMT R14, RZ, 0x7610, R14 ;  /* 0x00007610ff0e7816 */ /* 0x000fe4000000000e */
[----:B------:R-:W-:-:S04]  /*51fb0*/  @!P3 LOP3.LUT R6, R7, R6, RZ, 0x3c, !PT ;  /* 0x000000060706b212 */ /* 0x000fc800078e3cff */
[----:B------:R-:W-:-:S05]  /*51fc0*/  @!P3 LOP3.LUT R7, R7, R6, RZ, 0x3c, !PT ;  /* 0x000000060707b212 */ /* 0x000fca00078e3cff */
[----:B------:R-:W2:Y:S01]  /*51fd0*/  @!P3 LDG.E.U16 R14, desc[UR66][R6.64] ;  /* 0x00000042060eb981 */ /* 0x000ea2000c1e1500 */
        /* <DEDUP_REMOVED lines=9> */
[----:B------:R0:W2:Y:S04]  /*52070*/  @!P2 LDG.E.U16 R3, desc[UR66][R6.64] ;  /* 0x000000420603a981 */ /* 0x0000a8000c1e1500 */
[----:B------:R-:W0:Y:S04]  /*52080*/  LDL R6, [R1+0x240c] ;  /* 0x00240c0001067983 */ /* 0x000e280000100800 */
[----:B------:R-:W0:Y:S01]  /*52090*/  LDL R7, [R1+0x2410] ;  /* 0x0024100001077983 */ /* 0x000e220000100800 */
[----:B------:R-:W-:Y:S02]  /*520a0*/  ISETP.GE.AND P4, PT, R28, R4, PT ;  /* 0x000000041c00720c */ /* 0x000fe40003f86270 */
[----:B------:R-:W-:-:S02]  /*520b0*/  PRMT R29, RZ, 0x7610, R29 ;  /* 0x00007610ff1d7816 */ /* 0x000fc4000000001d */
[----:B------:R-:W-:-:S09]  /*520c0*/  ISETP.GE.AND P2, PT, R28, R4, PT ;  /* 0x000000041c00720c */ /* 0x000fd20003f46270 */
[----:B0-----:R-:W-:-:S04]  /*520d0*/  @!P4 LOP3.LUT R7, R7, R6, RZ, 0x3c, !PT ;  /* 0x000000060707c212 */ /* 0x001fc800078e3cff */
[----:B------:R-:W-:-:S04]  /*520e0*/  @!P4 LOP3.LUT R6, R7, R6, RZ, 0x3c, !PT ;  /* 0x000000060706c212 */ /* 0x000fc800078e3cff */
[----:B------:R-:W-:Y:S01]  /*520f0*/  @!P4 LOP3.LUT R7, R7, R6, RZ, 0x3c, !PT ;  /* 0x000000060707c212 */ /* 0x000fe200078e3cff */
[----:B--2---:R0:W-:Y:S04]  /*52100*/  STL [R1+0x5f4], R3 ;  /* 0x0005f40301007387 */ /* 0x0041e80000100800 */
[----:B------:R4:W2:Y:S01]  /*52110*/  @!P4 LDG.E.U16 R29, desc[UR66][R6.64] ;  /* 0x00000042061dc981 */ /* 0x0008a2000c1e1500 */
[----:B------:R-:W-:-:S03]  /*52120*/  PRMT R25, RZ, 0x7610, R25 ;  /* 0x00007610ff197816 */ /* 0x000fc60000000019 */
[----:B0-----:R-:W3:Y:S04]  /*52130*/  LDL R3, [R1+0x2440] ;  /* 0x0024400001037983 */ /* 0x001ee80000100800 */
[----:B------:R-:W3:Y:S01]  /*52140*/  LDL R7, [R1+0x241c] ;  /* 0x00241c0001077983 */ /* 0x000ee20000100800 */
[----:B----4-:R-:W-:Y:S01]  /*52150*/  @!P2 IMAD.MOV.U32 R6, RZ, RZ, R27 ;  /* 0x000000ffff06a224 */ /* 0x010fe200078e001b */
[----:B------:R-:W-:Y:S02]  /*52160*/  ISETP.GE.AND P3, PT, R28, R4, PT ;  /* 0x000000041c00720c */ /* 0x000fe40003f66270 */
[----:B--2---:R0:W-:Y:S01]  /*52170*/  STL [R1+0x54c], R29 ;  /* 0x00054c1d01007387 */ /* 0x0041e20000100800 */
[----:B------:R-:W-:-:S03]  /*52180*/  PRMT R14, RZ, 0x7610, R14 ;  /* 0x00007610ff0e7816 */ /* 0x000fc6000000000e */
[----:B------:R-:W2:Y:S04]  /*52190*/  LDL R27, [R1+0x245c] ;  /* 0x00245c00011b7983 */ /* 0x000ea80000100800 */
[----:B---3--:R1:W3:Y:S04]  /*521a0*/  @!P2 LDG.E.U16 R25, desc[UR66][R6.64] ;  /* 0x000000420619a981 */ /* 0x0082e8000c1e1500 */
[----:B0-----:R-:W4:Y:S04]  /*521b0*/  LDL R29, [R1+0x2450] ;  /* 0x00245000011d7983 */ /* 0x001f280000100800 */
[----:B------:R-:W1:Y:S04]  /*521c0*/  LDL R6, [R1+0x242c] ;  /* 0x00242c0001067983 */ /* 0x000e680000100800 */
[----:B------:R-:W1:Y:S02]  /*521d0*/  LDL R7, [R1+0x2430] ;  /* 0x0024300001077983 */ /* 0x000e640000100800 */
[----:B-1----:R-:W-:-:S04]  /*521e0*/  @!P3 LOP3.LUT R7, R7, R6, RZ, 0x3c, !PT ;  /* 0x000000060707b212 */ /* 0x002fc800078e3cff */
[----:B------:R-:W-:-:S04]  /*521f0*/  @!P3 LOP3.LUT R6, R7, R6, RZ, 0x3c, !PT ;  /* 0x000000060706b212 */ /* 0x000fc800078e3cff */
[----:B------:R-:W-:-:S05]  /*52200*/  @!P3 LOP3.LUT R7, R7, R6, RZ, 0x3c, !PT ;  /* 0x000000060707b212 */ /* 0x000fca00078e3cff */
[----:B------:R-:W2:Y:S04]  /*52210*/  @!P3 LDG.E.U16 R14, desc[UR66][R6.64] ;  /* 0x00000042060eb981 */ /* 0x000ea8000c1e1500 */
[----:B---3--:R0:W-:Y:S04]  /*52220*/  STL [R1+0x548], R25 ;  /* 0x0005481901007387 */ /* 0x0081e80000100800 */
[----:B0-----:R-:W3:Y:S01]  /*52230*/  LDL R25, [R1+0x2460] ;  /* 0x0024600001197983 */ /* 0x001ee20000100800 */
[----:B------:R-:W-:-:S03]  /*52240*/  ISETP.GE.AND P2, PT, R28, R4, PT ;  /* 0x000000041c00720c */ /* 0x000fc60003f46270 */
[----:B--2---:R0:W-:Y:S04]  /*52250*/  STL [R1+0x544], R14 ;  /* 0x0005440e01007387 */ /* 0x0041e80000100800 */
[----:B0-----:R-:W2:Y:S04]  /*52260*/  LDL.LU R14, [R1+0x4120] ;  /* 0x00412000010e7983 */ /* 0x001ea80000300800 */
[----:B------:R-:W2:Y:S01]  /*52270*/  LDL R7, [R1+0x243c] ;  /* 0x00243c0001077983 */ /* 0x000ea20000100800 */
[----:B------:R-:W-:Y:S01]  /*52280*/  PRMT R15, RZ, 0x7610, R15 ;  /* 0x00007610ff0f7816 */ /* 0x000fe2000000000f */
[----:B------:R-:W-:-:S02]  /*52290*/  @!P2 IMAD.MOV.U32 R6, RZ, RZ, R3 ;  /* 0x000000ffff06a224 */ /* 0x000fc400078e0003 */
[----:B------:R-:W3:Y:S04]  /*522a0*/  LDL R3, [R1+0x2490] ;  /* 0x0024900001037983 */ /* 0x000ee80000100800 */
[----:B--2---:R-:W2:Y:S01]  /*522b0*/  @!P2 LDG.E.U16 R15, desc[UR66][R6.64] ;  /* 0x00000042060fa981 */ /* 0x004ea2000c1e1500 */
[CC--:B------:R-:W-:Y:S02]  /*522c0*/  ISETP.GE.AND P3, PT, R28.reuse, R4.reuse, PT ;  /* 0x000000041c00720c */ /* 0x0c0fe40003f66270 */
[----:B------:R-:W-:Y:S01]  /*522d0*/  PRMT R24, RZ, 0x7610, R24 ;  /* 0x00007610ff187816 */ /* 0x000fe20000000018 */
[----:B--2---:R0:W-:Y:S04]  /*522e0*/  STL [R1+0x540], R15 ;  /* 0x0005400f01007387 */ /* 0x0041e80000100800 */
[----:B0-----:R-:W2:Y:S04]  /*522f0*/  LDL.LU R15, [R1+0x411c] ;  /* 0x00411c00010f7983 */ /* 0x001ea80000300800 */
[----:B------:R-:W2:Y:S02]  /*52300*/  LDL R7, [R1+0x244c] ;  /* 0x00244c0001077983 */ /* 0x000ea40000100800 */
[----:B----4-:R-:W-:Y:S01]  /*52310*/  @!P3 IMAD.MOV.U32 R6, RZ, RZ, R29 ;  /* 0x000000ffff06b224 */ /* 0x010fe200078e001d */
[----:B------:R-:W-:-:S04]  /*52320*/  ISETP.GE.AND P2, PT, R28, R4, PT ;  /* 0x000000041c00720c */ /* 0x000fc80003f46270 */
[----:B--2---:R3:W2:Y:S01]  /*52330*/  @!P3 LDG.E.U16 R24, desc[UR66][R6.64] ;  /* 0x000000420618b981 */ /* 0x0046a2000c1e1500 */
[----:B------:R-:W-:-:S08]  /*52340*/  PRMT R15, RZ, 0x7610, R15 ;  /* 0x00007610ff0f7816 */ /* 0x000fd0000000000f */
[----:B---3--:R-:W-:Y:S02]  /*52350*/  @!P2 IMAD.MOV.U32 R6, RZ, RZ, R25 ;  /* 0x000000ffff06a224 */ /* 0x008fe400078e0019 */
[----:B------:R-:W-:-:S05]  /*52360*/  @!P2 IMAD.MOV.U32 R7, RZ, RZ, R27 ;  /* 0x000000ffff07a224 */ /* 0x000fca00078e001b */
[----:B------:R0:W3:Y:S01]  /*52370*/  @!P2 LDG.E.U16 R15, desc[UR66][R6.64] ;  /* 0x00000042060fa981 */ /* 0x0000e2000c1e1500 */
[----:B------:R-:W-:-:S03]  /*52380*/  ISETP.GE.AND P3, PT, R28, R4, PT ;  /* 0x000000041c00720c */ /* 0x000fc60003f66270 */
[----:B--2---:R1:W-:Y:S04]  /*52390*/  STL [R1+0x53c], R24 ;  /* 0x00053c1801007387 */ /* 0x0043e80000100800 */
[----:B------:R-:W2:Y:S01]  /*523a0*/  LDL R7, [R1+0x248c] ;  /* 0x00248c0001077983 */ /* 0x000ea20000100800 */
[----:B------:R-:W-:-:S05]  /*523b0*/  PRMT R2, RZ, 0x7610, R2 ;  /* 0x00007610ff027816 */ /* 0x000fca0000000002 */
[----:B0-----:R-:W-:Y:S01]  /*523c0*/  @!P3 IMAD.MOV.U32 R6, RZ, RZ, R3 ;  /* 0x000000ffff06b224 */ /* 0x001fe200078e0003 */
[----:B------:R-:W4:Y:S04]  /*523d0*/  LDL R29, [R1+0x24ac] ;  /* 0x0024ac00011d7983 */ /* 0x000f280000100800 */
[----:B------:R-:W4:Y:S04]  /*523e0*/  LDL R27, [R1+0x24b0] ;  /* 0x0024b000011b7983 */ /* 0x000f280000100800 */
[----:B------:R-:W4:Y:S04]  /*523f0*/  LDL R25, [R1+0x24bc] ;  /* 0x0024bc0001197983 */ /* 0x000f280000100800 */
[----:B-1----:R-:W4:Y:S04]  /*52400*/  LDL R24, [R1+0x24a0] ;  /* 0x0024a00001187983 */ /* 0x002f280000100800 */
[----:B---3--:R0:W-:Y:S01]  /*52410*/  STL [R1+0x538], R15 ;  /* 0x0005380f01007387 */ /* 0x0081e20000100800 */
[----:B------:R-:W-:-:S02]  /*52420*/  ISETP.GE.AND P2, PT, R28, R4, PT ;  /* 0x000000041c00720c */ /* 0x000fc40003f46270 */
[----:B------:R-:W-:Y:S02]  /*52430*/  PRMT R23, RZ, 0x7610, R23 ;  /* 0x00007610ff177816 */ /* 0x000fe40000000017 */
[----:B------:R-:W-:Y:S01]  /*52440*/  PRMT R26, RZ, 0x7610, R26 ;  /* 0x00007610ff1a7816 */ /* 0x000fe2000000001a */
[----:B------:R-:W3:Y:S04]  /*52450*/  LDL R3, [R1+0x25f4] ;  /* 0x0025f40001037983 */ /* 0x000ee80000100800 */
[----:B0-----:R-:W3:Y:S04]  /*52460*/  LDL R15, [R1+0x24c0] ;  /* 0x0024c000010f7983 */ /* 0x001ee80000100800 */
[----:B--2---:R4:W2:Y:S04]  /*52470*/  @!P3 LDG.E.U16 R2, desc[UR66][R6.64] ;  /* 0x000000420602b981 */ /* 0x0048a8000c1e1500 */
[----:B------:R-:W3:Y:S01]  /*52480*/  LDL R7, [R1+0x249c] ;  /* 0x00249c0001077983 */ /* 0x000ee20000100800 */
[----:B------:R-:W-:Y:S01]  /*52490*/  ISETP.GE.AND P3, PT, R28, R4, PT ;  /* 0x000000041c00720c */ /* 0x000fe20003f66270 */
[----:B----4-:R-:W-:Y:S01]  /*524a0*/  @!P2 IMAD.MOV.U32 R6, RZ, RZ, R24 ;  /* 0x000000ffff06a224 */ /* 0x010fe200078e0018 */
[----:B------:R-:W-:Y:S01]  /*524b0*/  PRMT R14, RZ, 0x7610, R14 ;  /* 0x00007610ff0e7816 */ /* 0x000fe2000000000e */
[----:B--2---:R0:W-:Y:S04]  /*524c0*/  STL [R1+0x534], R2 ;  /* 0x0005340201007387 */ /* 0x0041e80000100800 */
[----:B------:R-:W2:Y:S04]  /*524d0*/  LDL R24, [R1+0x2574] ;  /* 0x0025740001187983 */ /* 0x000ea80000100800 */
[----:B---3--:R1:W3:Y:S04]  /*524e0*/  @!P2 LDG.E.U16 R23, desc[UR66][R6.64] ;  /* 0x000000420617a981 */ /* 0x0082e8000c1e1500 */
[----:B0-----:R-:W4:Y:S01]  /*524f0*/  LDL R2, [R1+0x25f8] ;  /* 0x0025f80001027983 */ /* 0x001f220000100800 */
[----:B-1----:R-:W-:-:S02]  /*52500*/  @!P3 IMAD.MOV.U32 R6, RZ, RZ, R27 ;  /* 0x000000ffff06b224 */ /* 0x002fc400078e001b */
[----:B------:R-:W-:-:S05]  /*52510*/  @!P3 IMAD.MOV.U32 R7, RZ, RZ, R29 ;  /* 0x000000ffff07b224 */ /* 0x000fca00078e001d */
[----:B------:R0:W2:Y:S01]  /*52520*/  @!P3 LDG.E.U16 R26, desc[UR66][R6.64] ;  /* 0x00000042061ab981 */ /* 0x0000a2000c1e1500 */
[----:B------:R-:W-:-:S13]  /*52530*/  ISETP.GE.AND P2, PT, R28, R4, PT ;  /* 0x000000041c00720c */ /* 0x000fda0003f46270 */
[----:B0-----:R-:W-:Y:S02]  /*52540*/  @!P2 IMAD.MOV.U32 R6, RZ, RZ, R15 ;  /* 0x000000ffff06a224 */ /* 0x001fe400078e000f */
[----:B------:R-:W-:-:S05]  /*52550*/  @!P2 IMAD.MOV.U32 R7, RZ, RZ, R25 ;  /* 0x000000ffff07a224 */ /* 0x000fca00078e0019 */
[----:B------:R0:W2:Y:S01]  /*52560*/  @!P2 LDG.E.U16 R14, desc[UR66][R6.64] ;  /* 0x00000042060ea981 */ /* 0x0000a2000c1e1500 */
[----:B------:R-:W-:Y:S01]  /*52570*/  PRMT R19, RZ, 0x7610, R19 ;  /* 0x00007610ff137816 */ /* 0x000fe20000000013 */
[----:B0-----:R-:W-:Y:S02]  /*52580*/  @!P1 IMAD.MOV.U32 R7, RZ, RZ, R3 ;  /* 0x000000ffff079224 */ /* 0x001fe400078e0003 */
[----:B---3--:R0:W-:Y:S01]  /*52590*/  STL [R1+0x530], R23 ;  /* 0x0005301701007387 */ /* 0x0081e20000100800 */
[----:B----4-:R-:W-:-:S05]  /*525a0*/  @!P1 IMAD.MOV.U32 R6, RZ, RZ, R2 ;  /* 0x000000ffff069224 */ /* 0x010fca00078e0002 */
[----:B------:R1:W3:Y:S04]  /*525b0*/  @!P1 LDG.E.U16 R19, desc[UR66][R6.64] ;  /* 0x0000004206139981 */ /* 0x0002e8000c1e1500 */
[----:B0-----:R-:W4:Y:S04]  /*525c0*/  LDL R23, [R1+0x2578] ;  /* 0x0025780001177983 */ /* 0x001f280000100800 */
[----:B--2---:R0:W-:Y:S04]  /*525d0*/  STL [R1+0x52c], R26 ;  /* 0x00052c1a01007387 */ /* 0x0041e80000100800 */
[----:B------:R-:W2:Y:S04]  /*525e0*/  LDL R25, [R1+0x24f8] ;  /* 0x0024f80001197983 */ /* 0x000ea80000100800 */
[----:B------:R-:W2:Y:S04]  /*525f0*/  LDL R15, [R1+0x2474] ;  /* 0x00247400010f7983 */ /* 0x000ea80000100800 */
[----:B0-----:R-:W2:Y:S04]  /*52600*/  LDL R26, [R1+0x24f4] ;  /* 0x0024f400011a7983 */ /* 0x001ea80000100800 */
[----:B------:R0:W-:Y:S04]  /*52610*/  STL [R1+0x528], R14 ;  /* 0x0005280e01007387 */ /* 0x0001e80000100800 */
[----:B------:R-:W2:Y:S04]  /*52620*/  LDL R3, [R1+0x23f4] ;  /* 0x0023f40001037983 */ /* 0x000ea80000100800 */
[----:B------:R-:W2:Y:S04]  /*52630*/  LDL R2, [R1+0x23f8] ;  /* 0x0023f80001027983 */ /* 0x000ea80000100800 */
[----:B0-----:R-:W2:Y:S01]  /*52640*/  LDL R14, [R1+0x2478] ;  /* 0x00247800010e7983 */ /* 0x001ea20000100800 */
[----:B------:R-:W-:Y:S01]  /*52650*/  PRMT R18, RZ, 0x7610, R18 ;  /* 0x00007610ff127816 */ /* 0x000fe20000000012 */
[----:B-1----:R-:W-:Y:S01]  /*52660*/  @!P1 IMAD.MOV.U32 R7, RZ, RZ, R24 ;  /* 0x000000ffff079224 */ /* 0x002fe200078e0018 */
[----:B------:R-:W-:-:S02]  /*52670*/  PRMT R17, RZ, 0x7610, R17 ;  /* 0x00007610ff117816 */ /* 0x000fc40000000011 */
[----:B------:R-:W-:Y:S02]  /*52680*/  PRMT R16, RZ, 0x7610, R16 ;  /* 0x00007610ff107816 */ /* 0x000fe40000000010 */
[----:B------:R-:W-:Y:S01]  /*52690*/  PRMT R13, RZ, 0x7610, R13 ;  /* 0x00007610ff0d7816 */ /* 0x000fe2000000000d */
[----:B----4-:R-:W-:-:S05]  /*526a0*/  @!P1 IMAD.MOV.U32 R6, RZ, RZ, R23 ;  /* 0x000000ffff069224 */ /* 0x010fca00078e0017 */
[----:B------:R2:W4:Y:S04]  /*526b0*/  @!P1 LDG.E.U16 R18, desc[UR66][R6.64] ;  /* 0x0000004206129981 */ /* 0x000528000c1e1500 */
[----:B---3--:R-:W-:Y:S04]  /*526c0*/  STL [R1+0x40bc], R19 ;  /* 0x0040bc1301007387 */ /* 0x008fe80000100800 */
[----:B------:R-:W3:Y:S04]  /*526d0*/  LDL R24, [R1+0x2374] ;  /* 0x0023740001187983 */ /* 0x000ee80000100800 */
[----:B------:R-:W3:Y:S01]  /*526e0*/  LDL R23, [R1+0x2378] ;  /* 0x0023780001177983 */ /* 0x000ee20000100800 */
[----:B--2---:R-:W-:Y:S01]  /*526f0*/  @!P1 IMAD.MOV.U32 R6, RZ, RZ, R25 ;  /* 0x000000ffff069224 */ /* 0x004fe200078e0019 */
[----:B------:R-:W-:-:S05]  /*52700*/  @!P1 MOV R7, R26 ;  /* 0x0000001a00079202 */ /* 0x000fca0000000f00 */
[----:B------:R0:W2:Y:S02]  /*52710*/  @!P1 LDG.E.U16 R17, desc[UR66][R6.64] ;  /* 0x0000004206119981 */ /* 0x0000a4000c1e1500 */
[----:B0-----:R-:W-:Y:S02]  /*52720*/  @!P1 IMAD.MOV.U32 R7, RZ, RZ, R15 ;  /* 0x000000ffff079224 */ /* 0x001fe400078e000f */
[----:B------:R-:W-:-:S05]  /*52730*/  @!P1 IMAD.MOV.U32 R6, RZ, RZ, R14 ;  /* 0x000000ffff069224 */ /* 0x000fca00078e000e */
[----:B------:R0:W2:Y:S02]  /*52740*/  @!P1 LDG.E.U16 R16, desc[UR66][R6.64] ;  /* 0x0000004206109981 */ /* 0x0000a4000c1e1500 */
[----:B0-----:R-:W-:Y:S02]  /*52750*/  @!P1 IMAD.MOV.U32 R6, RZ, RZ, R2 ;  /* 0x000000ffff069224 */ /* 0x001fe400078e0002 */
[----:B------:R-:W-:-:S05]  /*52760*/  @!P1 IMAD.MOV.U32 R7, RZ, RZ, R3 ;  /* 0x000000ffff079224 */ /* 0x000fca00078e0003 */
[----:B------:R3:W2:Y:S01]  /*52770*/  @!P1 LDG.E.U16 R13, desc[UR66][R6.64] ;  /* 0x00000042060d9981 */ /* 0x0006a2000c1e1500 */
[----:B------:R-:W-:-:S03]  /*52780*/  PRMT R12, RZ, 0x7610, R12 ;  /* 0x00007610ff0c7816 */ /* 0x000fc6000000000c */
[----:B----4-:R-:W-:Y:S01]  /*52790*/  STL [R1+0x40c0], R18 ;  /* 0x0040c01201007387 */ /* 0x010fe20000100800 */
[----:B---3--:R-:W-:Y:S02]  /*527a0*/  @!P1 IMAD.MOV.U32 R7, RZ, RZ, R24 ;  /* 0x000000ffff079224 */ /* 0x008fe400078e0018 */
[----:B------:R-:W-:-:S05]  /*527b0*/  @!P1 IMAD.MOV.U32 R6, RZ, RZ, R23 ;  /* 0x000000ffff069224 */ /* 0x000fca00078e0017 */
[----:B------:R-:W3:Y:S04]  /*527c0*/  @!P1 LDG.E.U16 R12, desc[UR66][R6.64] ;  /* 0x00000042060c9981 */ /* 0x000ee8000c1e1500 */
[----:B--2---:R-:W-:Y:S04]  /*527d0*/  STL [R1+0x40c4], R17 ;  /* 0x0040c41101007387 */ /* 0x004fe80000100800 */
[----:B------:R-:W2:Y:S04]  /*527e0*/  LDL R15, [R1+0x22f4] ;  /* 0x0022f400010f7983 */ /* 0x000ea80000100800 */
[----:B------:R-:W4:Y:S04]  /*527f0*/  LDL R14, [R1+0x22f8] ;  /* 0x0022f800010e7983 */ /* 0x000f280000100800 */
[----:B------:R-:W-:Y:S04]  /*52800*/  STL [R1+0x40c8], R16 ;  /* 0x0040c81001007387 */ /* 0x000fe80000100800 */
[----:B------:R-:W4:Y:S04]  /*52810*/  LDL R3, [R1+0x2274] ;  /* 0x0022740001037983 */ /* 0x000f280000100800 */
[----:B------:R-:W4:Y:S04]  /*52820*/  LDL R2, [R1+0x2278] ;  /* 0x0022780001027983 */ /* 0x000f280000100800 */
[----:B------:R-:W-:Y:S04]  /*52830*/  STL [R1+0x40cc], R13 ;  /* 0x0040cc0d01007387 */ /* 0x000fe80000100800 */
[----:B------:R-:W4:Y:S04]  /*52840*/  LDL R26, [R1+0x21f4] ;  /* 0x0021f400011a7983 */ /* 0x000f280000100800 */
[----:B------:R-:W4:Y:S04]  /*52850*/  LDL R25, [R1+0x21f8] ;  /* 0x0021f80001197983 */ /* 0x000f280000100800 */
[----:B------:R-:W4:Y:S04]  /*52860*/  LDL R24, [R1+0x2174] ;  /* 0x0021740001187983 */ /* 0x000f280000100800 */
[----:B------:R-:W4:Y:S01]  /*52870*/  LDL R23, [R1+0x2178] ;  /* 0x0021780001177983 */ /* 0x000f220000100800 */
[----:B------:R-:W-:-:S02]  /*52880*/  PRMT R11, RZ, 0x7610, R11 ;  /* 0x00007610ff0b7816 */ /* 0x000fc4000000000b */
[----:B------:R-:W-:Y:S02]  /*52890*/  PRMT R10, RZ, 0x7610, R10 ;  /* 0x00007610ff0a7816 */ /* 0x000fe4000000000a */
[----:B------:R-:W-:Y:S01]  /*528a0*/  PRMT R9, RZ, 0x7610, R9 ;  /* 0x00007610ff097816 */ /* 0x000fe20000000009 */
[----:B---3--:R0:W-:Y:S01]  /*528b0*/  STL [R1+0x40d0], R12 ;  /* 0x0040d00c01007387 */ /* 0x0081e20000100800 */
[----:B--2---:R-:W-:Y:S02]  /*528c0*/  @!P1 IMAD.MOV.U32 R7, RZ, RZ, R15 ;  /* 0x000000ffff079224 */ /* 0x004fe400078e000f */
[----:B----4-:R-:W-:Y:S01]  /*528d0*/  @!P1 IMAD.MOV.U32 R6, RZ, RZ, R14 ;  /* 0x000000ffff069224 */ /* 0x010fe200078e000e */
[----:B------:R-:W2:Y:S04]  /*528e0*/  LDL R15, [R1+0x20f4] ;  /* 0x0020f400010f7983 */ /* 0x000ea80000100800 */
[----:B------:R-:W2:Y:S04]  /*528f0*/  LDL R14, [R1+0x20f8] ;  /* 0x0020f800010e7983 */ /* 0x000ea80000100800 */
[----:B------:R1:W3:Y:S02]  /*52900*/  @!P1 LDG.E.U16 R11, desc[UR66][R6.64] ;  /* 0x00000042060b9981 */ /* 0x0002e4000c1e1500 */
[----:B-1----:R-:W-:-:S02]  /*52910*/  @!P1 IMAD.MOV.U32 R7, RZ, RZ, R3 ;  /* 0x000000ffff079224 */ /* 0x002fc400078e0003 */
[----:B------:R-:W-:-:S05]  /*52920*/  @!P1 IMAD.MOV.U32 R6, RZ, RZ, R2 ;  /* 0x000000ffff069224 */ /* 0x000fca00078e0002 */
[----:B------:R1:W4:Y:S02]  /*52930*/  @!P1 LDG.E.U16 R10, desc[UR66][R6.64] ;  /* 0x00000042060a9981 */ /* 0x000324000c1e1500 */
[----:B-1----:R-:W-:Y:S02]  /*52940*/  @!P1 IMAD.MOV.U32 R7, RZ, RZ, R26 ;  /* 0x000000ffff079224 */ /* 0x002fe400078e001a */
[----:B------:R-:W-:-:S05]  /*52950*/  @!P1 IMAD.MOV.U32 R6, RZ, RZ, R25 ;  /* 0x000000ffff069224 */ /* 0x000fca00078e0019 */
[----:B------:R1:W4:Y:S01]  /*52960*/  @!P1 LDG.E.U16 R9, desc[UR66][R6.64] ;  /* 0x0000004206099981 */ /* 0x000322000c1e1500 */
[----:B------:R-:W-:Y:S01]  /*52970*/  PRMT R8, RZ, 0x7610, R8 ;  /* 0x00007610ff087816 */ /* 0x000fe20000000008 */
[----:B-1----:R-:W-:Y:S02]  /*52980*/  @!P1 IMAD.MOV.U32 R6, RZ, RZ, R23 ;  /* 0x000000ffff069224 */ /* 0x002fe400078e0017 */
[----:B------:R-:W-:-:S05]  /*52990*/  @!P1 IMAD.MOV.U32 R7, RZ, RZ, R24 ;  /* 0x000000ffff079224 */ /* 0x000fca00078e0018 */
[----:B------:R1:W4:Y:S02]  /*529a0*/  @!P1 LDG.E.U16 R8, desc[UR66][R6.64] ;  /* 0x0000004206089981 */ /* 0x000324000c1e1500 */
[----:B-1----:R-:W-:-:S06]  /*529b0*/  PRMT R7, RZ, 0x7610, R7 ;  /* 0x00007610ff077816 */ /* 0x002fcc0000000007 */
[----:B--2---:R-:W2:Y:S04]  /*529c0*/  @!P1 LDG.E.U16 R7, desc[UR66][R14.64] ;  /* 0x000000420e079981 */ /* 0x004ea8000c1e1500 */
[----:B---3--:R1:W-:Y:S04]  /*529d0*/  STL [R1+0x40d4], R11 ;  /* 0x0040d40b01007387 */ /* 0x0083e80000100800 */
[----:B------:R-:W3:Y:S04]  /*529e0*/  LDL R3, [R1+0x2074] ;  /* 0x0020740001037983 */ /* 0x000ee80000100800 */
[----:B------:R-:W3:Y:S04]  /*529f0*/  LDL R2, [R1+0x2078] ;  /* 0x0020780001027983 */ /* 0x000ee80000100800 */
[----:B----4-:R-:W-:Y:S04]  /*52a00*/  STL [R1+0x40d8], R10 ;  /* 0x0040d80a01007387 */ /* 0x010fe80000100800 */
[----:B------:R-:W-:Y:S04]  /*52a10*/  STL [R1+0x40dc], R9 ;  /* 0x0040dc0901007387 */ /* 0x000fe80000100800 */
[----:B0-----:R-:W4:Y:S04]  /*52a20*/  LDL R12, [R1+0x1ff4] ;  /* 0x001ff400010c7983 */ /* 0x001f280000100800 */
[----:B-1----:R-:W4:Y:S04]  /*52a30*/  LDL R11, [R1+0x1ff8] ;  /* 0x001ff800010b7983 */ /* 0x002f280000100800 */
[----:B------:R0:W-:Y:S04]  /*52a40*/  STL [R1+0x40e0], R8 ;  /* 0x0040e00801007387 */ /* 0x0001e80000100800 */
[----:B------:R-:W4:Y:S04]  /*52a50*/  LDL R23, [R1+0x24cc] ;  /* 0x0024cc0001177983 */ /* 0x000f280000100800 */
[----:B0-----:R-:W4:Y:S04]  /*52a60*/  LDL R8, [R1+0x24d0] ;  /* 0x0024d00001087983 */ /* 0x001f280000100800 */
[----:B--2---:R-:W-:Y:S01]  /*52a70*/  STL [R1+0x40e4], R7 ;  /* 0x0040e40701007387 */ /* 0x004fe20000100800 */
[----:B---3--:R-:W-:-:S02]  /*52a80*/  @!P1 IMAD.MOV.U32 R15, RZ, RZ, R3 ;  /* 0x000000ffff0f9224 */ /* 0x008fc400078e0003 */
[----:B------:R-:W-:Y:S01]  /*52a90*/  @!P1 IMAD.MOV.U32 R14, RZ, RZ, R2 ;  /* 0x000000ffff0e9224 */ /* 0x000fe200078e0002 */
[----:B------:R-:W2:Y:S04]  /*52aa0*/  LDL R3, [R1+0x24dc] ;  /* 0x0024dc0001037983 */ /* 0x000ea80000100800 */
[----:B------:R-:W3:Y:S01]  /*52ab0*/  LDL R2, [R1+0x24e0] ;  /* 0x0024e00001027983 */ /* 0x000ee20000100800 */
[----:B------:R-:W-:Y:S02]  /*52ac0*/  PRMT R5, RZ, 0x7610, R5 ;  /* 0x00007610ff057816 */ /* 0x000fe40000000005 */
[----:B------:R-:W-:-:S04]  /*52ad0*/  PRMT R6, RZ, 0x7610, R6 ;  /* 0x00007610ff067816 */ /* 0x000fc80000000006 */
[----:B------:R4:W3:Y:S02]  /*52ae0*/  @!P1 LDG.E.U16 R5, desc[UR66][R14.64] ;  /* 0x000000420e059981 */ /* 0x0008e4000c1e1500 */
[----:B----4-:R-:W-:Y:S02]  /*52af0*/  @!P1 IMAD.MOV.U32 R15, RZ, RZ, R12 ;  /* 0x000000ffff0f9224 */ /* 0x010fe400078e000c */
[----:B------:R-:W-:-:S05]  /*52b00*/  @!P1 IMAD.MOV.U32 R14, RZ, RZ, R11 ;  /* 0x000000ffff0e9224 */ /* 0x000fca00078e000b */
[----:B------:R0:W4:Y:S01]  /*52b10*/  @!P1 LDG.E.U16 R6, desc[UR66][R14.64] ;  /* 0x000000420e069981 */ /* 0x000122000c1e1500 */
[CC--:B------:R-:W-:Y:S02]  /*52b20*/  ISETP.GE.AND P2, PT, R28.reuse, R4.reuse, PT ;  /* 0x000000041c00720c */ /* 0x0c0fe40003f46270 */
[----:B------:R-:W-:Y:S02]  /*52b30*/  ISETP.GE.AND P3, PT, R28, R4, PT ;  /* 0x000000041c00720c */ /* 0x000fe40003f66270 */
[----:B------:R-:W-:Y:S02]  /*52b40*/  PRMT R19, RZ, 0x7610, R19 ;  /* 0x00007610ff137816 */ /* 0x000fe40000000013 */
[----:B------:R-:W-:-:S07]  /*52b50*/  PRMT R17, RZ, 0x7610, R17 ;  /* 0x00007610ff117816 */ /* 0x000fce0000000011 */
[----:B0-----:R-:W-:Y:S01]  /*52b60*/  @!P2 IMAD.MOV.U32 R15, RZ, RZ, R23 ;  /* 0x000000ffff0fa224 */ /* 0x001fe200078e0017 */
[----:B------:R-:W-:-:S05]  /*52b70*/  @!P2 MOV R14, R8 ;  /* 0x00000008000ea202 */ /* 0x000fca0000000f00 */
[----:B------:R2:W4:Y:S02]  /*52b80*/  @!P2 LDG.E.U16 R19, desc[UR66][R14.64] ;  /* 0x000000420e13a981 */ /* 0x000524000c1e1500 */
[----:B--2---:R-:W-:Y:S02]  /*52b90*/  @!P3 IMAD.MOV.U32 R15, RZ, RZ, R3 ;  /* 0x000000ffff0fb224 */ /* 0x004fe400078e0003 */
[----:B---3--:R-:W-:-:S05]  /*52ba0*/  @!P3 IMAD.MOV.U32 R14, RZ, RZ, R2 ;  /* 0x000000ffff0eb224 */ /* 0x008fca00078e0002 */
[----:B------:R-:W2:Y:S04]  /*52bb0*/  @!P3 LDG.E.U16 R17, desc[UR66][R14.64] ;  /* 0x000000420e11b981 */ /* 0x000ea8000c1e1500 */
[----:B------:R-:W-:Y:S04]  /*52bc0*/  STL [R1+0x40e8], R5 ;  /* 0x0040e80501007387 */ /* 0x000fe80000100800 */
[----:B------:R-:W3:Y:S04]  /*52bd0*/  LDL R12, [R1+0x250c] ;  /* 0x00250c00010c7983 */ /* 0x000ee80000100800 */
[----:B------:R-:W3:Y:S04]  /*52be0*/  LDL R11, [R1+0x2510] ;  /* 0x00251000010b7983 */ /* 0x000ee80000100800 */
[----:B----4-:R0:W-:Y:S04]  /*52bf0*/  STL [R1+0x40ec], R6 ;  /* 0x0040ec0601007387 */ /* 0x0101e80000100800 */
[----:B------:R-:W4:Y:S04]  /*52c00*/  LDL R8, [R1+0x251c] ;  /* 0x00251c0001087983 */ /* 0x000f280000100800 */
[----:B------:R-:W4:Y:S04]  /*52c10*/  LDL R3, [R1+0x252c] ;  /* 0x00252c0001037983 */ /* 0x000f280000100800 */
[----:B------:R-:W4:Y:S04]  /*52c20*/  LDL R2, [R1+0x2530] ;  /* 0x0025300001027983 */ /* 0x000f280000100800 */
[----:B0-----:R-:W4:Y:S04]  /*52c30*/  LDL R6, [R1+0x2520] ;  /* 0x0025200001067983 */ /* 0x001f280000100800 */
[----:B------:R0:W-:Y:S04]  /*52c40*/  STL [R1+0x504], R19 ;  /* 0x0005041301007387 */ /* 0x0001e80000100800 */
[----:B0-----:R-:W4:Y:S01]  /*52c50*/  LDL R19, [R1+0x253c] ;  /* 0x00253c0001137983 */ /* 0x001f220000100800 */
[----:B------:R-:W-:-:S03]  /*52c60*/  ISETP.GE.AND P2, PT, R28, R4, PT ;  /* 0x000000041c00720c */ /* 0x000fc60003f46270 */
[----:B--2---:R0:W-:Y:S04]  /*52c70*/  STL [R1+0x500], R17 ;  /* 0x0005001101007387 */ /* 0x0041e80000100800 */
[----:B0-----:R-:W2:Y:S01]  /*52c80*/  LDL R17, [R1+0x2540] ;  /* 0x0025400001117983 */ /* 0x001ea20000100800 */
[----:B------:R-:W-:Y:S02]  /*52c90*/  ISETP.GE.AND P3, PT, R28, R4, PT ;  /* 0x000000041c00720c */ /* 0x000fe40003f66270 */
[----:B------:R-:W-:-:S03]  /*52ca0*/  PRMT R22, RZ, 0x7610, R22 ;  /* 0x00007610ff167816 */ /* 0x000fc60000000016 */
[----:B---3--:R-:W-:Y:S02]  /*52cb0*/  @!P2 IMAD.MOV.U32 R14, RZ, RZ, R11 ;  /* 0x000000ffff0ea224 */ /* 0x008fe400078e000b */
[----:B------:R-:W-:Y:S01]  /*52cc0*/  @!P2 IMAD.MOV.U32 R15, RZ, RZ, R12 ;  /* 0x000000ffff0fa224 */ /* 0x000fe200078e000c */
[----:B------:R-:W3:Y:S04]  /*52cd0*/  LDL R11, [R1+0x2550] ;  /* 0x00255000010b7983 */ /* 0x000ee80000100800 */
[----:B------:R-:W3:Y:S04]  /*52ce0*/  LDL R12, [R1+0x254c] ;  /* 0x00254c00010c7983 */ /* 0x000ee80000100800 */
[----:B------:R4:W3:Y:S02]  /*52cf0*/  @!P2 LDG.E.U16 R22, desc[UR66][R14.64] ;  /* 0x000000420e16a981 */ /* 0x0008e4000c1e1500 */
[----:B----4-:R-:W-:-:S02]  /*52d00*/  @!P3 IMAD.MOV.U32 R15, RZ, RZ, R8 ;  /* 0x000000ffff0fb224 */ /* 0x010fc400078e0008 */
[----:B------:R-:W4:Y:S01]  /*52d10*/  LDL R8, [R1+0x255c] ;  /* 0x00255c0001087983 */ /* 0x000f220000100800 */
[----:B------:R-:W-:-:S03]  /*52d20*/  @!P3 IMAD.MOV.U32 R14, RZ, RZ, R6 ;  /* 0x000000ffff0eb224 */ /* 0x000fc600078e0006 */
[----:B------:R-:W4:Y:S01]  /*52d30*/  LDL R6, [R1+0x2560] ;  /* 0x0025600001067983 */ /* 0x000f220000100800 */
[----:B------:R-:W-:Y:S02]  /*52d40*/  PRMT R21, RZ, 0x7610, R21 ;  /* 0x00007610ff157816 */ /* 0x000fe40000000015 */
[----:B------:R-:W-:-:S04]  /*52d50*/  ISETP.GE.AND P2, PT, R28, R4, PT ;  /* 0x000000041c00720c */ /* 0x000fc80003f46270 */
[----:B------:R0:W4:Y:S01]  /*52d60*/  @!P3 LDG.E.U16 R21, desc[UR66][R14.64] ;  /* 0x000000420e15b981 */ /* 0x000122000c1e1500 */
[----:B------:R-:W-:Y:S02]  /*52d70*/  ISETP.GE.AND P3, PT, R28, R4, PT ;  /* 0x000000041c00720c */ /* 0x000fe40003f66270 */
[----:B------:R-:W-:Y:S02]  /*52d80*/  PRMT R20, RZ, 0x7610, R20 ;  /* 0x00007610ff147816 */ /* 0x000fe40000000014 */
[----:B------:R-:W-:-:S04]  /*52d90*/  PRMT R16, RZ, 0x7610, R16 ;  /* 0x00007610ff107816 */ /* 0x000fc80000000010 */
[----:B0-----:R-:W-:Y:S02]  /*52da0*/  @!P2 IMAD.MOV.U32 R14, RZ, RZ, R2 ;  /* 0x000000ffff0ea224 */ /* 0x001fe400078e0002 */
[----:B------:R-:W-:Y:S01]  /*52db0*/  @!P2 IMAD.MOV.U32 R15, RZ, RZ, R3 ;  /* 0x000000ffff0fa224 */ /* 0x000fe200078e0003 */
[----:B------:R-:W-:Y:S02]  /*52dc0*/  PRMT R9, RZ, 0x7610, R9 ;  /* 0x00007610ff097816 */ /* 0x000fe40000000009 */
[----:B------:R-:W-:Y:S01]  /*52dd0*/  PRMT R5, RZ, 0x7610, R5 ;  /* 0x00007610ff057816 */ /* 0x000fe20000000005 */
[----:B------:R-:W4:Y:S04]  /*52de0*/  LDL R3, [R1+0x258c] ;  /* 0x00258c0001037983 */ /* 0x000f280000100800 */
[----:B------:R0:W4:Y:S04]  /*52df0*/  @!P2 LDG.E.U16 R20, desc[UR66][R14.64] ;  /* 0x000000420e14a981 */ /* 0x000128000c1e1500 */
[----:B------:R-:W4:Y:S01]  /*52e00*/  LDL R2, [R1+0x2590] ;  /* 0x0025900001027983 */ /* 0x000f220000100800 */
[----:B0-----:R-:W-:Y:S01]  /*52e10*/  @!P3 IMAD.MOV.U32 R15, RZ, RZ, R19 ;  /* 0x000000ffff0fb224 */ /* 0x001fe200078e0013 */
[----:B------:R-:W-:Y:S01]  /*52e20*/  ISETP.GE.AND P2, PT, R28, R4, PT ;  /* 0x000000041c00720c */ /* 0x000fe20003f46270 */
[----:B--2---:R-:W-:-:S02]  /*52e30*/  @!P3 IMAD.MOV.U32 R14, RZ, RZ, R17 ;  /* 0x000000ffff0eb224 */ /* 0x004fc400078e0011 */
[----:B------:R-:W2:Y:S04]  /*52e40*/  LDL R17, [R1+0x259c] ;  /* 0x00259c0001117983 */ /* 0x000ea80000100800 */
[----:B------:R3:W2:Y:S01]  /*52e50*/  @!P3 LDG.E.U16 R16, desc[UR66][R14.64] ;  /* 0x000000420e10b981 */ /* 0x0006a2000c1e1500 */
[----:B------:R-:W-:-:S05]  /*52e60*/  ISETP.GE.AND P3, PT, R28, R4, PT ;  /* 0x000000041c00720c */ /* 0x000fca0003f66270 */
[----:B---3--:R-:W-:Y:S02]  /*52e70*/  @!P2 IMAD.MOV.U32 R14, RZ, RZ, R11 ;  /* 0x000000ffff0ea224 */ /* 0x008fe400078e000b */
[----:B------:R-:W-:-:S05]  /*52e80*/  @!P2 IMAD.MOV.U32 R15, RZ, RZ, R12 ;  /* 0x000000ffff0fa224 */ /* 0x000fca00078e000c */
[----:B------:R4:W3:Y:S02]  /*52e90*/  @!P2 LDG.E.U16 R9, desc[UR66][R14.64] ;  /* 0x000000420e09a981 */ /* 0x0008e4000c1e1500 */
[----:B----4-:R-:W-:Y:S02]  /*52ea0*/  @!P3 IMAD.MOV.U32 R15, RZ, RZ, R8 ;  /* 0x000000ffff0fb224 */ /* 0x010fe400078e0008 */
[----:B------:R-:W-:-:S05]  /*52eb0*/  @!P3 IMAD.MOV.U32 R14, RZ, RZ, R6 ;  /* 0x000000ffff0eb224 */ /* 0x000fca00078e0006 */
[----:B------:R0:W4:Y:S01]  /*52ec0*/  @!P3 LDG.E.U16 R5, desc[UR66][R14.64] ;  /* 0x000000420e05b981 */ /* 0x000122000c1e1500 */
[----:B------:R-:W-:-:S03]  /*52ed0*/  ISETP.GE.AND P2, PT, R28, R4, PT ;  /* 0x000000041c00720c */ /* 0x000fc60003f46270 */
[----:B--2---:R1:W-:Y:S04]  /*52ee0*/  STL [R1+0x4f0], R16 ;  /* 0x0004f01001007387 */ /* 0x0043e80000100800 */
[----:B------:R-:W2:Y:S04]  /*52ef0*/  LDL R12, [R1+0x25ac] ;  /* 0x0025ac00010c7983 */ /* 0x000ea80000100800 */
[----:B------:R-:W2:Y:S04]  /*52f00*/  LDL R11, [R1+0x25b0] ;  /* 0x0025b000010b7983 */ /* 0x000ea80000100800 */
[----:B-1----:R-:W2:Y:S04]  /*52f10*/  LDL R16, [R1+0x25a0] ;  /* 0x0025a00001107983 */ /* 0x002ea80000100800 */
[----:B------:R-:W-:Y:S04]  /*52f20*/  STL [R1+0x4fc], R22 ;  /* 0x0004fc1601007387 */ /* 0x000fe80000100800 */
[----:B---3--:R1:W-:Y:S04]  /*52f30*/  STL [R1+0x4ec], R9 ;  /* 0x0004ec0901007387 */ /* 0x0083e80000100800 */
[----:B------:R-:W3:Y:S04]  /*52f40*/  LDL R8, [R1+0x25c0] ;  /* 0x0025c00001087983 */ /* 0x000ee80000100800 */
[----:B------:R-:W3:Y:S04]  /*52f50*/  LDL R6, [R1+0x25cc] ;  /* 0x0025cc0001067983 */ /* 0x000ee80000100800 */
[----:B-1----:R-:W3:Y:S01]  /*52f60*/  LDL R9, [R1+0x25bc] ;  /* 0x0025bc0001097983 */ /* 0x002ee20000100800 */
[----:B0-----:R-:W-:-:S02]  /*52f70*/  @!P2 IMAD.MOV.U32 R14, RZ, RZ, R2 ;  /* 0x000000ffff0ea224 */ /* 0x001fc400078e0002 */
[----:B------:R-:W-:Y:S01]  /*52f80*/  @!P2 IMAD.MOV.U32 R15, RZ, RZ, R3 ;  /* 0x000000ffff0fa224 */ /* 0x000fe200078e0003 */
[----:B----4-:R0:W-:Y:S04]  /*52f90*/  STL [R1+0x4e8], R5 ;  /* 0x0004e80501007387 */ /* 0x0101e80000100800 */
[----:B------:R-:W-:Y:S04]  /*52fa0*/  STL [R1+0x4f8], R21 ;  /* 0x0004f81501007387 */ /* 0x000fe80000100800 */
[----:B------:R-:W4:Y:S04]  /*52fb0*/  LDL R3, [R1+0x25dc] ;  /* 0x0025dc0001037983 */ /* 0x000f280000100800 */
[----:B------:R-:W4:Y:S04]  /*52fc0*/  LDL R2, [R1+0x25e0] ;  /* 0x0025e00001027983 */ /* 0x000f280000100800 */
[----:B0-----:R-:W4:Y:S01]  /*52fd0*/  LDL R5, [R1+0x25d0] ;  /* 0x0025d00001057983 */ /* 0x001f220000100800 */
[----:B------:R-:W-:-:S02]  /*52fe0*/  ISETP.GE.AND P3, PT, R28, R4, PT ;  /* 0x000000041c00720c */ /* 0x000fc40003f66270 */
[----:B------:R-:W-:Y:S02]  /*52ff0*/  PRMT R18, RZ, 0x7610, R18 ;  /* 0x00007610ff127816 */ /* 0x000fe40000000012 */
[----:B------:R-:W-:-:S04]  /*53000*/  PRMT R13, RZ, 0x7610, R13 ;  /* 0x00007610ff0d7816 */ /* 0x000fc8000000000d */
[----:B------:R0:W4:Y:S05]  /*53010*/  @!P2 LDG.E.U16 R18, desc[UR66][R14.64] ;  /* 0x000000420e12a981 */ /* 0x00012a000c1e1500 */
[----:B0-----:R-:W-:Y:S02]  /*53020*/  @!P3 MOV R15, R17 ;  /* 0x00000011000fb202 */ /* 0x001fe40000000f00 */
[----:B------:R-:W-:Y:S02]  /*53030*/  ISETP.GE.AND P2, PT, R28, R4, PT ;  /* 0x000000041c00720c */ /* 0x000fe40003f46270 */
[----:B------:R-:W-:Y:S01]  /*53040*/  PRMT R10, RZ, 0x7610, R10 ;  /* 0x00007610ff0a7816 */ /* 0x000fe2000000000a */
[----:B--2---:R-:W-:-:S05]  /*53050*/  @!P3 IMAD.MOV.U32 R14, RZ, RZ, R16 ;  /* 0x000000ffff0eb224 */ /* 0x004fca00078e0010 */
[----:B------:R0:W2:Y:S01]  /*53060*/  @!P3 LDG.E.U16 R13, desc[UR66][R14.64] ;  /* 0x000000420e0db981 */ /* 0x0000a2000c1e1500 */
[----:B------:R-:W-:-:S04]  /*53070*/  ISETP.GE.AND P3, PT, R28, R4, PT ;  /* 0x000000041c00720c */ /* 0x000fc80003f66270 */
[----:B0-----:R-:W-:Y:S02]  /*53080*/  @!P2 IMAD.MOV.U32 R14, RZ, RZ, R11 ;  /* 0x000000ffff0ea224 */ /* 0x001fe400078e000b */
[----:B------:R-:W-:-:S05]  /*53090*/  @!P2 IMAD.MOV.U32 R15, RZ, RZ, R12 ;  /* 0x000000ffff0fa224 */ /* 0x000fca00078e000c */
[----:B------:R3:W2:Y:S01]  /*530a0*/  @!P2 LDG.E.U16 R10, desc[UR66][R14.64] ;  /* 0x000000420e0aa981 */ /* 0x0006a2000c1e1500 */
[CC--:B------:R-:W-:Y:S02]  /*530b0*/  ISETP.GE.AND P2, PT, R28.reuse, R4.reuse, PT ;  /* 0x000000041c00720c */ /* 0x0c0fe40003f46270 */
[----:B------:R-:W-:Y:S02]  /*530c0*/  ISETP.GE.AND P4, PT, R28, R4, PT ;  /* 0x000000041c00720c */ /* 0x000fe40003f86270 */
[----:B------:R-:W-:Y:S02]  /*530d0*/  PRMT R7, RZ, 0x7610, R7 ;  /* 0x00007610ff077816 */ /* 0x000fe40000000007 */
[----:B------:R-:W-:Y:S01]  /*530e0*/  PRMT R4, RZ, 0x7610, R4 ;  /* 0x00007610ff047816 */ /* 0x000fe20000000004 */
[----:B---3--:R-:W-:Y:S02]  /*530f0*/  @!P3 IMAD.MOV.U32 R14, RZ, RZ, R8 ;  /* 0x000000ffff0eb224 */ /* 0x008fe400078e0008 */
[----:B------:R-:W-:-:S05]  /*53100*/  @!P3 IMAD.MOV.U32 R15, RZ, RZ, R9 ;  /* 0x000000ffff0fb224 */ /* 0x000fca00078e0009 */
[----:B------:R4:W3:Y:S01]  /*53110*/  @!P3 LDG.E.U16 R7, desc[UR66][R14.64] ;  /* 0x000000420e07b981 */ /* 0x0008e2000c1e1500 */
[----:B------:R-:W-:Y:S01]  /*53120*/  PRMT R0, RZ, 0x7610, R0 ;  /* 0x00007610ff007816 */ /* 0x000fe20000000000 */
[----:B----4-:R-:W-:Y:S02]  /*53130*/  @!P2 IMAD.MOV.U32 R14, RZ, RZ, R5 ;  /* 0x000000ffff0ea224 */ /* 0x010fe400078e0005 */
[----:B------:R-:W-:-:S05]  /*53140*/  @!P2 IMAD.MOV.U32 R15, RZ, RZ, R6 ;  /* 0x000000ffff0fa224 */ /* 0x000fca00078e0006 */
[----:B------:R0:W4:Y:S02]  /*53150*/  @!P2 LDG.E.U16 R4, desc[UR66][R14.64] ;  /* 0x000000420e04a981 */ /* 0x000124000c1e1500 */
[----:B0-----:R-:W-:Y:S02]  /*53160*/  @!P4 IMAD.MOV.U32 R14, RZ, RZ, R2 ;  /* 0x000000ffff0ec224 */ /* 0x001fe400078e0002 */
[----:B------:R-:W-:-:S05]  /*53170*/  @!P4 IMAD.MOV.U32 R15, RZ, RZ, R3 ;  /* 0x000000ffff0fc224 */ /* 0x000fca00078e0003 */
[----:B------:R-:W3:Y:S04]  /*53180*/  @!P4 LDG.E.U16 R0, desc[UR66][R14.64] ;  /* 0x000000420e00c981 */ /* 0x000ee8000c1e1500 */
[----:B------:R-:W-:Y:S04]  /*53190*/  STL [R1+0x4f4], R20 ;  /* 0x0004f41401007387 */ /* 0x000fe80000100800 */
[----:B--2---:R0:W-:Y:S04]  /*531a0*/  STL [R1+0x4e0], R13 ;  /* 0x0004e00d01007387 */ /* 0x0041e80000100800 */
[----:B0-----:R-:W2:Y:S04]  /*531b0*/  LDL.LU R13, [R1+0xac0] ;  /* 0x000ac000010d7983 */ /* 0x001ea80000300800 */
[----:B------:R-:W2:Y:S04]  /*531c0*/  LDL.LU R16, [R1+0xabc] ;  /* 0x000abc0001107983 */ /* 0x000ea80000300800 */
        /* <DEDUP_REMOVED lines=26> */
[----:B------:R-:W-:Y:S04]  /*53370*/  STL [R1+0x3ce4], R14 ;  /* 0x003ce40e01007387 */ /* 0x000fe80000100800 */
[----:B------:R-:W-:Y:S04]  /*53380*/  STL [R1+0x3ce8], R14 ;  /* 0x003ce80e01007387 */ /* 0x000fe80000100800 */
[----:B------:R-:W-:Y:S04]  /*53390*/  STL [R1+0x3cec], R14 ;  /* 0x003cec0e01007387 */ /* 0x000fe80000100800 */
[----:B----4-:R-:W-:Y:S04]  /*533a0*/  STL [R1+0x4d4], R4 ;  /* 0x0004d40401007387 */ /* 0x010fe80000100800 */
[----:B------:R-:W-:Y:S04]  /*533b0*/  STL [R1+0x3cf0], R14 ;  /* 0x003cf00e01007387 */ /* 0x000fe80000100800 */
[----:B------:R-:W-:Y:S04]  /*533c0*/  STL [R1+0x3cf4], R14 ;  /* 0x003cf40e01007387 */ /* 0x000fe80000100800 */
[----:B------:R-:W-:Y:S04]  /*533d0*/  STL [R1+0x3cf8], R14 ;  /* 0x003cf80e01007387 */ /* 0x000fe80000100800 */
[----:B------:R0:W-:Y:S02]  /*533e0*/  STL [R1+0x4d0], R0 ;  /* 0x0004d00001007387 */ /* 0x0001e40000100800 */
[----:B0-----:R-:W0:Y:S02]  /*533f0*/  S2R R0, SR_TID.X ;  /* 0x0000000000007919 */ /* 0x001e240000002100 */
        /* <DEDUP_REMOVED lines=11> */
[----:B0-----:R-:W-:-:S05]  /*534b0*/  LOP3.LUT R0, R0, 0x3f, RZ, 0xc0, !PT ;  /* 0x0000003f00007812 */ /* 0x001fca00078ec0ff */
[----:B------:R-:W-:-:S05]  /*534c0*/  IMAD.SHL.U32 R28, R0, 0x2, RZ ;  /* 0x00000002001c7824 */ /* 0x000fca00078e00ff */
[----:B------:R-:W-:Y:S01]  /*534d0*/  LOP3.LUT R28, R28, 0x60, RZ, 0x3c, !PT ;  /* 0x000000601c1c7812 */ /* 0x000fe200078e3cff */
[----:B------:R-:W-:Y:S04]  /*534e0*/  STL [R1+0x3cb4], R15 ;  /* 0x003cb40f01007387 */ /* 0x000fe80000100800 */
[----:B------:R-:W-:Y:S04]  /*534f0*/  STL [R1+0x4118], R0 ;  /* 0x0041180001007387 */ /* 0x000fe80000100800 */
[----:B------:R-:W-:Y:S04]  /*53500*/  STL [R1+0x3cb8], R15 ;  /* 0x003cb80f01007387 */ /* 0x000fe80000100800 */
[----:B------:R-:W-:Y:S04]  /*53510*/  STL [R1+0x3cbc], R15 ;  /* 0x003cbc0f01007387 */ /* 0x000fe80000100800 */
[----:B------:R-:W-:Y:S04]  /*53520*/  STL [R1+0x40f4], R15 ;  /* 0x0040f40f01007387 */ /* 0x000fe80000100800 */
[----:B--2---:R-:W-:Y:S04]  /*53530*/  STS.U16 [R28+UR5+0x4c80], R13 ;  /* 0x004c800d1c007988 */ /* 0x004fe80008000405 */
        /* <DEDUP_REMOVED lines=12> */
[----:B0-----:R-:W3:Y:S04]  /*53600*/  LDL.LU R29, [R1+0x980] ;  /* 0x00098000011d7983 */ /* 0x001ee80000300800 */
[----:B-1----:R-:W4:Y:S04]  /*53610*/  LDL.LU R27, [R1+0x97c] ;  /* 0x00097c00011b7983 */ /* 0x002f280000300800 */
[----:B--2---:R-:W2:Y:S04]  /*53620*/  LDL.LU R3, [R1+0x978] ;  /* 0x0009780001037983 */ /* 0x004ea80000300800 */
        /* <DEDUP_REMOVED lines=17> */
[----:B------:R-:W2:Y:S04]  /*53740*/  LDL.LU R19, [R1+0x47c] ;  /* 0x00047c0001137983 */ /* 0x000ea80000300800 */
[----:B------:R-:W-:Y:S04]  /*53750*/  STS.U16 [R28+UR5+0x7d80], R26 ;  /* 0x007d801a1c007988 */ /* 0x000fe80008000405 */
[----:B------:R-:W2:Y:S04]  /*53760*/  LDL.LU R20, [R1+0x474] ;  /* 0x0004740001147983 */ /* 0x000ea80000300800 */
[----:B------:R0:W-:Y:S04]  /*53770*/  STS.U16 [R28+UR5+0x8c00], R2 ;  /* 0x008c00021c007988 */ /* 0x0001e80008000405 */
[----:B------:R-:W2:Y:S04]  /*53780*/  LDL.LU R21, [R1+0x46c] ;  /* 0x00046c0001157983 */ /* 0x000ea80000300800 */
[----:B0-----:R-:W2:Y:S04]  /*53790*/  LDL.LU R2, [R1+0x464] ;  /* 0x0004640001027983 */ /* 0x001ea80000300800 */
[----:B------:R-:W2:Y:S04]  /*537a0*/  LDL.LU R22, [R1+0x3ec] ;  /* 0x0003ec0001167983 */ /* 0x000ea80000300800 */
[----:B------:R-:W2:Y:S04]  /*537b0*/  LDL.LU R23, [R1+0x3e4] ;  /* 0x0003e40001177983 */ /* 0x000ea80000300800 */
[----:B------:R-:W2:Y:S04]  /*537c0*/  LDL.LU R24, [R1+0x3dc] ;  /* 0x0003dc0001187983 */ /* 0x000ea80000300800 */
[----:B------:R-:W2:Y:S04]  /*537d0*/  LDL.LU R25, [R1+0x3d4] ;  /* 0x0003d40001197983 */ /* 0x000ea80000300800 */
[----:B------:R-:W2:Y:S04]  /*537e0*/  LDL.LU R26, [R1+0x2dc] ;  /* 0x0002dc00011a7983 */ /* 0x000ea80000300800 */
[----:B---3--:R0:W-:Y:S04]  /*537f0*/  STS.U16 [R28+UR5+0x8c80], R29 ;  /* 0x008c801d1c007988 */ /* 0x0081e80008000405 */
[----:B----4-:R1:W-:Y:S04]  /*53800*/  STS.U16 [R28+UR5+0x8d00], R27 ;  /* 0x008d001b1c007988 */ /* 0x0103e80008000405 */
[----:B--2---:R2:W-:Y:S04]  /*53810*/  STS.U16 [R28+UR5+0x8d80], R3 ;  /* 0x008d80031c007988 */ /* 0x0045e80008000405 */
[----:B------:R3:W-:Y:S04]  /*53820*/  STS.U16 [R28+UR5+0x9c00], R0 ;  /* 0x009c00001c007988 */ /* 0x0007e80008000405 */
        /* <DEDUP_REMOVED lines=15> */
[----:B0-----:R-:W4:Y:S04]  /*53920*/  LDL.LU R29, [R1+0x2d4] ;  /* 0x0002d400011d7983 */ /* 0x001f280000300800 */
[----:B------:R-:W-:Y:S04]  /*53930*/  STS.U16 [R28+UR5+0xdc00], R19 ;  /* 0x00dc00131c007988 */ /* 0x000fe80008000405 */
[----:B-1----:R-:W4:Y:S04]  /*53940*/  LDL.LU R27, [R1+0x2cc] ;  /* 0x0002cc00011b7983 */ /* 0x002f280000300800 */
[----:B------:R-:W-:Y:S04]  /*53950*/  STS.U16 [R28+UR5+0xdc80], R20 ;  /* 0x00dc80141c007988 */ /* 0x000fe80008000405 */
[----:B--2---:R-:W2:Y:S04]  /*53960*/  LDL.LU R3, [R1+0x2c4] ;  /* 0x0002c40001037983 */ /* 0x004ea80000300800 */
[----:B------:R-:W-:Y:S04]  /*53970*/  STS.U16 [R28+UR5+0xdd00], R21 ;  /* 0x00dd00151c007988 */ /* 0x000fe80008000405 */
[----:B---3--:R-:W3:Y:S04]  /*53980*/  LDL.LU R0, [R1+0x4118] ;  /* 0x0041180001007983 */ /* 0x008ee80000300800 */
[----:B------:R0:W-:Y:S04]  /*53990*/  STS.U16 [R28+UR5+0xdd80], R2 ;  /* 0x00dd80021c007988 */ /* 0x0001e80008000405 */
[----:B0-----:R-:W2:Y:S04]  /*539a0*/  LDL.LU R2, [R1+0xb00] ;  /* 0x000b000001027983 */ /* 0x001ea80000300800 */
[----:B------:R-:W2:Y:S04]  /*539b0*/  LDL.LU R15, [R1+0xaf4] ;  /* 0x000af400010f7983 */ /* 0x000ea80000300800 */
[----:B--2---:R0:W-:Y:S04]  /*539c0*/  STL [R1+0x4110], R15 ;  /* 0x0041100f01007387 */ /* 0x0041e80000100800 */
[----:B0-----:R-:W2:Y:S04]  /*539d0*/  LDL.LU R15, [R1+0xaf8] ;  /* 0x000af800010f7983 */ /* 0x001ea80000300800 */
[----:B------:R-:W-:Y:S04]  /*539e0*/  STS.U16 [R28+UR5+0xec00], R22 ;  /* 0x00ec00161c007988 */ /* 0x000fe80008000405 */
[----:B------:R-:W-:Y:S04]  /*539f0*/  STS.U16 [R28+UR5+0xec80], R23 ;  /* 0x00ec80171c007988 */ /* 0x000fe80008000405 */
[----:B------:R-:W-:Y:S04]  /*53a00*/  STS.U16 [R28+UR5+0xed00], R24 ;  /* 0x00ed00181c007988 */ /* 0x000fe80008000405 */
[----:B------:R-:W-:Y:S04]  /*53a10*/  STS.U16 [R28+UR5+0xed80], R25 ;  /* 0x00ed80191c007988 */ /* 0x000fe80008000405 */
[----:B------:R-:W-:Y:S04]  /*53a20*/  STS.U16 [R28+UR5+0xfc00], R26 ;  /* 0x00fc001a1c007988 */ /* 0x000fe80008000405 */
[----:B----4-:R-:W-:Y:S04]  /*53a30*/  STS.U16 [R28+UR5+0xfc80], R29 ;  /* 0x00fc801d1c007988 */ /* 0x010fe80008000405 */
[----:B------:R-:W-:Y:S04]  /*53a40*/  STS.U16 [R28+UR5+0xfd00], R27 ;  /* 0x00fd001b1c007988 */ /* 0x000fe80008000405 */
[----:B------:R-:W-:Y:S01]  /*53a50*/  STS.U16 [R28+UR5+0xfd80], R3 ;  /* 0x00fd80031c007988 */ /* 0x000fe20008000405 */
[----:B---3--:R-:W-:-:S03]  /*53a60*/  IMAD.SHL.U32 R0, R0, 0x2, RZ ;  /* 0x0000000200007824 */ /* 0x008fc600078e00ff */
        /* <DEDUP_REMOVED lines=22> */
[----:B------:R-:W-:-:S03]  /*53bd0*/  LOP3.LUT R0, R0, 0x70, RZ, 0x3c, !PT ;  /* 0x0000007000007812 */ /* 0x000fc600078e3cff */
[----:B------:R-:W3:Y:S04]  /*53be0*/  LDL.LU R24, [R1+0xa74] ;  /* 0x000a740001187983 */ /* 0x000ee80000300800 */
[----:B------:R-:W3:Y:S04]  /*53bf0*/  LDL.LU R25, [R1+0xa70] ;  /* 0x000a700001197983 */ /* 0x000ee80000300800 */
[----:B------:R-:W3:Y:S04]  /*53c00*/  LDL.LU R26, [R1+0x9ac] ;  /* 0x0009ac00011a7983 */ /* 0x000ee80000300800 */
[----:B------:R-:W3:Y:S04]  /*53c10*/  LDL.LU R29, [R1+0x9a8] ;  /* 0x0009a800011d7983 */ /* 0x000ee80000300800 */
[----:B------:R-:W3:Y:S04]  /*53c20*/  LDL.LU R27, [R1+0x994] ;  /* 0x00099400011b7983 */ /* 0x000ee80000300800 */
[----:B------:R0:W-:Y:S04]  /*53c30*/  STS.U16 [R0+UR5+0xe00], R2 ;  /* 0x000e000200007988 */ /* 0x0001e80008000405 */
[----:B------:R-:W3:Y:S04]  /*53c40*/  LDL.LU R28, [R1+0x990] ;  /* 0x00099000011c7983 */ /* 0x000ee80000300800 */
[----:B0-----:R-:W3:Y:S04]  /*53c50*/  LDL.LU R2, [R1+0x98c] ;  /* 0x00098c0001027983 */ /* 0x001ee80000300800 */
[----:B--2---:R0:W-:Y:S04]  /*53c60*/  STS.U16 [R0+UR5+0xe80], R15 ;  /* 0x000e800f00007988 */ /* 0x0041e80008000405 */
[----:B0-----:R-:W2:Y:S04]  /*53c70*/  LDL.LU R15, [R1+0x4114] ;  /* 0x00411400010f7983 */ /* 0x001ea80000300800 */
[----:B--2---:R0:W-:Y:S04]  /*53c80*/  STS.U16 [R0+UR5+0xf00], R15 ;  /* 0x000f000f00007988 */ /* 0x0041e80008000405 */
[----:B0-----:R-:W2:Y:S04]  /*53c90*/  LDL.LU R15, [R1+0x4110] ;  /* 0x00411000010f7983 */ /* 0x001ea80000300800 */
[----:B--2---:R-:W-:Y:S04]  /*53ca0*/  STS.U16 [R0+UR5+0xf80], R15 ;  /* 0x000f800f00007988 */ /* 0x004fe80008000405 */
[----:B---3--:R-:W-:Y:S04]  /*53cb0*/  STS.U16 [R0+UR5+0x1e00], R14 ;  /* 0x001e000e00007988 */ /* 0x008fe80008000405 */
        /* <DEDUP_REMOVED lines=15> */
[----:B------:R-:W3:Y:S04]  /*53db0*/  LDL.LU R15, [R1+0x96c] ;  /* 0x00096c00010f7983 */ /* 0x000ee80000300800 */
[----:B---3--:R0:W-:Y:S04]  /*53dc0*/  STL [R1+0x4108], R15 ;  /* 0x0041080f01007387 */ /* 0x0081e80000100800 */
[----:B0-----:R-:W3:Y:S04]  /*53dd0*/  LDL.LU R15, [R1+0x970] ;  /* 0x00097000010f7983 */ /* 0x001ee80000300800 */
        /* <DEDUP_REMOVED lines=39> */
[----:B--2---:R0:W-:Y:S04]  /*54050*/  STS.U16 [R0+UR5+0x7f80], R3 ;  /* 0x007f800300007988 */ /* 0x0041e80008000405 */
[----:B------:R-:W2:Y:S04]  /*54060*/  LDL.LU R28, [R1+0x2bc] ;  /* 0x0002bc00011c7983 */ /* 0x000ea80000300800 */
[----:B0-----:R-:W2:Y:S04]  /*54070*/  LDL.LU R3, [R1+0x2b4] ;  /* 0x0002b40001037983 */ /* 0x001ea80000300800 */
[----:B---3--:R0:W-:Y:S04]  /*54080*/  STS.U16 [R0+UR5+0x8e00], R15 ;  /* 0x008e000f00007988 */ /* 0x0081e80008000405 */
[----:B0-----:R-:W3:Y:S04]  /*54090*/  LDL.LU R15, [R1+0x410c] ;  /* 0x00410c00010f7983 */ /* 0x001ee80000300800 */
[----:B---3--:R0:W-:Y:S04]  /*540a0*/  STS.U16 [R0+UR5+0x8e80], R15 ;  /* 0x008e800f00007988 */ /* 0x0081e80008000405 */
[----:B0-----:R-:W3:Y:S04]  /*540b0*/  LDL.LU R15, [R1+0x4108] ;  /* 0x00410800010f7983 */ /* 0x001ee80000300800 */
        /* <DEDUP_REMOVED lines=27> */
[----:B0-----:R-:W2:Y:S04]  /*54270*/  LDL.LU R2, [R1+0x2ac] ;  /* 0x0002ac0001027983 */ /* 0x001ea80000300800 */
[----:B------:R0:W-:Y:S04]  /*54280*/  STS.U16 [R0+UR5+0xfe80], R3 ;  /* 0x00fe800300007988 */ /* 0x0001e80008000405 */
[----:B0-----:R-:W3:Y:S04]  /*54290*/  LDL.LU R3, [R1+0x2a4] ;  /* 0x0002a40001037983 */ /* 0x001ee80000300800 */
[----:B------:R-:W4:Y:S01]  /*542a0*/  LDL.LU R15, [R1+0x100] ;  /* 0x00010000010f7983 */ /* 0x000f220000300800 */
[----:B------:R-:W0:Y:S03]  /*542b0*/  S2R R0, SR_TID.X ;  /* 0x0000000000007919 */ /* 0x000e260000002100 */
[----:B----4-:R1:W-:Y:S04]  /*542c0*/  STL [R1+0x4100], R15 ;  /* 0x0041000f01007387 */ /* 0x0103e80000100800 */
[----:B-1----:R-:W4:Y:S01]  /*542d0*/  LDL.LU R15, [R1+0x104] ;  /* 0x00010400010f7983 */ /* 0x002f220000300800 */
[----:B0-----:R-:W-:-:S03]  /*542e0*/  LOP3.LUT R0, R0, 0x3f, RZ, 0xc0, !PT ;  /* 0x0000003f00007812 */ /* 0x001fc600078ec0ff */
[----:B----4-:R0:W-:Y:S04]  /*542f0*/  STL [R1+0x4104], R15 ;  /* 0x0041040f01007387 */ /* 0x0101e80000100800 */
[----:B------:R-:W4:Y:S04]  /*54300*/  LDL.LU R14, [R1+0xfc] ;  /* 0x0000fc00010e7983 */ /* 0x000f280000300800 */
[----:B------:R-:W4:Y:S04]  /*54310*/  LDL.LU R4, [R1+0xf8] ;  /* 0x0000f80001047983 */ /* 0x000f280000300800 */
[----:B------:R-:W4:Y:S04]  /*54320*/  LDL.LU R6, [R1+0xf4] ;  /* 0x0000f40001067983 */ /* 0x000f280000300800 */
[----:B------:R-:W4:Y:S04]  /*54330*/  LDL.LU R5, [R1+0xf0] ;  /* 0x0000f00001057983 */ /* 0x000f280000300800 */
[----:B------:R-:W4:Y:S04]  /*54340*/  LDL.LU R7, [R1+0xec] ;  /* 0x0000ec0001077983 */ /* 0x000f280000300800 */
[----:B------:R-:W4:Y:S04]  /*54350*/  LDL.LU R8, [R1+0xe8] ;  /* 0x0000e80001087983 */ /* 0x000f280000300800 */
[----:B------:R-:W4:Y:S01]  /*54360*/  LDL.LU R9, [R1+0xe4] ;  /* 0x0000e40001097983 */ /* 0x000f220000300800 */
[----:B0-----:R-:W-:-:S03]  /*54370*/  IMAD.SHL.U32 R15, R0, 0x2, RZ ;  /* 0x00000002000f7824 */ /* 0x001fc600078e00ff */
        /* <DEDUP_REMOVED lines=13> */
[----:B------:R-:W-:-:S03]  /*54450*/  LOP3.LUT R15, R15, 0x70, RZ, 0x3c, !PT ;  /* 0x000000700f0f7812 */ /* 0x000fc600078e3cff */
[----:B------:R-:W4:Y:S04]  /*54460*/  LDL.LU R24, [R1+0x9c] ;  /* 0x00009c0001187983 */ /* 0x000f280000300800 */
[----:B------:R-:W4:Y:S04]  /*54470*/  LDL.LU R25, [R1+0x98] ;  /* 0x0000980001197983 */ /* 0x000f280000300800 */
[----:B------:R-:W4:Y:S04]  /*54480*/  LDL.LU R26, [R1+0x94] ;  /* 0x00009400011a7983 */ /* 0x000f280000300800 */
[----:B------:R-:W4:Y:S04]  /*54490*/  LDL.LU R29, [R1+0x90] ;  /* 0x00009000011d7983 */ /* 0x000f280000300800 */
[----:B------:R-:W4:Y:S04]  /*544a0*/  LDL.LU R27, [R1+0x8c] ;  /* 0x00008c00011b7983 */ /* 0x000f280000300800 */
[----:B--2---:R0:W-:Y:S04]  /*544b0*/  STS.U16 [R15+UR5+0xff00], R2 ;  /* 0x00ff00020f007988 */ /* 0x0041e80008000405 */
[----:B------:R-:W2:Y:S04]  /*544c0*/  LDL.LU R28, [R1+0x88] ;  /* 0x00008800011c7983 */ /* 0x000ea80000300800 */
[----:B---3--:R1:W-:Y:S04]  /*544d0*/  STS.U16 [R15+UR5+0xff80], R3 ;  /* 0x00ff80030f007988 */ /* 0x0083e80008000405 */
[----:B0-----:R-:W3:Y:S04]  /*544e0*/  LDL.LU R2, [R1+0x84] ;  /* 0x0000840001027983 */ /* 0x001ee80000300800 */
[----:B-1----:R-:W2:Y:S01]  /*544f0*/  LDL.LU R15, [R1+0x4104] ;  /* 0x00410400010f7983 */ /* 0x002ea20000300800 */
[----:B------:R-:W0:Y:S02]  /*54500*/  S2R R3, SR_TID.X ;  /* 0x0000000000037919 */ /* 0x000e240000002100 */
[----:B0-----:R-:W-:-:S05]  /*54510*/  LOP3.LUT R3, R3, 0x3f, RZ, 0xc0, !PT ;  /* 0x0000003f03037812 */ /* 0x001fca00078ec0ff */
[----:B------:R-:W-:-:S05]  /*54520*/  IMAD.SHL.U32 R3, R3, 0x2, RZ ;  /* 0x0000000203037824 */ /* 0x000fca00078e00ff */
[----:B--2---:R0:W-:Y:S04]  /*54530*/  STS.U16 [R3+UR5+0x10080], R15 ;  /* 0x0100800f03007988 */ /* 0x0041e80008000405 */
[----:B0-----:R-:W2:Y:S04]  /*54540*/  LDL.LU R15, [R1+0x4100] ;  /* 0x00410000010f7983 */ /* 0x001ea80000300800 */
[----:B----4-:R0:W-:Y:S04]  /*54550*/  STS.U16 [R3+UR5+0x15080], R0 ;  /* 0x0150800003007988 */ /* 0x0101e80008000405 */
[----:B0-----:R-:W4:Y:S04]  /*54560*/  LDL.LU R0, [R1+0x80] ;  /* 0x0000800001007983 */ /* 0x001f280000300800 */
[----:B--2---:R0:W-:Y:S04]  /*54570*/  STS.U16 [R3+UR5+0x10880], R15 ;  /* 0x0108800f03007988 */ /* 0x0041e80008000405 */
        /* <DEDUP_REMOVED lines=42> */
[----:B------:R0:W-:Y:S04]  /*54820*/  STS.U16 [R3+UR5+0x10800], R24 ;  /* 0x0108001803007988 */ /* 0x0001e80008000405 */
[----:B---3--:R-:W3:Y:S04]  /*54830*/  LDL.LU R23, [R1+0x28] ;  /* 0x0000280001177983 */ /* 0x008ee80000300800 */
        /* <DEDUP_REMOVED lines=11> */
[----:B----4-:R-:W4:Y:S04]  /*548f0*/  LDL.LU R28, [R1+0x10] ;  /* 0x00001000011c7983 */ /* 0x010f280000300800 */
[----:B------:R1:W-:Y:S04]  /*54900*/  STS.U16 [R3+UR5+0x14000], R0 ;  /* 0x0140000003007988 */ /* 0x0003e80008000405 */
[----:B0-----:R-:W3:Y:S04]  /*54910*/  LDL.LU R2, [R1+0xc] ;  /* 0x00000c0001027983 */ /* 0x001ee80000300800 */
[----:B-1----:R-:W3:Y:S04]  /*54920*/  LDL.LU R0, [R1+0x8] ;  /* 0x0000080001007983 */ /* 0x002ee80000300800 */
[----:B--2---:R0:W-:Y:S04]  /*54930*/  STS.U16 [R3+UR5+0x14800], R15 ;  /* 0x0148000f03007988 */ /* 0x0041e80008000405 */
[----:B0-----:R-:W2:Y:S04]  /*54940*/  LDL.LU R15, [R1+0x40fc] ;  /* 0x0040fc00010f7983 */ /* 0x001ea80000300800 */
[----:B--2---:R0:W-:Y:S04]  /*54950*/  STS.U16 [R3+UR5+0x15000], R15 ;  /* 0x0150000f03007988 */ /* 0x0041e80008000405 */
        /* <DEDUP_REMOVED lines=19> */
[----:B---3--:R-:W-:Y:S04]  /*54a90*/  STS.U16 [R3+UR5+0x1c880], R23 ;  /* 0x01c8801703007988 */ /* 0x008fe80008000405 */
[----:B------:R-:W-:Y:S04]  /*54aa0*/  STS.U16 [R3+UR5+0x1d000], R24 ;  /* 0x01d0001803007988 */ /* 0x000fe80008000405 */
[----:B------:R-:W-:Y:S04]  /*54ab0*/  STS.U16 [R3+UR5+0x1d080], R25 ;  /* 0x01d0801903007988 */ /* 0x000fe80008000405 */
[----:B------:R-:W-:Y:S04]  /*54ac0*/  STS.U16 [R3+UR5+0x1d800], R26 ;  /* 0x01d8001a03007988 */ /* 0x000fe80008000405 */
[----:B------:R-:W-:Y:S04]  /*54ad0*/  STS.U16 [R3+UR5+0x1d880], R29 ;  /* 0x01d8801d03007988 */ /* 0x000fe80008000405 */
[----:B------:R-:W-:Y:S04]  /*54ae0*/  STS.U16 [R3+UR5+0x1e000], R27 ;  /* 0x01e0001b03007988 */ /* 0x000fe80008000405 */
[----:B----4-:R-:W-:Y:S04]  /*54af0*/  STS.U16 [R3+UR5+0x1e080], R28 ;  /* 0x01e0801c03007988 */ /* 0x010fe80008000405 */
[----:B------:R-:W-:Y:S04]  /*54b00*/  STS.U16 [R3+UR5+0x1e800], R2 ;  /* 0x01e8000203007988 */ /* 0x000fe80008000405 */
[----:B------:R-:W-:Y:S04]  /*54b10*/  STS.U16 [R3+UR5+0x1e880], R0 ;  /* 0x01e8800003007988 */ /* 0x000fe80008000405 */
[----:B--2---:R0:W-:Y:S04]  /*54b20*/  STS.U16 [R3+UR5+0x15800], R15 ;  /* 0x0158000f03007988 */ /* 0x0041e80008000405 */
[----:B0-----:R-:W2:Y:S04]  /*54b30*/  LDL.LU R15, [R1+0x40f4] ;  /* 0x0040f400010f7983 */ /* 0x001ea80000300800 */
        /* <DEDUP_REMOVED lines=27> */
[----:B--2---:R0:W-:Y:S04]  /*54cf0*/  STS.U16 [R3+UR5+0x1f000], R0 ;  /* 0x01f0000003007988 */ /* 0x0041e80008000405 */
[----:B0-----:R-:W2:Y:S04]  /*54d00*/  LDL.LU R0, [R1+0x4088] ;  /* 0x0040880001007983 */ /* 0x001ea80000300800 */
[----:B------:R0:W-:Y:S04]  /*54d10*/  STS.U16 [R3+UR5+0x1f080], R2 ;  /* 0x01f0800203007988 */ /* 0x0001e80008000405 */
[----:B------:R-:W-:Y:S04]  /*54d20*/  STL [R1+0x3c84], R28 ;  /* 0x003c841c01007387 */ /* 0x000fe80000100800 */
[----:B------:R-:W-:Y:S04]  /*54d30*/  STS.U16 [R3+UR5+0x1f800], R28 ;  /* 0x01f8001c03007988 */ /* 0x000fe80008000405 */
[----:B------:R-:W-:Y:S04]  /*54d40*/  STL [R1+0x3c88], R28 ;  /* 0x003c881c01007387 */ /* 0x000fe80000100800 */
[----:B------:R-:W-:Y:S04]  /*54d50*/  STS.U16 [R3+UR5+0x1f880], R27 ;  /* 0x01f8801b03007988 */ /* 0x000fe80008000405 */
[----:B------:R-:W-:Y:S01]  /*54d60*/  STL [R1+0x3c8c], R28 ;  /* 0x003c8c1c01007387 */ /* 0x000fe20000100800 */
[----:B0-----:R-:W-:-:S05]  /*54d70*/  LOP3.LUT R2, R3, 0x10, RZ, 0x3c, !PT ;  /* 0x0000001003027812 */ /* 0x001fca00078e3cff */
[----:B--2---:R0:W-:Y:S04]  /*54d80*/  STS.U16 [R2+UR5+0x10180], R0 ;  /* 0x0101800002007988 */ /* 0x0041e80008000405 */
[----:B0-----:R-:W2:Y:S04]  /*54d90*/  LDL.LU R0, [R1+0x4084] ;  /* 0x0040840001007983 */ /* 0x001ea80000300800 */
[----:B--2---:R0:W-:Y:S04]  /*54da0*/  STS.U16 [R2+UR5+0x10980], R0 ;  /* 0x0109800002007988 */ /* 0x0041e80008000405 */
[----:B0-----:R-:W2:Y:S04]  /*54db0*/  LDL.LU R0, [R1+0x4080] ;  /* 0x0040800001007983 */ /* 0x001ea80000300800 */
[----:B------:R-:W-:Y:S04]  /*54dc0*/  STS.U16 [R2+UR5+0x11180], R4 ;  /* 0x0111800402007988 */ /* 0x000fe80008000405 */
[----:B--2---:R0:W-:Y:S04]  /*54dd0*/  STS.U16 [R2+UR5+0x11980], R0 ;  /* 0x0119800002007988 */ /* 0x0041e80008000405 */
        /* <DEDUP_REMOVED lines=14> */
[----:B0-----:R-:W2:Y:S04]  /*54ec0*/  LDL.LU R0, [R1+0x407c] ;  /* 0x00407c0001007983 */ /* 0x001ea80000300800 */
[----:B------:R-:W-:Y:S04]  /*54ed0*/  STS.U16 [R2+UR5+0x13100], R11 ;  /* 0x0131000b02007988 */ /* 0x000fe80008000405 */
[----:B------:R-:W-:Y:S04]  /*54ee0*/  STS.U16 [R2+UR5+0x13900], R10 ;  /* 0x0139000a02007988 */ /* 0x000fe80008000405 */
[----:B------:R-:W-:Y:S04]  /*54ef0*/  STS.U16 [R2+UR5+0x14100], R9 ;  /* 0x0141000902007988 */ /* 0x000fe80008000405 */
[----:B------:R-:W-:Y:S04]  /*54f00*/  STS.U16 [R2+UR5+0x14900], R8 ;  /* 0x0149000802007988 */ /* 0x000fe80008000405 */
[----:B------:R-:W-:Y:S04]  /*54f10*/  STS.U16 [R2+UR5+0x15100], R7 ;  /* 0x0151000702007988 */ /* 0x000fe80008000405 */
[----:B------:R0:W-:Y:S04]  /*54f20*/  STS.U16 [R2+UR5+0x15900], R5 ;  /* 0x0159000502007988 */ /* 0x0001e80008000405 */
[----:B------:R-:W3:Y:S04]  /*54f30*/  LDL R4, [R1+0x25e8] ;  /* 0x0025e80001047983 */ /* 0x000ee80000100800 */
[----:B0-----:R-:W3:Y:S01]  /*54f40*/  LDL R5, [R1+0x25e4] ;  /* 0x0025e40001057983 */ /* 0x001ee20000100800 */
[----:B--2---:R-:W-:-:S06]  /*54f50*/  PRMT R0, RZ, 0x7610, R0 ;  /* 0x00007610ff007816 */ /* 0x004fcc0000000000 */
[----:B---3--:R-:W2:Y:S04]  /*54f60*/  @!P1 LDG.E.U16 R0, desc[UR66][R4.64] ;  /* 0x0000004204009981 */ /* 0x008ea8000c1e1500 */
[----:B----4-:R0:W-:Y:S04]  /*54f70*/  STS.U16 [R2+UR5+0x16100], R6 ;  /* 0x0161000602007988 */ /* 0x0101e80008000405 */
[----:B0-----:R-:W3:Y:S04]  /*54f80*/  LDL.LU R2, [R1+0x4078] ;  /* 0x0040780001027983 */ /* 0x001ee80000300800 */
        /* <DEDUP_REMOVED lines=1470> */
[----:B------:R-:W4:Y:S02]  /*5ab70*/  LDL R5, [R1+0x3700] ;  /* 0x0037000001057983 */ /* 0x000f240000100800 */
[----:B----4-:R-:W-:-:S02]  /*5ab80*/  @!P1 LOP3.LUT R5, R5, R4, RZ, 0x3c, !PT ;  /* 0x0000000405059212 */ /* 0x010fc400078e3cff */
[----:B---3--:R-:W-:Y:S02]  /*5ab90*/  PRMT R2, RZ, 0x7610, R2 ;  /* 0x00007610ff027816 */ /* 0x008fe40000000002 */
        /* <DEDUP_REMOVED lines=524> */
[----:B------:R0:W3:Y:S04]  /*5cc60*/  @!P1 LDG.E.U16 R2, desc[UR66][R4.64] ;  /* 0x0000004204029981 */ /* 0x0000e8000c1e1500 */
[----:B------:R-:W0:Y:S04]  /*5cc70*/  LDL R4, [R1+0x390c] ;  /* 0x00390c0001047983 */ /* 0x000e280000100800 */
[----:B------:R-:W0:Y:S01]  /*5cc80*/  LDL R5, [R1+0x3918] ;  /* 0x0039180001057983 */ /* 0x000e220000100800 */
[----:B--2---:R-:W-:Y:S02]  /*5cc90*/  PRMT R0, RZ, 0x7610, R0 ;  /* 0x00007610ff007816 */ /* 0x004fe40000000000 */
[----:B0-----:R-:W-:-:S04]  /*5cca0*/  @!P0 LOP3.LUT R5, R5, R4, RZ, 0x3c, !PT ;  /* 0x0000000405058212 */ /* 0x001fc800078e3cff */
[----:B------:R-:W-:-:S04]  /*5ccb0*/  @!P0 LOP3.LUT R4, R5, R4, RZ, 0x3c, !PT ;  /* 0x0000000405048212 */ /* 0x000fc800078e3cff */
[----:B------:R-:W-:Y:S01]  /*5ccc0*/  @!P0 LOP3.LUT R5, R5, R4, RZ, 0x3c, !PT ;  /* 0x0000000405058212 */ /* 0x000fe200078e3cff */
[----:B---3--:R-:W-:Y:S04]  /*5ccd0*/  STL [R1+0x3bb8], R2 ;  /* 0x003bb80201007387 */ /* 0x008fe80000100800 */
[----:B------:R0:W2:Y:S04]  /*5cce0*/  @!P0 LDG.E.U16 R0, desc[UR66][R4.64] ;  /* 0x0000004204008981 */ /* 0x0000a8000c1e1500 */
[----:B------:R-:W0:Y:S04]  /*5ccf0*/  LDL R4, [R1+0x3924] ;  /* 0x0039240001047983 */ /* 0x000e280000100800 */
[----:B------:R-:W0:Y:S01]  /*5cd00*/  LDL R5, [R1+0x3930] ;  /* 0x0039300001057983 */ /* 0x000e220000100800 */
[----:B------:R-:W-:-:S02]  /*5cd10*/  PRMT R14, RZ, 0x7610, R14 ;  /* 0x00007610ff0e7816 */ /* 0x000fc4000000000e */
[----:B0-----:R-:W-:-:S04]  /*5cd20*/  @!P1 LOP3.LUT R5, R5, R4, RZ, 0x3c, !PT ;  /* 0x0000000405059212 */ /* 0x001fc800078e3cff */
[----:B------:R-:W-:-:S04]  /*5cd30*/  @!P1 LOP3.LUT R4, R5, R4, RZ, 0x3c, !PT ;  /* 0x0000000405049212 */ /* 0x000fc800078e3cff */
[----:B------:R-:W-:-:S05]  /*5cd40*/  @!P1 LOP3.LUT R5, R5, R4, RZ, 0x3c, !PT ;  /* 0x0000000405059212 */ /* 0x000fca00078e3cff */
[----:B------:R-:W3:Y:S04]  /*5cd50*/  @!P1 LDG.E.U16 R14, desc[UR66][R4.64] ;  /* 0x00000042040e9981 */ /* 0x000ee8000c1e1500 */
[----:B--2---:R-:W-:Y:S04]  /*5cd60*/  STL [R1+0x3bbc], R0 ;  /* 0x003bbc0001007387 */ /* 0x004fe80000100800 */
[----:B---3--:R0:W-:Y:S04]  /*5cd70*/  STL [R1+0xac], R14 ;  /* 0x0000ac0e01007387 */ /* 0x0081e80000100800 */
[----:B0-----:R-:W2:Y:S04]  /*5cd80*/  LDL.LU R14, [R1+0x3cfc] ;  /* 0x003cfc00010e7983 */ /* 0x001ea80000300800 */
[----:B------:R-:W3:Y:S04]  /*5cd90*/  LDL R4, [R1+0x392c] ;  /* 0x00392c0001047983 */ /* 0x000ee80000100800 */
[----:B------:R-:W3:Y:S02]  /*5cda0*/  LDL R5, [R1+0x3938] ;  /* 0x0039380001057983 */ /* 0x000ee40000100800 */
[----:B---3--:R-:W-:-:S02]  /*5cdb0*/  @!P0 LOP3.LUT R5, R5, R4, RZ, 0x3c, !PT ;  /* 0x0000000405058212 */ /* 0x008fc400078e3cff */
[----:B--2---:R-:W-:Y:S02]  /*5cdc0*/  PRMT R14, RZ, 0x7610, R14 ;  /* 0x00007610ff0e7816 */ /* 0x004fe4000000000e */
[----:B------:R-:W-:-:S04]  /*5cdd0*/  @!P0 LOP3.LUT R4, R5, R4, RZ, 0x3c, !PT ;  /* 0x0000000405048212 */ /* 0x000fc800078e3cff */
[----:B------:R-:W-:-:S05]  /*5cde0*/  @!P0 LOP3.LUT R5, R5, R4, RZ, 0x3c, !PT ;  /* 0x0000000405058212 */ /* 0x000fca00078e3cff */
[----:B------:R-:W2:Y:S04]  /*5cdf0*/  @!P0 LDG.E.U16 R14, desc[UR66][R4.64] ;  /* 0x00000042040e8981 */ /* 0x000ea8000c1e1500 */
[----:B--2---:R0:W-:Y:S04]  /*5ce00*/  STL [R1+0xa8], R14 ;  /* 0x0000a80e01007387 */ /* 0x0041e80000100800 */
        /* <DEDUP_REMOVED lines=133> */
[----:B------:R0:W2:Y:S04]  /*5d660*/  @!P1 LDG.E.U16 R14, desc[UR66][R4.64] ;  /* 0x00000042040e9981 */ /* 0x0000a8000c1e1500 */
[----:B------:R-:W0:Y:S04]  /*5d670*/  LDL R4, [R1+0x39bc] ;  /* 0x0039bc0001047983 */ /* 0x000e280000100800 */
[----:B------:R-:W0:Y:S01]  /*5d680*/  LDL R5, [R1+0x39c8] ;  /* 0x0039c80001057983 */ /* 0x000e220000100800 */
[----:B------:R-:W-:Y:S02]  /*5d690*/  PRMT R15, RZ, 0x7610, R15 ;  /* 0x00007610ff0f7816 */ /* 0x000fe4000000000f */
[----:B0-----:R-:W-:-:S04]  /*5d6a0*/  @!P0 LOP3.LUT R5, R5, R4, RZ, 0x3c, !PT ;  /* 0x0000000405058212 */ /* 0x001fc800078e3cff */
[----:B------:R-:W-:-:S04]  /*5d6b0*/  @!P0 LOP3.LUT R4, R5, R4, RZ, 0x3c, !PT ;  /* 0x0000000405048212 */ /* 0x000fc800078e3cff */
[----:B------:R-:W-:-:S05]  /*5d6c0*/  @!P0 LOP3.LUT R5, R5, R4, RZ, 0x3c, !PT ;  /* 0x0000000405058212 */ /* 0x000fca00078e3cff */
[----:B------:R-:W3:Y:S04]  /*5d6d0*/  @!P0 LDG.E.U16 R15, desc[UR66][R4.64] ;  /* 0x00000042040f8981 */ /* 0x000ee8000c1e1500 */
[----:B--2---:R0:W-:Y:S04]  /*5d6e0*/  STL [R1+0x6c], R14 ;  /* 0x00006c0e01007387 */ /* 0x0041e80000100800 */
[----:B0-----:R-:W2:Y:S04]  /*5d6f0*/  LDL R14, [R1+0x3b30] ;  /* 0x003b3000010e7983 */ /* 0x001ea80000100800 */
        /* <DEDUP_REMOVED lines=35> */
[----:B------:R-:W3:Y:S01]  /*5d930*/  @!P0 LDG.E.U16 R15, desc[UR66][R4.64] ;  /* 0x00000042040f8981 */ /* 0x000ee2000c1e1500 */
[----:B------:R-:W-:-:S03]  /*5d940*/  PRMT R11, RZ, 0x7610, R11 ;  /* 0x00007610ff0b7816 */ /* 0x000fc6000000000b */
[----:B---3--:R0:W-:Y:S04]  /*5d950*/  STL [R1+0x24], R15 ;  /* 0x0000240f01007387 */ /* 0x0081e80000100800 */
[----:B0-----:R-:W3:Y:S04]  /*5d960*/  LDL.LU R15, [R1+0x3cac] ;  /* 0x003cac00010f7983 */ /* 0x001ee80000300800 */
[----:B------:R-:W4:Y:S01]  /*5d970*/  LDL R5, [R1+0x3b24] ;  /* 0x003b240001057983 */ /* 0x000f220000100800 */
[----:B--2---:R-:W-:Y:S01]  /*5d980*/  @!P1 IMAD.MOV.U32 R4, RZ, RZ, R14 ;  /* 0x000000ffff049224 */ /* 0x004fe200078e000e */
[----:B------:R-:W-:-:S02]  /*5d990*/  PRMT R10, RZ, 0x7610, R10 ;  /* 0x00007610ff0a7816 */ /* 0x000fc4000000000a */
[----:B------:R-:W2:Y:S04]  /*5d9a0*/  LDL R14, [R1+0x39e8] ;  /* 0x0039e800010e7983 */ /* 0x000ea80000100800 */
[----:B----4-:R0:W4:Y:S04]  /*5d9b0*/  @!P1 LDG.E.U16 R11, desc[UR66][R4.64] ;  /* 0x00000042040b9981 */ /* 0x010128000c1e1500 */
[----:B------:R-:W0:Y:S04]  /*5d9c0*/  LDL R4, [R1+0x3b2c] ;  /* 0x003b2c0001047983 */ /* 0x000e280000100800 */
[----:B------:R-:W0:Y:S02]  /*5d9d0*/  LDL R5, [R1+0x3b38] ;  /* 0x003b380001057983 */ /* 0x000e240000100800 */
[----:B0-----:R-:W-:-:S04]  /*5d9e0*/  @!P0 LOP3.LUT R5, R5, R4, RZ, 0x3c, !PT ;  /* 0x0000000405058212 */ /* 0x001fc800078e3cff */
[----:B------:R-:W-:-:S04]  /*5d9f0*/  @!P0 LOP3.LUT R4, R5, R4, RZ, 0x3c, !PT ;  /* 0x0000000405048212 */ /* 0x000fc800078e3cff */
[----:B------:R-:W-:Y:S01]  /*5da00*/  @!P0 LOP3.LUT R5, R5, R4, RZ, 0x3c, !PT ;  /* 0x0000000405058212 */ /* 0x000fe200078e3cff */
[----:B----4-:R0:W-:Y:S04]  /*5da10*/  STL [R1+0x3c70], R11 ;  /* 0x003c700b01007387 */ /* 0x0101e80000100800 */
[----:B------:R1:W4:Y:S01]  /*5da20*/  @!P0 LDG.E.U16 R10, desc[UR66][R4.64] ;  /* 0x00000042040a8981 */ /* 0x000322000c1e1500 */
[----:B---3--:R-:W-:-:S03]  /*5da30*/  PRMT R15, RZ, 0x7610, R15 ;  /* 0x00007610ff0f7816 */ /* 0x008fc6000000000f */
[----:B0-----:R-:W3:Y:S04]  /*5da40*/  LDL R11, [R1+0x39dc] ;  /* 0x0039dc00010b7983 */ /* 0x001ee80000100800 */
[----:B------:R-:W1:Y:S04]  /*5da50*/  LDL R4, [R1+0x39c4] ;  /* 0x0039c40001047983 */ /* 0x000e680000100800 */
[----:B------:R-:W1:Y:S02]  /*5da60*/  LDL R5, [R1+0x39d0] ;  /* 0x0039d00001057983 */ /* 0x000e640000100800 */
[----:B-1----:R-:W-:-:S04]  /*5da70*/  @!P1 LOP3.LUT R5, R5, R4, RZ, 0x3c, !PT ;  /* 0x0000000405059212 */ /* 0x002fc800078e3cff */
[----:B------:R-:W-:-:S04]  /*5da80*/  @!P1 LOP3.LUT R4, R5, R4, RZ, 0x3c, !PT ;  /* 0x0000000405049212 */ /* 0x000fc800078e3cff */
[----:B------:R-:W-:-:S05]  /*5da90*/  @!P1 LOP3.LUT R5, R5, R4, RZ, 0x3c, !PT ;  /* 0x0000000405059212 */ /* 0x000fca00078e3cff */
[----:B------:R-:W2:Y:S04]  /*5daa0*/  @!P1 LDG.E.U16 R15, desc[UR66][R4.64] ;  /* 0x00000042040f9981 */ /* 0x000ea8000c1e1500 */
[----:B----4-:R-:W-:Y:S04]  /*5dab0*/  STL [R1+0x3c74], R10 ;  /* 0x003c740a01007387 */ /* 0x010fe80000100800 */
[----:B--2---:R0:W-:Y:S04]  /*5dac0*/  STL [R1+0x64], R15 ;  /* 0x0000640f01007387 */ /* 0x0041e80000100800 */
[----:B0-----:R-:W2:Y:S04]  /*5dad0*/  LDL.LU R15, [R1+0x3ca8] ;  /* 0x003ca800010f7983 */ /* 0x001ea80000300800 */
[----:B------:R-:W4:Y:S04]  /*5dae0*/  LDL R4, [R1+0x39cc] ;  /* 0x0039cc0001047983 */ /* 0x000f280000100800 */
[----:B------:R-:W4:Y:S02]  /*5daf0*/  LDL R5, [R1+0x39d8] ;  /* 0x0039d80001057983 */ /* 0x000f240000100800 */
[----:B----4-:R-:W-:-:S02]  /*5db00*/  @!P0 LOP3.LUT R5, R5, R4, RZ, 0x3c, !PT ;  /* 0x0000000405058212 */ /* 0x010fc400078e3cff */
[----:B--2---:R-:W-:Y:S02]  /*5db10*/  PRMT R15, RZ, 0x7610, R15 ;  /* 0x00007610ff0f7816 */ /* 0x004fe4000000000f */
[----:B------:R-:W-:-:S04]  /*5db20*/  @!P0 LOP3.LUT R4, R5, R4, RZ, 0x3c, !PT ;  /* 0x0000000405048212 */ /* 0x000fc800078e3cff */
[----:B------:R-:W-:-:S05]  /*5db30*/  @!P0 LOP3.LUT R5, R5, R4, RZ, 0x3c, !PT ;  /* 0x0000000405058212 */ /* 0x000fca00078e3cff */
[----:B------:R-:W2:Y:S04]  /*5db40*/  @!P0 LDG.E.U16 R15, desc[UR66][R4.64] ;  /* 0x00000042040f8981 */ /* 0x000ea8000c1e1500 */
        /* <DEDUP_REMOVED lines=8> */
[----:B------:R0:W2:Y:S01]  /*5dbd0*/  @!P1 LDG.E.U16 R15, desc[UR66][R4.64] ;  /* 0x00000042040f9981 */ /* 0x0000a2000c1e1500 */
[----:B------:R-:W-:Y:S01]  /*5dbe0*/  PRMT R12, RZ, 0x7610, R12 ;  /* 0x00007610ff0c7816 */ /* 0x000fe2000000000c */
[----:B0-----:R-:W-:Y:S02]  /*5dbf0*/  @!P0 IMAD.MOV.U32 R4, RZ, RZ, R14 ;  /* 0x000000ffff048224 */ /* 0x001fe400078e000e */
[----:B---3--:R-:W-:-:S05]  /*5dc00*/  @!P0 IMAD.MOV.U32 R5, RZ, RZ, R11 ;  /* 0x000000ffff058224 */ /* 0x008fca00078e000b */
[----:B------:R0:W3:Y:S04]  /*5dc10*/  @!P0 LDG.E.U16 R12, desc[UR66][R4.64] ;  /* 0x00000042040c8981 */ /* 0x0000e8000c1e1500 */
[----:B--2---:R1:W-:Y:S04]  /*5dc20*/  STL [R1+0x5c], R15 ;  /* 0x00005c0f01007387 */ /* 0x0043e80000100800 */
[----:B-1----:R-:W2:Y:S04]  /*5dc30*/  LDL.LU R15, [R1+0x3ca0] ;  /* 0x003ca000010f7983 */ /* 0x002ea80000300800 */
[----:B------:R-:W0:Y:S04]  /*5dc40*/  LDL R4, [R1+0x39e4] ;  /* 0x0039e40001047983 */ /* 0x000e280000100800 */
[----:B------:R-:W0:Y:S04]  /*5dc50*/  LDL R5, [R1+0x39f0] ;  /* 0x0039f00001057983 */ /* 0x000e280000100800 */
[----:B------:R-:W4:Y:S04]  /*5dc60*/  LDL R11, [R1+0x3ac8] ;  /* 0x003ac800010b7983 */ /* 0x000f280000100800 */
[----:B------:R-:W3:Y:S01]  /*5dc70*/  LDL R14, [R1+0x3b34] ;  /* 0x003b3400010e7983 */ /* 0x000ee20000100800 */
[----:B0-----:R-:W-:-:S02]  /*5dc80*/  @!P1 LOP3.LUT R5, R5, R4, RZ, 0x3c, !PT ;  /* 0x0000000405059212 */ /* 0x001fc400078e3cff */
[----:B--2---:R-:W-:Y:S02]  /*5dc90*/  PRMT R15, RZ, 0x7610, R15 ;  /* 0x00007610ff0f7816 */ /* 0x004fe4000000000f */
[----:B------:R-:W-:-:S04]  /*5dca0*/  @!P1 LOP3.LUT R4, R5, R4, RZ, 0x3c, !PT ;  /* 0x0000000405049212 */ /* 0x000fc800078e3cff */
[----:B------:R-:W-:-:S05]  /*5dcb0*/  @!P1 LOP3.LUT R5, R5, R4, RZ, 0x3c, !PT ;  /* 0x0000000405059212 */ /* 0x000fca00078e3cff */
[----:B------:R-:W2:Y:S04]  /*5dcc0*/  @!P1 LDG.E.U16 R15, desc[UR66][R4.64] ;  /* 0x00000042040f9981 */ /* 0x000ea8000c1e1500 */
[----:B---3--:R0:W-:Y:S04]  /*5dcd0*/  STL [R1+0x58], R12 ;  /* 0x0000580c01007387 */ /* 0x0081e80000100800 */
[----:B0-----:R-:W3:Y:S04]  /*5dce0*/  LDL R12, [R1+0x3b40] ;  /* 0x003b4000010c7983 */ /* 0x001ee80000100800 */
        /* <DEDUP_REMOVED lines=8> */
[----:B------:R-:W2:Y:S04]  /*5dd70*/  @!P1 LDG.E.U16 R15, desc[UR66][R4.64] ;  /* 0x00000042040f9981 */ /* 0x000ea8000c1e1500 */
        /* <DEDUP_REMOVED lines=20> */
[----:B------:R-:W3:Y:S01]  /*5dec0*/  LDL R5, [R1+0x3abc] ;  /* 0x003abc0001057983 */ /* 0x000ee20000100800 */
[----:B----4-:R-:W-:Y:S01]  /*5ded0*/  @!P0 IMAD.MOV.U32 R4, RZ, RZ, R11 ;  /* 0x000000ffff048224 */ /* 0x010fe200078e000b */
[----:B------:R-:W-:-:S02]  /*5dee0*/  PRMT R9, RZ, 0x7610, R9 ;  /* 0x00007610ff097816 */ /* 0x000fc40000000009 */
[----:B------:R-:W4:Y:S01]  /*5def0*/  LDL R11, [R1+0x3a00] ;  /* 0x003a0000010b7983 */ /* 0x000f220000100800 */
[----:B--2---:R-:W-:-:S06]  /*5df00*/  PRMT R15, RZ, 0x7610, R15 ;  /* 0x00007610ff0f7816 */ /* 0x004fcc000000000f */
[----:B---3--:R0:W2:Y:S02]  /*5df10*/  @!P0 LDG.E.U16 R15, desc[UR66][R4.64] ;  /* 0x00000042040f8981 */ /* 0x0080a4000c1e1500 */
[----:B0-----:R-:W-:Y:S02]  /*5df20*/  @!P1 IMAD.MOV.U32 R4, RZ, RZ, R12 ;  /* 0x000000ffff049224 */ /* 0x001fe400078e000c */
[----:B------:R-:W-:-:S05]  /*5df30*/  @!P1 IMAD.MOV.U32 R5, RZ, RZ, R14 ;  /* 0x000000ffff059224 */ /* 0x000fca00078e000e */
[----:B------:R-:W3:Y:S04]  /*5df40*/  @!P1 LDG.E.U16 R9, desc[UR66][R4.64] ;  /* 0x0000004204099981 */ /* 0x000ee8000c1e1500 */
[----:B--2---:R0:W-:Y:S04]  /*5df50*/  STL [R1], R15 ;  /* 0x0000000f01007387 */ /* 0x0041e80000100800 */
[----:B------:R-:W2:Y:S04]  /*5df60*/  LDL R4, [R1+0x3b3c] ;  /* 0x003b3c0001047983 */ /* 0x000ea80000100800 */
[----:B------:R-:W2:Y:S01]  /*5df70*/  LDL R5, [R1+0x3b48] ;  /* 0x003b480001057983 */ /* 0x000ea20000100800 */
[----:B------:R-:W-:-:S03]  /*5df80*/  PRMT R8, RZ, 0x7610, R8 ;  /* 0x00007610ff087816 */ /* 0x000fc60000000008 */
[----:B------:R-:W4:Y:S04]  /*5df90*/  LDL R14, [R1+0x3a04] ;  /* 0x003a0400010e7983 */ /* 0x000f280000100800 */
[----:B------:R-:W4:Y:S04]  /*5dfa0*/  LDL R12, [R1+0x3a10] ;  /* 0x003a1000010c7983 */ /* 0x000f280000100800 */
[----:B0-----:R-:W4:Y:S04]  /*5dfb0*/  LDL R15, [R1+0x3a08] ;  /* 0x003a0800010f7983 */ /* 0x001f280000100800 */
[----:B---3--:R-:W-:Y:S01]  /*5dfc0*/  STL [R1+0x3c60], R9 ;  /* 0x003c600901007387 */ /* 0x008fe20000100800 */
[----:B--2---:R-:W-:-:S04]  /*5dfd0*/  @!P0 LOP3.LUT R5, R5, R4, RZ, 0x3c, !PT ;  /* 0x0000000405058212 */ /* 0x004fc800078e3cff */
        /* <DEDUP_REMOVED lines=10> */
[----:B--2---:R-:W-:Y:S04]  /*5e080*/  STL [R1+0x3c64], R8 ;  /* 0x003c640801007387 */ /* 0x004fe80000100800 */
[----:B---3--:R0:W-:Y:S04]  /*5e090*/  STL [R1+0x48], R28 ;  /* 0x0000481c01007387 */ /* 0x0081e80000100800 */
[----:B0-----:R-:W2:Y:S04]  /*5e0a0*/  LDL.LU R28, [R1+0x3c8c] ;  /* 0x003c8c00011c7983 */ /* 0x001ea80000300800 */
[----:B------:R-:W3:Y:S01]  /*5e0b0*/  LDL R5, [R1+0x39f4] ;  /* 0x0039f40001057983 */ /* 0x000ee20000100800 */
[----:B----4-:R-:W-:-:S03]  /*5e0c0*/  @!P1 MOV R4, R11 ;  /* 0x0000000b00049202 */ /* 0x010fc60000000f00 */
[----:B------:R-:W4:Y:S01]  /*5e0d0*/  LDL R11, [R1+0x3a58] ;  /* 0x003a5800010b7983 */ /* 0x000f220000100800 */
[----:B--2---:R-:W-:-:S06]  /*5e0e0*/  PRMT R28, RZ, 0x7610, R28 ;  /* 0x00007610ff1c7816 */ /* 0x004fcc000000001c */
[----:B---3--:R-:W2:Y:S01]  /*5e0f0*/  @!P1 LDG.E.U16 R28, desc[UR66][R4.64] ;  /* 0x00000042041c9981 */ /* 0x008ea2000c1e1500 */
[----:B------:R-:W-:-:S03]  /*5e100*/  PRMT R9, RZ, 0x7610, R9 ;  /* 0x00007610ff097816 */ /* 0x000fc60000000009 */
[----:B--2---:R0:W-:Y:S04]  /*5e110*/  STL [R1+0x44], R28 ;  /* 0x0000441c01007387 */ /* 0x0041e80000100800 */
[----:B0-----:R-:W2:Y:S04]  /*5e120*/  LDL.LU R28, [R1+0x3c88] ;  /* 0x003c8800011c7983 */ /* 0x001ea80000300800 */
[----:B------:R-:W3:Y:S01]  /*5e130*/  LDL R5, [R1+0x39fc] ;  /* 0x0039fc0001057983 */ /* 0x000ee20000100800 */
[----:B------:R-:W-:Y:S01]  /*5e140*/  @!P0 IMAD.MOV.U32 R4, RZ, RZ, R15 ;  /* 0x000000ffff048224 */ /* 0x000fe200078e000f */
[----:B------:R-:W-:-:S02]  /*5e150*/  PRMT R8, RZ, 0x7610, R8 ;  /* 0x00007610ff087816 */ /* 0x000fc40000000008 */
[----:B------:R-:W2:Y:S04]  /*5e160*/  LDL R15, [R1+0x3ad0] ;  /* 0x003ad000010f7983 */ /* 0x000ea80000100800 */
[----:B---3--:R0:W3:Y:S02]  /*5e170*/  @!P0 LDG.E.U16 R9, desc[UR66][R4.64] ;  /* 0x0000004204098981 */ /* 0x0080e4000c1e1500 */
[----:B0-----:R-:W-:Y:S02]  /*5e180*/  @!P1 IMAD.MOV.U32 R4, RZ, RZ, R12 ;  /* 0x000000ffff049224 */ /* 0x001fe400078e000c */
[----:B------:R-:W-:Y:S01]  /*5e190*/  @!P1 IMAD.MOV.U32 R5, RZ, RZ, R14 ;  /* 0x000000ffff059224 */ /* 0x000fe200078e000e */
[----:B--2---:R-:W-:Y:S01]  /*5e1a0*/  PRMT R28, RZ, 0x7610, R28 ;  /* 0x00007610ff1c7816 */ /* 0x004fe2000000001c */
[----:B------:R-:W2:Y:S04]  /*5e1b0*/  LDL R14, [R1+0x3acc] ;  /* 0x003acc00010e7983 */ /* 0x000ea80000100800 */
[----:B------:R0:W2:Y:S04]  /*5e1c0*/  @!P1 LDG.E.U16 R8, desc[UR66][R4.64] ;  /* 0x0000004204089981 */ /* 0x0000a8000c1e1500 */
[----:B------:R-:W2:Y:S04]  /*5e1d0*/  LDL R12, [R1+0x3ad8] ;  /* 0x003ad800010c7983 */ /* 0x000ea80000100800 */
[----:B------:R-:W0:Y:S04]  /*5e1e0*/  LDL R4, [R1+0x3a44] ;  /* 0x003a440001047983 */ /* 0x000e280000100800 */
[----:B------:R-:W0:Y:S02]  /*5e1f0*/  LDL R5, [R1+0x3a50] ;  /* 0x003a500001057983 */ /* 0x000e240000100800 */
[----:B0-----:R-:W-:-:S04]  /*5e200*/  @!P1 LOP3.LUT R5, R5, R4, RZ, 0x3c, !PT ;  /* 0x0000000405059212 */ /* 0x001fc800078e3cff */
[----:B------:R-:W-:-:S04]  /*5e210*/  @!P1 LOP3.LUT R4, R5, R4, RZ, 0x3c, !PT ;  /* 0x0000000405049212 */ /* 0x000fc800078e3cff */
[----:B------:R-:W-:-:S05]  /*5e220*/  @!P1 LOP3.LUT R5, R5, R4, RZ, 0x3c, !PT ;  /* 0x0000000405059212 */ /* 0x000fca00078e3cff */
[----:B------:R-:W4:Y:S04]  /*5e230*/  @!P1 LDG.E.U16 R28, desc[UR66][R4.64] ;  /* 0x00000042041c9981 */ /* 0x000f28000c1e1500 */
[----:B---3--:R0:W-:Y:S04]  /*5e240*/  STL [R1+0x40], R9 ;  /* 0x0000400901007387 */ /* 0x0081e80000100800 */
[----:B0-----:R-:W3:Y:S04]  /*5e250*/  LDL R9, [R1+0x3b44] ;  /* 0x003b440001097983 */ /* 0x001ee80000100800 */
[----:B--2---:R0:W-:Y:S04]  /*5e260*/  STL [R1+0x3c], R8 ;  /* 0x00003c0801007387 */ /* 0x0041e80000100800 */
[----:B0-----:R-:W2:Y:S04]  /*5e270*/  LDL R8, [R1+0x3b50] ;  /* 0x003b500001087983 */ /* 0x001ea80000100800 */
[----:B----4-:R0:W-:Y:S04]  /*5e280*/  STL [R1+0x30], R28 ;  /* 0x0000301c01007387 */ /* 0x0101e80000100800 */
[----:B0-----:R-:W4:Y:S04]  /*5e290*/  LDL.LU R28, [R1+0x3c84] ;  /* 0x003c8400011c7983 */ /* 0x001f280000300800 */
[----:B------:R-:W2:Y:S01]  /*5e2a0*/  LDL R5, [R1+0x3a4c] ;  /* 0x003a4c0001057983 */ /* 0x000ea20000100800 */
[----:B------:R-:W-:Y:S01]  /*5e2b0*/  PRMT R10, RZ, 0x7610, R10 ;  /* 0x00007610ff0a7816 */ /* 0x000fe2000000000a */
[----:B------:R-:W-:Y:S01]  /*5e2c0*/  @!P0 IMAD.MOV.U32 R4, RZ, RZ, R11 ;  /* 0x000000ffff048224 */ /* 0x000fe200078e000b */
[----:B------:R-:W-:Y:S01]  /*5e2d0*/  PRMT R26, RZ, 0x7610, R26 ;  /* 0x00007610ff1a7816 */ /* 0x000fe2000000001a */
[----:B------:R-:W3:Y:S04]  /*5e2e0*/  LDL R11, [R1+0x3b4c] ;  /* 0x003b4c00010b7983 */ /* 0x000ee80000100800 */
[----:B--2---:R0:W2:Y:S04]  /*5e2f0*/  @!P0 LDG.E.U16 R10, desc[UR66][R4.64] ;  /* 0x00000042040a8981 */ /* 0x0040a8000c1e1500 */
[----:B------:R-:W3:Y:S01]  /*5e300*/  LDL R5, [R1+0x3ac4] ;  /* 0x003ac40001057983 */ /* 0x000ee20000100800 */
[----:B----4-:R-:W-:Y:S01]  /*5e310*/  PRMT R28, RZ, 0x7610, R28 ;  /* 0x00007610ff1c7816 */ /* 0x010fe2000000001c */
[----:B0-----:R-:W-:Y:S01]  /*5e320*/  @!P1 IMAD.MOV.U32 R4, RZ, RZ, R15 ;  /* 0x000000ffff049224 */ /* 0x001fe200078e000f */
[----:B------:R-:W-:Y:S01]  /*5e330*/  PRMT R7, RZ, 0x7610, R7 ;  /* 0x00007610ff077816 */ /* 0x000fe20000000007 */
[----:B--2---:R0:W-:Y:S04]  /*5e340*/  STL [R1+0x2c], R10 ;  /* 0x00002c0a01007387 */ /* 0x0041e80000100800 */
[----:B---3--:R1:W2:Y:S04]  /*5e350*/  @!P1 LDG.E.U16 R28, desc[UR66][R4.64] ;  /* 0x00000042041c9981 */ /* 0x0082a8000c1e1500 */
[----:B0-----:R-:W3:Y:S01]  /*5e360*/  LDL R10, [R1+0x3b58] ;  /* 0x003b5800010a7983 */ /* 0x001ee20000100800 */
[----:B-1----:R-:W-:-:S02]  /*5e370*/  @!P0 IMAD.MOV.U32 R4, RZ, RZ, R12 ;  /* 0x000000ffff048224 */ /* 0x002fc400078e000c */
[----:B------:R-:W-:-:S05]  /*5e380*/  @!P0 IMAD.MOV.U32 R5, RZ, RZ, R14 ;  /* 0x000000ffff058224 */ /* 0x000fca00078e000e */
[----:B------:R0:W4:Y:S02]  /*5e390*/  @!P0 LDG.E.U16 R26, desc[UR66][R4.64] ;  /* 0x00000042041a8981 */ /* 0x000124000c1e1500 */
[----:B0-----:R-:W-:Y:S02]  /*5e3a0*/  @!P1 IMAD.MOV.U32 R4, RZ, RZ, R8 ;  /* 0x000000ffff049224 */ /* 0x001fe400078e0008 */
[----:B------:R-:W-:-:S05]  /*5e3b0*/  @!P1 IMAD.MOV.U32 R5, RZ, RZ, R9 ;  /* 0x000000ffff059224 */ /* 0x000fca00078e0009 */
[----:B------:R0:W4:Y:S01]  /*5e3c0*/  @!P1 LDG.E.U16 R7, desc[UR66][R4.64] ;  /* 0x0000004204079981 */ /* 0x000122000c1e1500 */
[----:B------:R-:W-:Y:S01]  /*5e3d0*/  PRMT R6, RZ, 0x7610, R6 ;  /* 0x00007610ff067816 */ /* 0x000fe20000000006 */
[----:B0-----:R-:W-:Y:S02]  /*5e3e0*/  @!P0 IMAD.MOV.U32 R5, RZ, RZ, R11 ;  /* 0x000000ffff058224 */ /* 0x001fe400078e000b */
[----:B---3--:R-:W-:Y:S01]  /*5e3f0*/  @!P0 IMAD.MOV.U32 R4, RZ, RZ, R10 ;  /* 0x000000ffff048224 */ /* 0x008fe200078e000a */
[----:B--2---:R-:W-:Y:S04]  /*5e400*/  STL [R1+0x3c40], R28 ;  /* 0x003c401c01007387 */ /* 0x004fe80000100800 */
[----:B------:R0:W2:Y:S04]  /*5e410*/  @!P0 LDG.E.U16 R6, desc[UR66][R4.64] ;  /* 0x0000004204068981 */ /* 0x0000a8000c1e1500 */
[----:B----4-:R-:W-:Y:S04]  /*5e420*/  STL [R1+0x3c44], R26 ;  /* 0x003c441a01007387 */ /* 0x010fe80000100800 */
[----:B------:R-:W3:Y:S04]  /*5e430*/  LDL R9, [R1+0x3a54] ;  /* 0x003a540001097983 */ /* 0x000ee80000100800 */
[----:B------:R-:W4:Y:S04]  /*5e440*/  LDL R8, [R1+0x3a60] ;  /* 0x003a600001087983 */ /* 0x000f280000100800 */
[----:B------:R-:W2:Y:S04]  /*5e450*/  LDL R15, [R1+0x3a5c] ;  /* 0x003a5c00010f7983 */ /* 0x000ea80000100800 */
[----:B------:R-:W2:Y:S04]  /*5e460*/  LDL R14, [R1+0x3a68] ;  /* 0x003a6800010e7983 */ /* 0x000ea80000100800 */
[----:B------:R1:W-:Y:S04]  /*5e470*/  STL [R1+0x3c48], R7 ;  /* 0x003c480701007387 */ /* 0x0003e80000100800 */
[----:B------:R-:W0:Y:S04]  /*5e480*/  LDL R4, [R1+0x3a0c] ;  /* 0x003a0c0001047983 */ /* 0x000e280000100800 */
[----:B------:R-:W0:Y:S04]  /*5e490*/  LDL R5, [R1+0x3a18] ;  /* 0x003a180001057983 */ /* 0x000e280000100800 */
[----:B------:R-:W2:Y:S04]  /*5e4a0*/  LDL R12, [R1+0x3a64] ;  /* 0x003a6400010c7983 */ /* 0x000ea80000100800 */
[----:B------:R-:W2:Y:S04]  /*5e4b0*/  LDL R11, [R1+0x3a6c] ;  /* 0x003a6c00010b7983 */ /* 0x000ea80000100800 */
[----:B------:R-:W2:Y:S04]  /*5e4c0*/  LDL R10, [R1+0x3a78] ;  /* 0x003a7800010a7983 */ /* 0x000ea80000100800 */
[----:B-1----:R-:W2:Y:S01]  /*5e4d0*/  LDL R7, [R1+0x3a70] ;  /* 0x003a700001077983 */ /* 0x002ea20000100800 */
[----:B------:R-:W-:-:S02]  /*5e4e0*/  PRMT R28, RZ, 0x7610, R28 ;  /* 0x00007610ff1c7816 */ /* 0x000fc4000000001c */
[----:B------:R-:W-:Y:S02]  /*5e4f0*/  PRMT R26, RZ, 0x7610, R26 ;  /* 0x00007610ff1a7816 */ /* 0x000fe4000000001a */
[----:B------:R-:W-:Y:S02]  /*5e500*/  PRMT R13, RZ, 0x7610, R13 ;  /* 0x00007610ff0d7816 */ /* 0x000fe4000000000d */
[----:B------:R-:W-:Y:S02]  /*5e510*/  PRMT R3, RZ, 0x7610, R3 ;  /* 0x00007610ff037816 */ /* 0x000fe40000000003 */
[----:B0-----:R-:W-:-:S04]  /*5e520*/  @!P0 LOP3.LUT R5, R5, R4, RZ, 0x3c, !PT ;  /* 0x0000000405058212 */ /* 0x001fc800078e3cff */
[----:B------:R-:W-:-:S04]  /*5e530*/  @!P0 LOP3.LUT R4, R5, R4, RZ, 0x3c, !PT ;  /* 0x0000000405048212 */ /* 0x000fc800078e3cff */
[----:B------:R-:W-:-:S05]  /*5e540*/  @!P0 LOP3.LUT R5, R5, R4, RZ, 0x3c, !PT ;  /* 0x0000000405058212 */ /* 0x000fca00078e3cff */
[----:B------:R4:W2:Y:S02]  /*5e550*/  @!P0 LDG.E.U16 R28, desc[UR66][R4.64] ;  /* 0x00000042041c8981 */ /* 0x0008a4000c1e1500 */
[----:B----4-:R-:W-:Y:S02]  /*5e560*/  @!P1 IMAD.MOV.U32 R4, RZ, RZ, R8 ;  /* 0x000000ffff049224 */ /* 0x010fe400078e0008 */
[----:B---3--:R-:W-:-:S05]  /*5e570*/  @!P1 IMAD.MOV.U32 R5, RZ, RZ, R9 ;  /* 0x000000ffff059224 */ /* 0x008fca00078e0009 */
[----:B------:R2:W3:Y:S02]  /*5e580*/  @!P1 LDG.E.U16 R26, desc[UR66][R4.64] ;  /* 0x00000042041a9981 */ /* 0x0004e4000c1e1500 */
[----:B--2---:R-:W-:Y:S02]  /*5e590*/  @!P0 IMAD.MOV.U32 R4, RZ, RZ, R14 ;  /* 0x000000ffff048224 */ /* 0x004fe400078e000e */
[----:B------:R-:W-:-:S05]  /*5e5a0*/  @!P0 IMAD.MOV.U32 R5, RZ, RZ, R15 ;  /* 0x000000ffff058224 */ /* 0x000fca00078e000f */
[----:B------:R0:W2:Y:S04]  /*5e5b0*/  @!P0 LDG.E.U16 R13, desc[UR66][R4.64] ;  /* 0x00000042040d8981 */ /* 0x0000a8000c1e1500 */
[----:B------:R1:W-:Y:S04]  /*5e5c0*/  STL [R1+0x3c4c], R6 ;  /* 0x003c4c0601007387 */ /* 0x0003e80000100800 */
[----:B------:R-:W4:Y:S04]  /*5e5d0*/  LDL R9, [R1+0x3a74] ;  /* 0x003a740001097983 */ /* 0x000f280000100800 */
[----:B------:R-:W3:Y:S01]  /*5e5e0*/  LDL R8, [R1+0x3a80] ;  /* 0x003a800001087983 */ /* 0x000ee20000100800 */
[----:B0-----:R-:W-:Y:S01]  /*5e5f0*/  @!P1 IMAD.MOV.U32 R4, RZ, RZ, R7 ;  /* 0x000000ffff049224 */ /* 0x001fe200078e0007 */
[----:B-1----:R-:W-:Y:S01]  /*5e600*/  PRMT R6, RZ, 0x7610, R6 ;  /* 0x00007610ff067816 */ /* 0x002fe20000000006 */
[----:B------:R-:W-:-:S05]  /*5e610*/  @!P1 IMAD.MOV.U32 R5, RZ, RZ, R12 ;  /* 0x000000ffff059224 */ /* 0x000fca00078e000c */
[----:B------:R0:W4:Y:S02]  /*5e620*/  @!P1 LDG.E.U16 R6, desc[UR66][R4.64] ;  /* 0x0000004204069981 */ /* 0x000124000c1e1500 */
[----:B0-----:R-:W-:Y:S01]  /*5e630*/  @!P0 IMAD.MOV.U32 R4, RZ, RZ, R10 ;  /* 0x000000ffff048224 */ /* 0x001fe200078e000a */
[----:B------:R-:W-:-:S05]  /*5e640*/  @!P0 MOV R5, R11 ;  /* 0x0000000b00058202 */ /* 0x000fca0000000f00 */
[----:B------:R3:W4:Y:S01]  /*5e650*/  @!P0 LDG.E.U16 R3, desc[UR66][R4.64] ;  /* 0x0000004204038981 */ /* 0x000722000c1e1500 */
[----:B------:R-:W-:-:S03]  /*5e660*/  PRMT R2, RZ, 0x7610, R2 ;  /* 0x00007610ff027816 */ /* 0x000fc60000000002 */
[----:B--2---:R0:W-:Y:S04]  /*5e670*/  STL [R1+0x18], R13 ;  /* 0x0000180d01007387 */ /* 0x0041e80000100800 */
[----:B------:R-:W2:Y:S04]  /*5e680*/  LDL R7, [R1+0x3a88] ;  /* 0x003a880001077983 */ /* 0x000ea80000100800 */
[----:B------:R-:W2:Y:S04]  /*5e690*/  LDL R12, [R1+0x3ad4] ;  /* 0x003ad400010c7983 */ /* 0x000ea80000100800 */
[----:B0-----:R-:W2:Y:S01]  /*5e6a0*/  LDL R13, [R1+0x3a7c] ;  /* 0x003a7c00010d7983 */ /* 0x001ea20000100800 */
[----:B---3--:R-:W-:-:S02]  /*5e6b0*/  @!P1 IMAD.MOV.U32 R4, RZ, RZ, R8 ;  /* 0x000000ffff049224 */ /* 0x008fc400078e0008 */
[----:B----4-:R-:W-:Y:S01]  /*5e6c0*/  @!P1 IMAD.MOV.U32 R5, RZ, RZ, R9 ;  /* 0x000000ffff059224 */ /* 0x010fe200078e0009 */
[----:B------:R0:W-:Y:S04]  /*5e6d0*/  STL [R1+0x14], R6 ;  /* 0x0000140601007387 */ /* 0x0001e80000100800 */
[----:B------:R2:W3:Y:S04]  /*5e6e0*/  @!P1 LDG.E.U16 R2, desc[UR66][R4.64] ;  /* 0x0000004204029981 */ /* 0x0004e8000c1e1500 */
[----:B0-----:R-:W4:Y:S04]  /*5e6f0*/  LDL R6, [R1+0x3ae0] ;  /* 0x003ae00001067983 */ /* 0x001f280000100800 */
[----:B------:R0:W-:Y:S04]  /*5e700*/  STL [R1+0x3bfc], R3 ;  /* 0x003bfc0301007387 */ /* 0x0001e80000100800 */
[----:B------:R-:W4:Y:S04]  /*5e710*/  LDL R11, [R1+0x3adc] ;  /* 0x003adc00010b7983 */ /* 0x000f280000100800 */
[----:B------:R-:W4:Y:S01]  /*5e720*/  LDL R10, [R1+0x3ae8] ;  /* 0x003ae800010a7983 */ /* 0x000f220000100800 */
[----:B------:R-:W-:-:S03]  /*5e730*/  PRMT R0, RZ, 0x7610, R0 ;  /* 0x00007610ff007816 */ /* 0x000fc60000000000 */
[----:B------:R-:W4:Y:S04]  /*5e740*/  LDL R9, [R1+0x3b54] ;  /* 0x003b540001097983 */ /* 0x000f280000100800 */
[----:B------:R-:W4:Y:S01]  /*5e750*/  LDL R8, [R1+0x3b60] ;  /* 0x003b600001087983 */ /* 0x000f220000100800 */
[----:B------:R-:W-:Y:S02]  /*5e760*/  PRMT R20, RZ, 0x7610, R20 ;  /* 0x00007610ff147816 */ /* 0x000fe40000000014 */
[----:B------:R-:W-:Y:S01]  /*5e770*/  PRMT R18, RZ, 0x7610, R18 ;  /* 0x00007610ff127816 */ /* 0x000fe20000000012 */
[----:B--2---:R-:W-:Y:S02]  /*5e780*/  @!P0 IMAD.MOV.U32 R4, RZ, RZ, R7 ;  /* 0x000000ffff048224 */ /* 0x004fe400078e0007 */
[----:B------:R-:W-:-:S05]  /*5e790*/  @!P0 IMAD.MOV.U32 R5, RZ, RZ, R13 ;  /* 0x000000ffff058224 */ /* 0x000fca00078e000d */
[----:B------:R1:W2:Y:S04]  /*5e7a0*/  @!P0 LDG.E.U16 R0, desc[UR66][R4.64] ;  /* 0x0000004204008981 */ /* 0x0002a8000c1e1500 */
[----:B---3--:R-:W-:Y:S04]  /*5e7b0*/  STL [R1+0x3bd8], R2 ;  /* 0x003bd80201007387 */ /* 0x008fe80000100800 */
[----:B------:R-:W-:Y:S04]  /*5e7c0*/  STL [R1+0x20], R28 ;  /* 0x0000201c01007387 */ /* 0x000fe80000100800 */
[----:B------:R-:W3:Y:S04]  /*5e7d0*/  LDL R7, [R1+0x3b5c] ;  /* 0x003b5c0001077983 */ /* 0x000ee80000100800 */
[----:B0-----:R-:W3:Y:S01]  /*5e7e0*/  LDL R3, [R1+0x3b68] ;  /* 0x003b680001037983 */ /* 0x001ee20000100800 */
[----:B-1----:R-:W-:-:S02]  /*5e7f0*/  @!P1 IMAD.MOV.U32 R5, RZ, RZ, R12 ;  /* 0x000000ffff059224 */ /* 0x002fc400078e000c */
[----:B----4-:R-:W-:-:S05]  /*5e800*/  @!P1 IMAD.MOV.U32 R4, RZ, RZ, R6 ;  /* 0x000000ffff049224 */ /* 0x010fca00078e0006 */
[----:B------:R0:W4:Y:S02]  /*5e810*/  @!P1 LDG.E.U16 R20, desc[UR66][R4.64] ;  /* 0x0000004204149981 */ /* 0x000124000c1e1500 */
[----:B0-----:R-:W-:Y:S02]  /*5e820*/  @!P0 IMAD.MOV.U32 R4, RZ, RZ, R10 ;  /* 0x000000ffff048224 */ /* 0x001fe400078e000a */
[----:B------:R-:W-:-:S05]  /*5e830*/  @!P0 IMAD.MOV.U32 R5, RZ, RZ, R11 ;  /* 0x000000ffff058224 */ /* 0x000fca00078e000b */
[----:B------:R0:W4:Y:S01]  /*5e840*/  @!P0 LDG.E.U16 R18, desc[UR66][R4.64] ;  /* 0x0000004204128981 */ /* 0x000122000c1e1500 */
[----:B------:R-:W-:Y:S02]  /*5e850*/  @!P1 IMAD.MOV.U32 R12, RZ, RZ, R8 ;  /* 0x000000ffff0c9224 */ /* 0x000fe400078e0008 */
[----:B------:R-:W-:Y:S01]  /*5e860*/  @!P1 IMAD.MOV.U32 R13, RZ, RZ, R9 ;  /* 0x000000ffff0d9224 */ /* 0x000fe200078e0009 */
[----:B0-----:R-:W-:Y:S02]  /*5e870*/  PRMT R5, RZ, 0x7610, R5 ;  /* 0x00007610ff057816 */ /* 0x001fe40000000005 */
[----:B------:R-:W-:-:S04]  /*5e880*/  PRMT R4, RZ, 0x7610, R4 ;  /* 0x00007610ff047816 */ /* 0x000fc80000000004 */
[----:B------:R3:W4:Y:S04]  /*5e890*/  @!P1 LDG.E.U16 R5, desc[UR66][R12.64] ;  /* 0x000000420c059981 */ /* 0x000728000c1e1500 */
[----:B--2---:R0:W-:Y:S04]  /*5e8a0*/  STL [R1+0x3bdc], R0 ;  /* 0x003bdc0001007387 */ /* 0x0041e80000100800 */
[----:B------:R-:W-:Y:S04]  /*5e8b0*/  STL [R1+0x1c], R26 ;  /* 0x00001c1a01007387 */ /* 0x000fe80000100800 */
[----:B------:R-:W2:Y:S04]  /*5e8c0*/  LDL R6, [R1+0x3a84] ;  /* 0x003a840001067983 */ /* 0x000ea80000100800 */
[----:B0-----:R-:W2:Y:S01]  /*5e8d0*/  LDL R0, [R1+0x3a90] ;  /* 0x003a900001007983 */ /* 0x001ea20000100800 */
[----:B---3--:R-:W-:-:S02]  /*5e8e0*/  @!P0 IMAD.MOV.U32 R12, RZ, RZ, R3 ;  /* 0x000000ffff0c8224 */ /* 0x008fc400078e0003 */
[----:B------:R-:W-:Y:S01]  /*5e8f0*/  @!P0 IMAD.MOV.U32 R13, RZ, RZ, R7 ;  /* 0x000000ffff0d8224 */ /* 0x000fe200078e0007 */
[----:B----4-:R-:W-:Y:S04]  /*5e900*/  STL [R1+0x3c20], R20 ;  /* 0x003c201401007387 */ /* 0x010fe80000100800 */
[----:B------:R2:W3:Y:S04]  /*5e910*/  @!P0 LDG.E.U16 R4, desc[UR66][R12.64] ;  /* 0x000000420c048981 */ /* 0x0004e8000c1e1500 */
[----:B------:R-:W-:Y:S04]  /*5e920*/  STL [R1+0x3c24], R18 ;  /* 0x003c241201007387 */ /* 0x000fe80000100800 */
[----:B------:R-:W4:Y:S04]  /*5e930*/  LDL R10, [R1+0x3a8c] ;  /* 0x003a8c00010a7983 */ /* 0x000f280000100800 */
[----:B------:R-:W4:Y:S01]  /*5e940*/  LDL R2, [R1+0x3a98] ;  /* 0x003a980001027983 */ /* 0x000f220000100800 */
[----:B------:R-:W-:-:S02]  /*5e950*/  PRMT R24, RZ, 0x7610, R24 ;  /* 0x00007610ff187816 */ /* 0x000fc40000000018 */
[----:B------:R-:W-:Y:S01]  /*5e960*/  PRMT R22, RZ, 0x7610, R22 ;  /* 0x00007610ff167816 */ /* 0x000fe20000000016 */
[----:B------:R0:W-:Y:S04]  /*5e970*/  STL [R1+0x3c28], R5 ;  /* 0x003c280501007387 */ /* 0x0001e80000100800 */
[----:B------:R-:W4:Y:S04]  /*5e980*/  LDL R9, [R1+0x3ae4] ;  /* 0x003ae40001097983 */ /* 0x000f280000100800 */
[----:B------:R-:W4:Y:S01]  /*5e990*/  LDL R3, [R1+0x3af0] ;  /* 0x003af00001037983 */ /* 0x000f220000100800 */
[----:B--2---:R-:W-:-:S02]  /*5e9a0*/  @!P1 IMAD.MOV.U32 R13, RZ, RZ, R6 ;  /* 0x000000ffff0d9224 */ /* 0x004fc400078e0006 */
[----:B------:R-:W-:-:S05]  /*5e9b0*/  @!P1 IMAD.MOV.U32 R12, RZ, RZ, R0 ;  /* 0x000000ffff0c9224 */ /* 0x000fca00078e0000 */
[----:B------:R4:W2:Y:S04]  /*5e9c0*/  @!P1 LDG.E.U16 R24, desc[UR66][R12.64] ;  /* 0x000000420c189981 */ /* 0x0008a8000c1e1500 */
[----:B---3--:R1:W-:Y:S04]  /*5e9d0*/  STL [R1+0x3c2c], R4 ;  /* 0x003c2c0401007387 */ /* 0x0083e80000100800 */
[----:B------:R-:W3:Y:S04]  /*5e9e0*/  LDL R8, [R1+0x3aec] ;  /* 0x003aec0001087983 */ /* 0x000ee80000100800 */
[----:B------:R-:W3:Y:S04]  /*5e9f0*/  LDL R7, [R1+0x3af8] ;  /* 0x003af80001077983 */ /* 0x000ee80000100800 */
[----:B------:R-:W3:Y:S04]  /*5ea00*/  LDL R6, [R1+0x3af4] ;  /* 0x003af40001067983 */ /* 0x000ee80000100800 */
[----:B------:R-:W3:Y:S01]  /*5ea10*/  LDL R0, [R1+0x3b00] ;  /* 0x003b000001007983 */ /* 0x000ee20000100800 */
[----:B----4-:R-:W-:-:S02]  /*5ea20*/  @!P0 IMAD.MOV.U32 R13, RZ, RZ, R10 ;  /* 0x000000ffff0d8224 */ /* 0x010fc400078e000a */
[----:B------:R-:W-:-:S05]  /*5ea30*/  @!P0 IMAD.MOV.U32 R12, RZ, RZ, R2 ;  /* 0x000000ffff0c8224 */ /* 0x000fca00078e0002 */
[----:B------:R4:W3:Y:S01]  /*5ea40*/  @!P0 LDG.E.U16 R22, desc[UR66][R12.64] ;  /* 0x000000420c168981 */ /* 0x0008e2000c1e1500 */
[----:B------:R-:W-:Y:S01]  /*5ea50*/  PRMT R16, RZ, 0x7610, R16 ;  /* 0x00007610ff107816 */ /* 0x000fe20000000010 */
[----:B----4-:R-:W-:Y:S02]  /*5ea60*/  @!P1 IMAD.MOV.U32 R13, RZ, RZ, R9 ;  /* 0x000000ffff0d9224 */ /* 0x010fe400078e0009 */
[----:B------:R-:W-:-:S05]  /*5ea70*/  @!P1 IMAD.MOV.U32 R12, RZ, RZ, R3 ;  /* 0x000000ffff0c9224 */ /* 0x000fca00078e0003 */
[----:B------:R4:W3:Y:S02]  /*5ea80*/  @!P1 LDG.E.U16 R16, desc[UR66][R12.64] ;  /* 0x000000420c109981 */ /* 0x0008e4000c1e1500 */
[----:B----4-:R-:W-:Y:S02]  /*5ea90*/  PRMT R12, RZ, 0x7610, R12 ;  /* 0x00007610ff0c7816 */ /* 0x010fe4000000000c */
[----:B------:R-:W-:Y:S01]  /*5eaa0*/  PRMT R13, RZ, 0x7610, R13 ;  /* 0x00007610ff0d7816 */ /* 0x000fe2000000000d */
[----:B--2---:R-:W-:Y:S04]  /*5eab0*/  STL [R1+0x3bc0], R24 ;  /* 0x003bc01801007387 */ /* 0x004fe80000100800 */
[----:B0-----:R-:W2:Y:S04]  /*5eac0*/  LDL R5, [R1+0x3afc] ;  /* 0x003afc0001057983 */ /* 0x001ea80000100800 */
[----:B------:R-:W4:Y:S01]  /*5ead0*/  LDL R2, [R1+0x3b08] ;  /* 0x003b080001027983 */ /* 0x000f220000100800 */
[----:B---3--:R-:W-:Y:S01]  /*5eae0*/  @!P0 MOV R14, R7 ;  /* 0x00000007000e8202 */ /* 0x008fe20000000f00 */
[----:B------:R-:W-:-:S05]  /*5eaf0*/  @!P0 IMAD.MOV.U32 R15, RZ, RZ, R8 ;  /* 0x000000ffff0f8224 */ /* 0x000fca00078e0008 */
[----:B------:R0:W3:Y:S02]  /*5eb00*/  @!P0 LDG.E.U16 R12, desc[UR66][R14.64] ;  /* 0x000000420e0c8981 */ /* 0x0000e4000c1e1500 */
[----:B0-----:R-:W-:Y:S02]  /*5eb10*/  @!P1 IMAD.MOV.U32 R14, RZ, RZ, R0 ;  /* 0x000000ffff0e9224 */ /* 0x001fe400078e0000 */
[----:B------:R-:W-:Y:S01]  /*5eb20*/  @!P1 IMAD.MOV.U32 R15, RZ, RZ, R6 ;  /* 0x000000ffff0f9224 */ /* 0x000fe200078e0006 */
[----:B------:R-:W-:Y:S04]  /*5eb30*/  STL [R1+0x3bc4], R22 ;  /* 0x003bc41601007387 */ /* 0x000fe80000100800 */
[----:B-1----:R-:W3:Y:S04]  /*5eb40*/  LDL R4, [R1+0x3b04] ;  /* 0x003b040001047983 */ /* 0x002ee80000100800 */
[----:B------:R-:W3:Y:S04]  /*5eb50*/  LDL R3, [R1+0x3b10] ;  /* 0x003b100001037983 */ /* 0x000ee80000100800 */
[----:B------:R2:W3:Y:S01]  /*5eb60*/  @!P1 LDG.E.U16 R13, desc[UR66][R14.64] ;  /* 0x000000420e0d9981 */ /* 0x0004e2000c1e1500 */
[----:B------:R-:W-:-:S02]  /*5eb70*/  PRMT R17, RZ, 0x7610, R17 ;  /* 0x00007610ff117816 */ /* 0x000fc40000000011 */
[----:B------:R-:W-:Y:S01]  /*5eb80*/  PRMT R19, RZ, 0x7610, R19 ;  /* 0x00007610ff137816 */ /* 0x000fe20000000013 */
[----:B------:R-:W-:Y:S01]  /*5eb90*/  STL [R1+0x3c00], R16 ;  /* 0x003c001001007387 */ /* 0x000fe20000100800 */
[----:B--2---:R-:W-:Y:S02]  /*5eba0*/  @!P0 IMAD.MOV.U32 R15, RZ, RZ, R5 ;  /* 0x000000ffff0f8224 */ /* 0x004fe400078e0005 */
[----:B----4-:R-:W-:-:S05]  /*5ebb0*/  @!P0 IMAD.MOV.U32 R14, RZ, RZ, R2 ;  /* 0x000000ffff0e8224 */ /* 0x010fca00078e0002 */
[----:B------:R0:W2:Y:S04]  /*5ebc0*/  @!P0 LDG.E.U16 R17, desc[UR66][R14.64] ;  /* 0x000000420e118981 */ /* 0x0000a8000c1e1500 */
[----:B---3--:R1:W-:Y:S04]  /*5ebd0*/  STL [R1+0x3c04], R12 ;  /* 0x003c040c01007387 */ /* 0x0083e80000100800 */
[----:B------:R-:W3:Y:S01]  /*5ebe0*/  LDL R0, [R1+0x3b18] ;  /* 0x003b180001007983 */ /* 0x000ee20000100800 */
[----:B0-----:R-:W-:Y:S02]  /*5ebf0*/  @!P1 IMAD.MOV.U32 R15, RZ, RZ, R4 ;  /* 0x000000ffff0f9224 */ /* 0x001fe400078e0004 */
[----:B------:R-:W-:Y:S01]  /*5ec00*/  @!P1 IMAD.MOV.U32 R14, RZ, RZ, R3 ;  /* 0x000000ffff0e9224 */ /* 0x000fe200078e0003 */
[----:B------:R0:W-:Y:S04]  /*5ec10*/  STL [R1+0x3be0], R13 ;  /* 0x003be00d01007387 */ /* 0x0001e80000100800 */
[----:B------:R-:W4:Y:S04]  /*5ec20*/  LDL R2, [R1+0x3b0c] ;  /* 0x003b0c0001027983 */ /* 0x000f280000100800 */
[----:B-1----:R-:W4:Y:S04]  /*5ec30*/  LDL R12, [R1+0x3b70] ;  /* 0x003b7000010c7983 */ /* 0x002f280000100800 */
[----:B------:R3:W4:Y:S04]  /*5ec40*/  @!P1 LDG.E.U16 R19, desc[UR66][R14.64] ;  /* 0x000000420e139981 */ /* 0x000728000c1e1500 */
[----:B--2---:R-:W-:Y:S04]  /*5ec50*/  STL [R1+0x3be4], R17 ;  /* 0x003be41101007387 */ /* 0x004fe80000100800 */
[----:B0-----:R-:W2:Y:S04]  /*5ec60*/  LDL R13, [R1+0x3b64] ;  /* 0x003b6400010d7983 */ /* 0x001ea80000100800 */
[----:B------:R-:W2:Y:S04]  /*5ec70*/  LDL R8, [R1+0x3b6c] ;  /* 0x003b6c0001087983 */ /* 0x000ea80000100800 */
[----:B------:R-:W2:Y:S04]  /*5ec80*/  LDL R5, [R1+0x3b78] ;  /* 0x003b780001057983 */ /* 0x000ea80000100800 */
[----:B------:R-:W2:Y:S04]  /*5ec90*/  LDL R4, [R1+0x3b74] ;  /* 0x003b740001047983 */ /* 0x000ea80000100800 */
[----:B------:R-:W2:Y:S04]  /*5eca0*/  LDL R3, [R1+0x3b80] ;  /* 0x003b800001037983 */ /* 0x000ea80000100800 */
[----:B------:R-:W2:Y:S04]  /*5ecb0*/  LDL.LU R6, [R1+0x770] ;  /* 0x0007700001067983 */ /* 0x000ea80000300800 */
[----:B------:R-:W2:Y:S04]  /*5ecc0*/  LDL.LU R7, [R1+0x2f4] ;  /* 0x0002f40001077983 */ /* 0x000ea80000300800 */
[----:B------:R-:W2:Y:S04]  /*5ecd0*/  LDL.LU R28, [R1+0x790] ;  /* 0x00079000011c7983 */ /* 0x000ea80000300800 */
[----:B------:R-:W2:Y:S04]  /*5ece0*/  LDL.LU R9, [R1+0x2d8] ;  /* 0x0002d80001097983 */ /* 0x000ea80000300800 */
[----:B------:R-:W2:Y:S01]  /*5ecf0*/  LDL.LU R10, [R1+0x7b0] ;  /* 0x0007b000010a7983 */ /* 0x000ea20000300800 */
[----:B---3--:R-:W-:-:S02]  /*5ed00*/  @!P0 IMAD.MOV.U32 R14, RZ, RZ, R0 ;  /* 0x000000ffff0e8224 */ /* 0x008fc400078e0000 */
[----:B----4-:R-:W-:Y:S01]  /*5ed10*/  @!P0 IMAD.MOV.U32 R15, RZ, RZ, R2 ;  /* 0x000000ffff0f8224 */ /* 0x010fe200078e0002 */
[----:B------:R-:W-:Y:S04]  /*5ed20*/  STL [R1+0x3bc8], R19 ;  /* 0x003bc81301007387 */ /* 0x000fe80000100800 */
[----:B------:R-:W3:Y:S04]  /*5ed30*/  LDL R2, [R1+0x3b7c] ;  /* 0x003b7c0001027983 */ /* 0x000ee80000100800 */
[----:B------:R-:W4:Y:S01]  /*5ed40*/  LDL R0, [R1+0x3b88] ;  /* 0x003b880001007983 */ /* 0x000f220000100800 */
[----:B------:R-:W-:-:S02]  /*5ed50*/  PRMT R21, RZ, 0x7610, R21 ;  /* 0x00007610ff157816 */ /* 0x000fc40000000015 */
[----:B------:R-:W-:Y:S02]  /*5ed60*/  PRMT R23, RZ, 0x7610, R23 ;  /* 0x00007610ff177816 */ /* 0x000fe40000000017 */
[----:B------:R-:W-:Y:S02]  /*5ed70*/  PRMT R25, RZ, 0x7610, R25 ;  /* 0x00007610ff197816 */ /* 0x000fe40000000019 */
[----:B------:R-:W-:Y:S02]  /*5ed80*/  PRMT R27, RZ, 0x7610, R27 ;  /* 0x00007610ff1b7816 */ /* 0x000fe4000000001b */
[----:B------:R-:W-:Y:S01]  /*5ed90*/  PRMT R29, RZ, 0x7610, R29 ;  /* 0x00007610ff1d7816 */ /* 0x000fe2000000001d */
[----:B------:R-:W3:Y:S04]  /*5eda0*/  LDL.LU R11, [R1+0x2bc] ;  /* 0x0002bc00010b7983 */ /* 0x000ee80000300800 */
[----:B------:R0:W3:Y:S02]  /*5edb0*/  @!P0 LDG.E.U16 R21, desc[UR66][R14.64] ;  /* 0x000000420e158981 */ /* 0x0000e4000c1e1500 */
[----:B0-----:R-:W-:-:S02]  /*5edc0*/  @!P1 IMAD.MOV.U32 R14, RZ, RZ, R12 ;  /* 0x000000ffff0e9224 */ /* 0x001fc400078e000c */
[----:B--2---:R-:W-:-:S05]  /*5edd0*/  @!P1 IMAD.MOV.U32 R15, RZ, RZ, R13 ;  /* 0x000000ffff0f9224 */ /* 0x004fca00078e000d */
[----:B------:R0:W2:Y:S02]  /*5ede0*/  @!P1 LDG.E.U16 R23, desc[UR66][R14.64] ;  /* 0x000000420e179981 */ /* 0x0000a4000c1e1500 */
[----:B0-----:R-:W-:Y:S02]  /*5edf0*/  @!P0 IMAD.MOV.U32 R14, RZ, RZ, R5 ;  /* 0x000000ffff0e8224 */ /* 0x001fe400078e0005 */
[----:B------:R-:W-:-:S05]  /*5ee00*/  @!P0 IMAD.MOV.U32 R15, RZ, RZ, R8 ;  /* 0x000000ffff0f8224 */ /* 0x000fca00078e0008 */
[----:B------:R0:W2:Y:S02]  /*5ee10*/  @!P0 LDG.E.U16 R25, desc[UR66][R14.64] ;  /* 0x000000420e198981 */ /* 0x0000a4000c1e1500 */
[----:B0-----:R-:W-:Y:S02]  /*5ee20*/  @!P1 IMAD.MOV.U32 R14, RZ, RZ, R3 ;  /* 0x000000ffff0e9224 */ /* 0x001fe400078e0003 */
[----:B------:R-:W-:-:S05]  /*5ee30*/  @!P1 IMAD.MOV.U32 R15, RZ, RZ, R4 ;  /* 0x000000ffff0f9224 */ /* 0x000fca00078e0004 */
[----:B------:R4:W2:Y:S02]  /*5ee40*/  @!P1 LDG.E.U16 R27, desc[UR66][R14.64] ;  /* 0x000000420e1b9981 */ /* 0x0008a4000c1e1500 */
[----:B----4-:R-:W-:Y:S02]  /*5ee50*/  @!P0 IMAD.MOV.U32 R14, RZ, RZ, R0 ;  /* 0x000000ffff0e8224 */ /* 0x010fe400078e0000 */
[----:B---3--:R-:W-:-:S05]  /*5ee60*/  @!P0 IMAD.MOV.U32 R15, RZ, RZ, R2 ;  /* 0x000000ffff0f8224 */ /* 0x008fca00078e0002 */
[----:B------:R-:W3:Y:S01]  /*5ee70*/  @!P0 LDG.E.U16 R29, desc[UR66][R14.64] ;  /* 0x000000420e1d8981 */ /* 0x000ee2000c1e1500 */
[----:B------:R-:W0:Y:S03]  /*5ee80*/  S2R R8, SR_TID.X ;  /* 0x0000000000087919 */ /* 0x000e260000002100 */
[----:B------:R-:W-:Y:S01]  /*5ee90*/  STL [R1+0x3bcc], R21 ;  /* 0x003bcc1501007387 */ /* 0x000fe20000100800 */
[----:B0-----:R-:W-:-:S05]  /*5eea0*/  LOP3.LUT R26, R8, 0x3f, RZ, 0xc0, !PT ;  /* 0x0000003f081a7812 */ /* 0x001fca00078ec0ff */
[----:B------:R-:W-:-:S05]  /*5eeb0*/  IMAD.SHL.U32 R8, R26, 0x2, RZ ;  /* 0x000000021a087824 */ /* 0x000fca00078e00ff */
[----:B------:R-:W-:-:S05]  /*5eec0*/  LOP3.LUT R8, R8, 0x10, RZ, 0x3c, !PT ;  /* 0x0000001008087812 */ /* 0x000fca00078e3cff */
[----:B------:R-:W-:Y:S04]  /*5eed0*/  STS.U16 [R8+UR5+0x16180], R6 ;  /* 0x0161800608007988 */ /* 0x000fe80008000405 */
[----:B------:R-:W-:Y:S04]  /*5eee0*/  STS.U16 [R8+UR5+0x16900], R7 ;  /* 0x0169000708007988 */ /* 0x000fe80008000405 */
[----:B------:R0:W-:Y:S04]  /*5eef0*/  STS.U16 [R8+UR5+0x16980], R28 ;  /* 0x0169801c08007988 */ /* 0x0001e80008000405 */
[----:B--2---:R-:W-:Y:S04]  /*5ef00*/  STL [R1+0x3c08], R23 ;  /* 0x003c081701007387 */ /* 0x004fe80000100800 */
[----:B------:R-:W-:Y:S04]  /*5ef10*/  STL [R1+0x3c0c], R25 ;  /* 0x003c0c1901007387 */ /* 0x000fe80000100800 */
[----:B------:R-:W-:Y:S04]  /*5ef20*/  STL [R1+0x3bd4], R27 ;  /* 0x003bd41b01007387 */ /* 0x000fe80000100800 */
[----:B------:R-:W-:Y:S04]  /*5ef30*/  STL [R1+0x3c78], R26 ;  /* 0x003c781a01007387 */ /* 0x000fe80000100800 */
[----:B---3--:R-:W-:Y:S04]  /*5ef40*/  STL [R1+0x3be8], R29 ;  /* 0x003be81d01007387 */ /* 0x008fe80000100800 */
[----:B0-----:R-:W2:Y:S04]  /*5ef50*/  LDL.LU R28, [R1+0x7dc] ;  /* 0x0007dc00011c7983 */ /* 0x001ea80000300800 */
[----:B--2---:R0:W-:Y:S04]  /*5ef60*/  STL [R1+0x3c7c], R28 ;  /* 0x003c7c1c01007387 */ /* 0x0041e80000100800 */
[----:B0-----:R-:W2:Y:S04]  /*5ef70*/  LDL.LU R28, [R1+0x2a0] ;  /* 0x0002a000011c7983 */ /* 0x001ea80000300800 */
        /* <DEDUP_REMOVED lines=71> */
[----:B0-----:R-:W2:Y:S01]  /*5f3f0*/  LDL.LU R29, [R1+0x4d0] ;  /* 0x0004d000011d7983 */ /* 0x001ea20000300800 */
[----:B----4-:R-:W-:-:S03]  /*5f400*/  SHF.L.U32 R6, R26, 0x1, RZ ;  /* 0x000000011a067819 */ /* 0x010fc600000006ff */
[----:B------:R-:W-:Y:S04]  /*5f410*/  STS.U16 [R8+UR5+0x1f180], R28 ;  /* 0x01f1801c08007988 */ /* 0x000fe80008000405 */
[----:B------:R-:W4:Y:S04]  /*5f420*/  LDL.LU R26, [R1+0x500] ;  /* 0x00050000011a7983 */ /* 0x000f280000300800 */
[----:B---3--:R0:W-:Y:S04]  /*5f430*/  STS.U16 [R8+UR5+0x1f900], R11 ;  /* 0x01f9000b08007988 */ /* 0x0081e80008000405 */
[----:B------:R1:W-:Y:S04]  /*5f440*/  STS.U16 [R8+UR5+0x1f980], R10 ;  /* 0x01f9800a08007988 */ /* 0x0003e80008000405 */
[----:B0-----:R-:W3:Y:S04]  /*5f450*/  LDL.LU R11, [R1+0x4e8] ;  /* 0x0004e800010b7983 */ /* 0x001ee80000300800 */
[----:B-1----:R-:W3:Y:S04]  /*5f460*/  LDL.LU R10, [R1+0x4b4] ;  /* 0x0004b400010a7983 */ /* 0x002ee80000300800 */
        /* <DEDUP_REMOVED lines=23> */
[----:B------:R0:W-:Y:S04]  /*5f5e0*/  STS.U16 [R6+UR5+0x10200], R9 ;  /* 0x0102000906007988 */ /* 0x0001e80008000405 */
[----:B------:R-:W4:Y:S04]  /*5f5f0*/  LDL.LU R8, [R1+0x2d4] ;  /* 0x0002d40001087983 */ /* 0x000f280000300800 */
[----:B0-----:R-:W4:Y:S04]  /*5f600*/  LDL.LU R9, [R1+0x7ac] ;  /* 0x0007ac0001097983 */ /* 0x001f280000300800 */
[----:B--2---:R0:W-:Y:S04]  /*5f610*/  STS.U16 [R6+UR5+0x10280], R29 ;  /* 0x0102801d06007988 */ /* 0x0041e80008000405 */
[----:B0-----:R-:W2:Y:S04]  /*5f620*/  LDL.LU R29, [R1+0x3c6c] ;  /* 0x003c6c00011d7983 */ /* 0x001ea80000300800 */
[----:B---3--:R-:W-:Y:S04]  /*5f630*/  STS.U16 [R6+UR5+0x10a00], R10 ;  /* 0x010a000a06007988 */ /* 0x008fe80008000405 */
[----:B------:R-:W-:Y:S04]  /*5f640*/  STS.U16 [R6+UR5+0x10a80], R11 ;  /* 0x010a800b06007988 */ /* 0x000fe80008000405 */
[----:B--2---:R-:W-:Y:S04]  /*5f650*/  STS.U16 [R6+UR5+0x11200], R29 ;  /* 0x0112001d06007988 */ /* 0x004fe80008000405 */
[----:B----4-:R0:W-:Y:S04]  /*5f660*/  STS.U16 [R6+UR5+0x11280], R26 ;  /* 0x0112801a06007988 */ /* 0x0101e80008000405 */
        /* <DEDUP_REMOVED lines=21> */
[----:B0-----:R-:W2:Y:S04]  /*5f7c0*/  LDL.LU R26, [R1+0x2b8] ;  /* 0x0002b800011a7983 */ /* 0x001ea80000300800 */
[----:B------:R-:W-:Y:S04]  /*5f7d0*/  STS.U16 [R6+UR5+0x16a80], R28 ;  /* 0x016a801c06007988 */ /* 0x000fe80008000405 */
[----:B------:R0:W-:Y:S04]  /*5f7e0*/  STS.U16 [R6+UR5+0x17200], R8 ;  /* 0x0172000806007988 */ /* 0x0001e80008000405 */
[----:B-1----:R-:W3:Y:S04]  /*5f7f0*/  LDL.LU R7, [R1+0x7cc] ;  /* 0x0007cc0001077983 */ /* 0x002ee80000300800 */
[----:B0-----:R-:W4:Y:S04]  /*5f800*/  LDL.LU R8, [R1+0x7ec] ;  /* 0x0007ec0001087983 */ /* 0x001f280000300800 */
[----:B------:R-:W-:Y:S04]  /*5f810*/  STS.U16 [R6+UR5+0x17280], R9 ;  /* 0x0172800906007988 */ /* 0x000fe80008000405 */
[----:B----4-:R0:W-:Y:S04]  /*5f820*/  STL [R1+0x3c68], R8 ;  /* 0x003c680801007387 */ /* 0x0101e80000100800 */
        /* <DEDUP_REMOVED lines=24> */
[----:B------:R-:W2:Y:S04]  /*5f9b0*/  LDL.LU R18, [R1+0xa0] ;  /* 0x0000a00001127983 */ /* 0x000ea80000300800 */
[----:B------:R-:W2:Y:S04]  /*5f9c0*/  LDL.LU R20, [R1+0x6c] ;  /* 0x00006c0001147983 */ /* 0x000ea80000300800 */
[----:B------:R-:W2:Y:S04]  /*5f9d0*/  LDL.LU R0, [R1+0x68] ;  /* 0x0000680001007983 */ /* 0x000ea80000300800 */
[----:B------:R-:W2:Y:S04]  /*5f9e0*/  LDL.LU R2, [R1+0x38] ;  /* 0x0000380001027983 */ /* 0x000ea80000300800 */
[----:B------:R-:W2:Y:S04]  /*5f9f0*/  LDL.LU R3, [R1+0x34] ;  /* 0x0000340001037983 */ /* 0x000ea80000300800 */
[----:B-1----:R-:W2:Y:S04]  /*5fa00*/  LDL.LU R7, [R1+0x4] ;  /* 0x0000040001077983 */ /* 0x002ea80000300800 */
[----:B----4-:R0:W-:Y:S04]  /*5fa10*/  STS.U16 [R6+UR5+0x18200], R8 ;  /* 0x0182000806007988 */ /* 0x0101e80008000405 */
[----:B0-----:R-:W4:Y:S04]  /*5fa20*/  LDL.LU R8, [R1+0x3c68] ;  /* 0x003c680001087983 */ /* 0x001f280000300800 */
        /* <DEDUP_REMOVED lines=21> */
[----:B---3--:R1:W-:Y:S04]  /*5fb80*/  STS.U16 [R6+UR5+0x1da00], R26 ;  /* 0x01da001a06007988 */ /* 0x0083e80008000405 */
[----:B0-----:R-:W2:Y:S01]  /*5fb90*/  LDL.LU R8, [R1+0x3c64] ;  /* 0x003c640001087983 */ /* 0x001ea20000300800 */
[----:B-1----:R-:W0:Y:S03]  /*5fba0*/  S2R R26, SR_TID.X ;  /* 0x00000000001a7919 */ /* 0x002e260000002100 */
[----:B------:R-:W-:Y:S04]  /*5fbb0*/  STS.U16 [R6+UR5+0x1da80], R18 ;  /* 0x01da801206007988 */ /* 0x000fe80008000405 */
[----:B------:R-:W-:Y:S04]  /*5fbc0*/  STS.U16 [R6+UR5+0x1e200], R20 ;  /* 0x01e2001406007988 */ /* 0x000fe80008000405 */
[----:B------:R-:W-:Y:S04]  /*5fbd0*/  STS.U16 [R6+UR5+0x1e280], R0 ;  /* 0x01e2800006007988 */ /* 0x000fe80008000405 */
[----:B------:R1:W-:Y:S04]  /*5fbe0*/  STS.U16 [R6+UR5+0x1ea00], R2 ;  /* 0x01ea000206007988 */ /* 0x0003e80008000405 */
[----:B------:R-:W3:Y:S04]  /*5fbf0*/  LDL.LU R9, [R1+0x3c60] ;  /* 0x003c600001097983 */ /* 0x000ee80000300800 */
[----:B------:R-:W4:Y:S01]  /*5fc00*/  LDL.LU R28, [R1] ;  /* 0x00000000011c7983 */ /* 0x000f220000300800 */
[----:B0-----:R-:W-:-:S05]  /*5fc10*/  LOP3.LUT R26, R26, 0x3f, RZ, 0xc0, !PT ;  /* 0x0000003f1a1a7812 */ /* 0x001fca00078ec0ff */
[----:B-1----:R-:W-:-:S05]  /*5fc20*/  IMAD.SHL.U32 R2, R26, 0x2, RZ ;  /* 0x000000021a027824 */ /* 0x002fca00078e00ff */
[----:B------:R-:W-:-:S05]  /*5fc30*/  LOP3.LUT R2, R2, 0x30, RZ, 0x3c, !PT ;  /* 0x0000003002027812 */ /* 0x000fca00078e3cff */
[----:B------:R0:W-:Y:S04]  /*5fc40*/  STL [R1+0x3c5c], R2 ;  /* 0x003c5c0201007387 */ /* 0x0001e80000100800 */
[----:B------:R-:W2:Y:S04]  /*5fc50*/  LDL.LU R10, [R1+0x4ec] ;  /* 0x0004ec00010a7983 */ /* 0x000ea80000300800 */
[----:B------:R-:W-:Y:S04]  /*5fc60*/  STS.U16 [R6+UR5+0x1ea80], R3 ;  /* 0x01ea800306007988 */ /* 0x000fe80008000405 */
[----:B------:R-:W-:Y:S01]  /*5fc70*/  STS.U16 [R6+UR5+0x1f200], R7 ;  /* 0x01f2000706007988 */ /* 0x000fe20008000405 */
[----:B0-----:R-:W-:-:S05]  /*5fc80*/  IMAD.SHL.U32 R2, R26, 0x2, RZ ;  /* 0x000000021a027824 */ /* 0x001fca00078e00ff */
[----:B------:R-:W-:-:S05]  /*5fc90*/  LOP3.LUT R2, R2, 0x20, RZ, 0x3c, !PT ;  /* 0x0000002002027812 */ /* 0x000fca00078e3cff */
[----:B----4-:R-:W-:Y:S04]  /*5fca0*/  STS.U16 [R2+UR5+0x1f280], R28 ;  /* 0x01f2801c02007988 */ /* 0x010fe80008000405 */
[----:B---3--:R-:W-:Y:S04]  /*5fcb0*/  STS.U16 [R2+UR5+0x1fa00], R9 ;  /* 0x01fa000902007988 */ /* 0x008fe80008000405 */
[----:B--2---:R-:W-:Y:S04]  /*5fcc0*/  STS.U16 [R2+UR5+0x1fa80], R8 ;  /* 0x01fa800802007988 */ /* 0x004fe80008000405 */
[----:B------:R0:W-:Y:S04]  /*5fcd0*/  STL [R1+0x3c58], R10 ;  /* 0x003c580a01007387 */ /* 0x0001e80000100800 */
        /* <DEDUP_REMOVED lines=28> */
[----:B------:R-:W3:Y:S04]  /*5fea0*/  LDL.LU R8, [R1+0x4d4] ;  /* 0x0004d40001087983 */ /* 0x000ee80000300800 */
[----:B--2---:R0:W-:Y:S04]  /*5feb0*/  STS.U16 [R2+UR5+0x10300], R10 ;  /* 0x0103000a02007988 */ /* 0x0041e80008000405 */
[----:B0-----:R-:W2:Y:S04]  /*5fec0*/  LDL.LU R10, [R1+0x3c58] ;  /* 0x003c5800010a7983 */ /* 0x001ea80000300800 */
[----:B---3--:R-:W-:Y:S04]  /*5fed0*/  STS.U16 [R2+UR5+0x10380], R8 ;  /* 0x0103800802007988 */ /* 0x008fe80008000405 */
[----:B------:R-:W-:Y:S04]  /*5fee0*/  STS.U16 [R2+UR5+0x10b00], R9 ;  /* 0x010b000902007988 */ /* 0x000fe80008000405 */
        /* <DEDUP_REMOVED lines=96> */
[----:B----4-:R0:W-:Y:S04]  /*604f0*/  STS.U16 [R2+UR5+0x1f300], R28 ;  /* 0x01f3001c02007988 */ /* 0x0101e80008000405 */
[----:B0-----:R-:W2:Y:S01]  /*60500*/  LDL.LU R28, [R1+0x494] ;  /* 0x00049400011c7983 */ /* 0x001ea20000300800 */
[----:B------:R-:W0:Y:S03]  /*60510*/  S2R R3, SR_TID.X ;  /* 0x0000000000037919 */ /* 0x000e260000002100 */
[----:B--2---:R1:W-:Y:S04]  /*60520*/  STL [R1+0x3c38], R28 ;  /* 0x003c381c01007387 */ /* 0x0043e80000100800 */
[----:B-1----:R-:W2:Y:S01]  /*60530*/  LDL.LU R28, [R1+0x4c4] ;  /* 0x0004c400011c7983 */ /* 0x002ea20000300800 */
[----:B0-----:R-:W-:-:S05]  /*60540*/  LOP3.LUT R3, R3, 0x3f, RZ, 0xc0, !PT ;  /* 0x0000003f03037812 */ /* 0x001fca00078ec0ff */
[C---:B------:R-:W-:Y:S01]  /*60550*/  IMAD.SHL.U32 R2, R3.reuse, 0x2, RZ ;  /* 0x0000000203027824 */ /* 0x040fe200078e00ff */
[----:B--2---:R0:W-:Y:S04]  /*60560*/  STL [R1+0x3c3c], R28 ;  /* 0x003c3c1c01007387 */ /* 0x0041e80000100800 */
[----:B------:R-:W2:Y:S04]  /*60570*/  LDL.LU R8, [R1+0x528] ;  /* 0x0005280001087983 */ /* 0x000ea80000300800 */
        /* <DEDUP_REMOVED lines=13> */
[----:B0-----:R-:W-:-:S03]  /*60650*/  IMAD.SHL.U32 R28, R3, 0x2, RZ ;  /* 0x00000002031c7824 */ /* 0x001fc600078e00ff */
        /* <DEDUP_REMOVED lines=9> */
[----:B------:R-:W2:Y:S04]  /*606f0*/  LDL.LU R20, [R1+0x798] ;  /* 0x0007980001147983 */ /* 0x000ea80000300800 */
[----:B------:R-:W2:Y:S04]  /*60700*/  LDL.LU R3, [R1+0x2cc] ;  /* 0x0002cc0001037983 */ /* 0x000ea80000300800 */
[----:B---3--:R0:W-:Y:S04]  /*60710*/  STS.U16 [R28+UR5+0x1f380], R26 ;  /* 0x01f3801a1c007988 */ /* 0x0081e80008000405 */
[----:B------:R1:W-:Y:S04]  /*60720*/  STS.U16 [R28+UR5+0x1fb00], R7 ;  /* 0x01fb00071c007988 */ /* 0x0003e80008000405 */
[----:B------:R3:W-:Y:S04]  /*60730*/  STS.U16 [R28+UR5+0x1fb80], R6 ;  /* 0x01fb80061c007988 */ /* 0x0007e80008000405 */
[----:B0-----:R-:W2:Y:S04]  /*60740*/  LDL.LU R26, [R1+0x4f0] ;  /* 0x0004f000011a7983 */ /* 0x001ea80000300800 */
[----:B-1----:R-:W2:Y:S04]  /*60750*/  LDL.LU R7, [R1+0x4ac] ;  /* 0x0004ac0001077983 */ /* 0x002ea80000300800 */
[----:B---3--:R-:W3:Y:S01]  /*60760*/  LDL.LU R28, [R1+0x3c3c] ;  /* 0x003c3c00011c7983 */ /* 0x008ee20000300800 */
[----:B------:R-:W-:-:S03]  /*60770*/  LOP3.LUT R2, R2, 0x40, RZ, 0x3c, !PT ;  /* 0x0000004002027812 */ /* 0x000fc600078e3cff */
[----:B------:R-:W2:Y:S04]  /*60780*/  LDL.LU R6, [R1+0x4d8] ;  /* 0x0004d80001067983 */ /* 0x000ea80000300800 */
[----:B---3--:R0:W-:Y:S04]  /*60790*/  STS.U16 [R2+UR5+0x10400], R28 ;  /* 0x0104001c02007988 */ /* 0x0081e80008000405 */
[----:B0-----:R-:W3:Y:S04]  /*607a0*/  LDL.LU R28, [R1+0x3c38] ;  /* 0x003c3800011c7983 */ /* 0x001ee80000300800 */
[----:B--2---:R-:W-:Y:S04]  /*607b0*/  STS.U16 [R2+UR5+0x10480], R6 ;  /* 0x0104800602007988 */ /* 0x004fe80008000405 */
[----:B------:R-:W-:Y:S04]  /*607c0*/  STS.U16 [R2+UR5+0x10c00], R7 ;  /* 0x010c000702007988 */ /* 0x000fe80008000405 */
[----:B------:R-:W-:Y:S04]  /*607d0*/  STS.U16 [R2+UR5+0x10c80], R26 ;  /* 0x010c801a02007988 */ /* 0x000fe80008000405 */
[----:B---3--:R-:W-:Y:S04]  /*607e0*/  STS.U16 [R2+UR5+0x11400], R28 ;  /* 0x0114001c02007988 */ /* 0x008fe80008000405 */
        /* <DEDUP_REMOVED lines=96> */
[----:B------:R-:W0:Y:S02]  /*60df0*/  S2R R3, SR_TID.X ;  /* 0x0000000000037919 */ /* 0x000e240000002100 */
        /* <DEDUP_REMOVED lines=34> */
[----:B---3--:R-:W3:Y:S04]  /*61020*/  LDL.LU R20, [R1+0x3c1c] ;  /* 0x003c1c0001147983 */ /* 0x008ee80000300800 */
[----:B------:R-:W2:Y:S01]  /*61030*/  LDL.LU R4, [R1+0x4c0] ;  /* 0x0004c00001047983 */ /* 0x000ea20000300800 */
[----:B------:R-:W-:-:S05]  /*61040*/  LOP3.LUT R2, R2, 0x50, RZ, 0x3c, !PT ;  /* 0x0000005002027812 */ /* 0x000fca00078e3cff */
        /* <DEDUP_REMOVED lines=73> */
[----:B0-----:R-:W4:Y:S04]  /*614e0*/  LDL.LU R25, [R1+0x3c0c] ;  /* 0x003c0c0001197983 */ /* 0x001f280000300800 */
[----:B-1----:R-:W4:Y:S04]  /*614f0*/  LDL.LU R23, [R1+0x3c08] ;  /* 0x003c080001177983 */ /* 0x002f280000300800 */
[----:B--2---:R-:W2:Y:S04]  /*61500*/  LDL.LU R12, [R1+0x3c04] ;  /* 0x003c0400010c7983 */ /* 0x004ea80000300800 */
[----:B---3--:R-:W3:Y:S04]  /*61510*/  LDL.LU R16, [R1+0x3c00] ;  /* 0x003c000001107983 */ /* 0x008ee80000300800 */
[----:B----4-:R-:W4:Y:S04]  /*61520*/  LDL.LU R3, [R1+0x3bfc] ;  /* 0x003bfc0001037983 */ /* 0x010f280000300800 */
[----:B------:R0:W-:Y:S04]  /*61530*/  STS.U16 [R2+UR5+0x19500], R4 ;  /* 0x0195000402007988 */ /* 0x0001e80008000405 */
        /* <DEDUP_REMOVED lines=23> */
[----:B----4-:R0:W-:Y:S02]  /*616b0*/  STS.U16 [R2+UR5+0x1ed80], R3 ;  /* 0x01ed800302007988 */ /* 0x0101e40008000405 */
[----:B0-----:R-:W0:Y:S02]  /*616c0*/  S2R R3, SR_TID.X ;  /* 0x0000000000037919 */ /* 0x001e240000002100 */
        /* <DEDUP_REMOVED lines=23> */
[----:B0-----:R-:W-:-:S05]  /*61840*/  LOP3.LUT R3, R3, 0x3f, RZ, 0xc0, !PT ;  /* 0x0000003f03037812 */ /* 0x001fca00078ec0ff */
[----:B------:R-:W-:-:S05]  /*61850*/  IMAD.SHL.U32 R3, R3, 0x2, RZ ;  /* 0x0000000203037824 */ /* 0x000fca00078e00ff */
[C---:B-1----:R-:W-:Y:S02]  /*61860*/  LOP3.LUT R4, R3.reuse, 0x50, RZ, 0x3c, !PT ;  /* 0x0000005003047812 */ /* 0x042fe400078e3cff */
[----:B------:R-:W-:-:S03]  /*61870*/  LOP3.LUT R27, R3, 0x60, RZ, 0x3c, !PT ;  /* 0x00000060031b7812 */ /* 0x000fc600078e3cff */
[----:B---3--:R0:W-:Y:S04]  /*61880*/  STS.U16 [R4+UR5+0x1f500], R16 ;  /* 0x01f5001004007988 */ /* 0x0081e80008000405 */
[----:B------:R1:W-:Y:S04]  /*61890*/  STS.U16 [R4+UR5+0x1f580], R12 ;  /* 0x01f5800c04007988 */ /* 0x0003e80008000405 */
[----:B------:R3:W-:Y:S04]  /*618a0*/  STS.U16 [R4+UR5+0x1fd00], R23 ;  /* 0x01fd001704007988 */ /* 0x0007e80008000405 */
[----:B------:R1:W-:Y:S04]  /*618b0*/  STS.U16 [R4+UR5+0x1fd80], R25 ;  /* 0x01fd801904007988 */ /* 0x0003e80008000405 */
[----:B0-----:R-:W2:Y:S04]  /*618c0*/  LDL.LU R16, [R1+0x4f8] ;  /* 0x0004f80001107983 */ /* 0x001ea80000300800 */
[----:B------:R-:W2:Y:S04]  /*618d0*/  LDL.LU R3, [R1+0x4a4] ;  /* 0x0004a40001037983 */ /* 0x000ea80000300800 */
[----:B-1----:R-:W2:Y:S04]  /*618e0*/  LDL.LU R12, [R1+0x4e0] ;  /* 0x0004e000010c7983 */ /* 0x002ea80000300800 */
[----:B---3--:R-:W3:Y:S04]  /*618f0*/  LDL.LU R23, [R1+0x4bc] ;  /* 0x0004bc0001177983 */ /* 0x008ee80000300800 */
[----:B------:R-:W2:Y:S04]  /*61900*/  LDL.LU R4, [R1+0x3bf8] ;  /* 0x003bf80001047983 */ /* 0x000ea80000300800 */
[----:B---3--:R-:W-:Y:S04]  /*61910*/  STS.U16 [R27+UR5+0x10600], R23 ;  /* 0x010600171b007988 */ /* 0x008fe80008000405 */
[----:B--2---:R-:W-:Y:S04]  /*61920*/  STS.U16 [R27+UR5+0x10680], R12 ;  /* 0x0106800c1b007988 */ /* 0x004fe80008000405 */
[----:B------:R-:W-:Y:S04]  /*61930*/  STS.U16 [R27+UR5+0x10e00], R3 ;  /* 0x010e00031b007988 */ /* 0x000fe80008000405 */
        /* <DEDUP_REMOVED lines=74> */
[----:B------:R0:W-:Y:S02]  /*61de0*/  STS.U16 [R27+UR5+0x18e80], R3 ;  /* 0x018e80031b007988 */ /* 0x0001e40008000405 */
[----:B0-----:R-:W0:Y:S02]  /*61df0*/  S2R R3, SR_TID.X ;  /* 0x0000000000037919 */ /* 0x001e240000002100 */
[----:B------:R1:W-:Y:S04]  /*61e00*/  STS.U16 [R27+UR5+0x19600], R25 ;  /* 0x019600191b007988 */ /* 0x0003e80008000405 */
[----:B------:R0:W-:Y:S04]  /*61e10*/  STS.U16 [R27+UR5+0x19680], R23 ;  /* 0x019680171b007988 */ /* 0x0001e80008000405 */
[----:B------:R0:W-:Y:S04]  /*61e20*/  STS.U16 [R27+UR5+0x19e00], R12 ;  /* 0x019e000c1b007988 */ /* 0x0001e80008000405 */
[----:B------:R0:W-:Y:S04]  /*61e30*/  STS.U16 [R27+UR5+0x19e80], R16 ;  /* 0x019e80101b007988 */ /* 0x0001e80008000405 */
[----:B------:R0:W-:Y:S04]  /*61e40*/  STS.U16 [R27+UR5+0x1a600], R4 ;  /* 0x01a600041b007988 */ /* 0x0001e80008000405 */
[----:B------:R0:W-:Y:S04]  /*61e50*/  STS.U16 [R27+UR5+0x1a680], R5 ;  /* 0x01a680051b007988 */ /* 0x0001e80008000405 */
[----:B------:R0:W-:Y:S04]  /*61e60*/  STS.U16 [R27+UR5+0x1ae00], R18 ;  /* 0x01ae00121b007988 */ /* 0x0001e80008000405 */
[----:B-1----:R-:W2:Y:S04]  /*61e70*/  LDL.LU R25, [R1+0x4a0] ;  /* 0x0004a00001197983 */ /* 0x002ea80000300800 */
[----:B0-----:R-:W2:Y:S04]  /*61e80*/  LDL.LU R23, [R1+0x4fc] ;  /* 0x0004fc0001177983 */ /* 0x001ea80000300800 */
[----:B------:R-:W2:Y:S04]  /*61e90*/  LDL.LU R12, [R1+0x488] ;  /* 0x00048800010c7983 */ /* 0x000ea80000300800 */
[----:B------:R-:W2:Y:S04]  /*61ea0*/  LDL.LU R16, [R1+0x534] ;  /* 0x0005340001107983 */ /* 0x000ea80000300800 */
[----:B------:R0:W-:Y:S04]  /*61eb0*/  STS.U16 [R27+UR5+0x1ae80], R20 ;  /* 0x01ae80141b007988 */ /* 0x0001e80008000405 */
[----:B------:R-:W2:Y:S04]  /*61ec0*/  LDL.LU R4, [R1+0x470] ;  /* 0x0004700001047983 */ /* 0x000ea80000300800 */
[----:B------:R1:W-:Y:S04]  /*61ed0*/  STS.U16 [R27+UR5+0x1b600], R6 ;  /* 0x01b600061b007988 */ /* 0x0003e80008000405 */
[----:B------:R-:W2:Y:S04]  /*61ee0*/  LDL.LU R5, [R1+0x54c] ;  /* 0x00054c0001057983 */ /* 0x000ea80000300800 */
[----:B------:R0:W-:Y:S04]  /*61ef0*/  STS.U16 [R27+UR5+0x1b680], R7 ;  /* 0x01b680071b007988 */ /* 0x0001e80008000405 */
[----:B------:R-:W2:Y:S04]  /*61f00*/  LDL.LU R18, [R1+0x458] ;  /* 0x0004580001127983 */ /* 0x000ea80000300800 */
[----:B------:R0:W-:Y:S04]  /*61f10*/  STS.U16 [R27+UR5+0x1be00], R26 ;  /* 0x01be001a1b007988 */ /* 0x0001e80008000405 */
[----:B------:R1:W-:Y:S04]  /*61f20*/  STS.U16 [R27+UR5+0x1be80], R28 ;  /* 0x01be801c1b007988 */ /* 0x0003e80008000405 */
[----:B------:R1:W-:Y:S04]  /*61f30*/  STS.U16 [R27+UR5+0x1c600], R8 ;  /* 0x01c600081b007988 */ /* 0x0003e80008000405 */
[----:B0-----:R-:W2:Y:S04]  /*61f40*/  LDL.LU R20, [R1+0x608] ;  /* 0x0006080001147983 */ /* 0x001ea80000300800 */
[----:B-1----:R-:W2:Y:S04]  /*61f50*/  LDL.LU R6, [R1+0x440] ;  /* 0x0004400001067983 */ /* 0x002ea80000300800 */
[----:B------:R0:W-:Y:S04]  /*61f60*/  STS.U16 [R27+UR5+0x1c680], R9 ;  /* 0x01c680091b007988 */ /* 0x0001e80008000405 */
[----:B------:R-:W2:Y:S04]  /*61f70*/  LDL.LU R7, [R1+0x618] ;  /* 0x0006180001077983 */ /* 0x000ea80000300800 */
[----:B------:R-:W2:Y:S04]  /*61f80*/  LDL.LU R26, [R1+0x428] ;  /* 0x00042800011a7983 */ /* 0x000ea80000300800 */
[----:B------:R1:W-:Y:S04]  /*61f90*/  STS.U16 [R27+UR5+0x1ce00], R10 ;  /* 0x01ce000a1b007988 */ /* 0x0003e80008000405 */
[----:B------:R-:W2:Y:S04]  /*61fa0*/  LDL.LU R28, [R1+0x63c] ;  /* 0x00063c00011c7983 */ /* 0x000ea80000300800 */
[----:B------:R0:W-:Y:S04]  /*61fb0*/  STS.U16 [R27+UR5+0x1ce80], R11 ;  /* 0x01ce800b1b007988 */ /* 0x0001e80008000405 */
[----:B------:R-:W2:Y:S01]  /*61fc0*/  LDL.LU R8, [R1+0x410] ;  /* 0x0004100001087983 */ /* 0x000ea20000300800 */
[----:B------:R-:W-:-:S03]  /*61fd0*/  LOP3.LUT R3, R3, 0x3f, RZ, 0xc0, !PT ;  /* 0x0000003f03037812 */ /* 0x000fc600078ec0ff */
[----:B------:R1:W-:Y:S04]  /*61fe0*/  STS.U16 [R27+UR5+0x1d600], R14 ;  /* 0x01d6000e1b007988 */ /* 0x0003e80008000405 */
[----:B0-----:R-:W2:Y:S04]  /*61ff0*/  LDL.LU R9, [R1+0x64c] ;  /* 0x00064c0001097983 */ /* 0x001ea80000300800 */
[----:B------:R-:W-:Y:S04]  /*62000*/  STS.U16 [R27+UR5+0x1d680], R15 ;  /* 0x01d6800f1b007988 */ /* 0x000fe80008000405 */
[----:B-1----:R-:W2:Y:S04]  /*62010*/  LDL.LU R10, [R1+0x3f8] ;  /* 0x0003f800010a7983 */ /* 0x002ea80000300800 */
[----:B------:R0:W-:Y:S04]  /*62020*/  STS.U16 [R27+UR5+0x1de00], R21 ;  /* 0x01de00151b007988 */ /* 0x0001e80008000405 */
[----:B------:R1:W-:Y:S04]  /*62030*/  STS.U16 [R27+UR5+0x1de80], R19 ;  /* 0x01de80131b007988 */ /* 0x0003e80008000405 */
[----:B------:R-:W2:Y:S04]  /*62040*/  LDL.LU R11, [R1+0x65c] ;  /* 0x00065c00010b7983 */ /* 0x000ea80000300800 */
[----:B------:R-:W2:Y:S04]  /*62050*/  LDL.LU R14, [R1+0x3e0] ;  /* 0x0003e000010e7983 */ /* 0x000ea80000300800 */
[----:B------:R1:W-:Y:S01]  /*62060*/  STS.U16 [R27+UR5+0x1e600], R22 ;  /* 0x01e600161b007988 */ /* 0x0003e20008000405 */
[----:B------:R-:W-:-:S03]  /*62070*/  IMAD.SHL.U32 R3, R3, 0x2, RZ ;  /* 0x0000000203037824 */ /* 0x000fc600078e00ff */
[----:B------:R1:W-:Y:S04]  /*62080*/  STS.U16 [R27+UR5+0x1e680], R24 ;  /* 0x01e680181b007988 */ /* 0x0003e80008000405 */
[----:B0-----:R-:W2:Y:S04]  /*62090*/  LDL.LU R21, [R1+0x68c] ;  /* 0x00068c0001157983 */ /* 0x001ea80000300800 */
[----:B-1----:R-:W2:Y:S01]  /*620a0*/  LDL.LU R19, [R1+0x3c8] ;  /* 0x0003c80001137983 */ /* 0x002ea20000300800 */
[----:B------:R-:W-:-:S03]  /*620b0*/  LOP3.LUT R15, R3, 0x70, RZ, 0x3c, !PT ;  /* 0x00000070030f7812 */ /* 0x000fc600078e3cff */
[----:B------:R-:W2:Y:S04]  /*620c0*/  LDL.LU R22, [R1+0x6a4] ;  /* 0x0006a40001167983 */ /* 0x000ea80000300800 */
[----:B------:R-:W2:Y:S04]  /*620d0*/  LDL.LU R24, [R1+0x3b0] ;  /* 0x0003b00001187983 */ /* 0x000ea80000300800 */
[----:B----4-:R-:W-:Y:S04]  /*620e0*/  STS.U16 [R27+UR5+0x1ee00], R2 ;  /* 0x01ee00021b007988 */ /* 0x010fe80008000405 */
[----:B---3--:R0:W-:Y:S04]  /*620f0*/  STS.U16 [R27+UR5+0x1ee80], R0 ;  /* 0x01ee80001b007988 */ /* 0x0081e80008000405 */
[----:B--2---:R1:W-:Y:S04]  /*62100*/  STS.U16 [R27+UR5+0x1f600], R13 ;  /* 0x01f6000d1b007988 */ /* 0x0043e80008000405 */
[----:B------:R2:W-:Y:S04]  /*62110*/  STS.U16 [R27+UR5+0x1f680], R17 ;  /* 0x01f680111b007988 */ /* 0x0005e80008000405 */
[----:B0-----:R-:W3:Y:S04]  /*62120*/  LDL.LU R0, [R1+0x774] ;  /* 0x0007740001007983 */ /* 0x001ee80000300800 */
[----:B------:R-:W4:Y:S04]  /*62130*/  LDL.LU R2, [R1+0x2f8] ;  /* 0x0002f80001027983 */ /* 0x000f280000300800 */
[----:B-1----:R-:W3:Y:S04]  /*62140*/  LDL.LU R13, [R1+0x4e4] ;  /* 0x0004e400010d7983 */ /* 0x002ee80000300800 */
[----:B------:R-:W3:Y:S04]  /*62150*/  LDL.LU R3, [R1+0x4b8] ;  /* 0x0004b80001037983 */ /* 0x000ee80000300800 */
[----:B--2---:R-:W2:Y:S01]  /*62160*/  LDL.LU R27, [R1+0x3bd4] ;  /* 0x003bd400011b7983 */ /* 0x004ea20000300800 */
[----:B------:R-:W0:Y:S02]  /*62170*/  S2R R17, SR_TID.X ;  /* 0x0000000000117919 */ /* 0x000e240000002100 */
[----:B0-----:R-:W-:-:S05]  /*62180*/  LOP3.LUT R17, R17, 0x3f, RZ, 0xc0, !PT ;  /* 0x0000003f11117812 */ /* 0x001fca00078ec0ff */
[----:B------:R-:W-:-:S05]  /*62190*/  IMAD.SHL.U32 R17, R17, 0x2, RZ ;  /* 0x0000000211117824 */ /* 0x000fca00078e00ff */
[----:B------:R-:W-:-:S05]  /*621a0*/  LOP3.LUT R17, R17, 0x60, RZ, 0x3c, !PT ;  /* 0x0000006011117812 */ /* 0x000fca00078e3cff */
[----:B--2---:R-:W-:Y:S04]  /*621b0*/  STS.U16 [R17+UR5+0x1fe00], R27 ;  /* 0x01fe001b11007988 */ /* 0x004fe80008000405 */
[----:B------:R-:W-:Y:S04]  /*621c0*/  STS.U16 [R17+UR5+0x1fe80], R29 ;  /* 0x01fe801d11007988 */ /* 0x000fe80008000405 */
[----:B---3--:R-:W-:Y:S04]  /*621d0*/  STS.U16 [R15+UR5+0x10700], R3 ;  /* 0x010700030f007988 */ /* 0x008fe80008000405 */
        /* <DEDUP_REMOVED lines=19> */
[----:B0-----:R-:W3:Y:S04]  /*62310*/  LDL.LU R11, [R1+0x780] ;  /* 0x00078000010b7983 */ /* 0x001ee80000300800 */
[----:B-1----:R-:W3:Y:S04]  /*62320*/  LDL.LU R14, [R1+0x2dc] ;  /* 0x0002dc00010e7983 */ /* 0x002ee80000300800 */
[----:B--2---:R-:W2:Y:S04]  /*62330*/  LDL.LU R21, [R1+0x2c0] ;  /* 0x0002c00001157983 */ /* 0x004ea80000300800 */
[----:B------:R-:W-:Y:S04]  /*62340*/  STS.U16 [R15+UR5+0x15700], R19 ;  /* 0x015700130f007988 */ /* 0x000fe80008000405 */
[----:B------:R-:W-:Y:S04]  /*62350*/  STS.U16 [R15+UR5+0x15780], R22 ;  /* 0x015780160f007988 */ /* 0x000fe80008000405 */
[----:B------:R-:W-:Y:S04]  /*62360*/  STS.U16 [R15+UR5+0x15f00], R24 ;  /* 0x015f00180f007988 */ /* 0x000fe80008000405 */
[----:B------:R-:W-:Y:S04]  /*62370*/  STS.U16 [R15+UR5+0x15f80], R0 ;  /* 0x015f80000f007988 */ /* 0x000fe80008000405 */
[----:B----4-:R-:W-:Y:S04]  /*62380*/  STS.U16 [R15+UR5+0x16700], R2 ;  /* 0x016700020f007988 */ /* 0x010fe80008000405 */
[----:B--2---:R0:W-:Y:S04]  /*62390*/  STL [R1+0x3bd0], R21 ;  /* 0x003bd01501007387 */ /* 0x0041e80000100800 */
[----:B0-----:R-:W2:Y:S04]  /*623a0*/  LDL.LU R21, [R1+0x7a0] ;  /* 0x0007a00001157983 */ /* 0x001ea80000300800 */
        /* <DEDUP_REMOVED lines=24> */
[----:B---3--:R0:W-:Y:S04]  /*62530*/  STS.U16 [R15+UR5+0x16780], R11 ;  /* 0x0167800b0f007988 */ /* 0x0081e80008000405 */
[----:B------:R-:W3:Y:S04]  /*62540*/  LDL.LU R10, [R1+0x78] ;  /* 0x00007800010a7983 */ /* 0x000ee80000300800 */
[----:B------:R1:W-:Y:S04]  /*62550*/  STS.U16 [R15+UR5+0x16f00], R14 ;  /* 0x016f000e0f007988 */ /* 0x0003e80008000405 */
[----:B0-----:R-:W3:Y:S04]  /*62560*/  LDL.LU R11, [R1+0x3c] ;  /* 0x00003c00010b7983 */ /* 0x001ee80000300800 */
[----:B-1----:R-:W3:Y:S04]  /*62570*/  LDL.LU R14, [R1+0x20] ;  /* 0x00002000010e7983 */ /* 0x002ee80000300800 */
[----:B--2---:R0:W-:Y:S04]  /*62580*/  STS.U16 [R15+UR5+0x16f80], R21 ;  /* 0x016f80150f007988 */ /* 0x0041e80008000405 */
[----:B0-----:R-:W2:Y:S04]  /*62590*/  LDL.LU R21, [R1+0x3bd0] ;  /* 0x003bd00001157983 */ /* 0x001ea80000300800 */
[----:B--2---:R0:W-:Y:S04]  /*625a0*/  STS.U16 [R15+UR5+0x17700], R21 ;  /* 0x017700150f007988 */ /* 0x0041e80008000405 */
[----:B----4-:R1:W-:Y:S04]  /*625b0*/  STS.U16 [R15+UR5+0x17780], R19 ;  /* 0x017780130f007988 */ /* 0x0103e80008000405 */
[----:B------:R2:W-:Y:S04]  /*625c0*/  STS.U16 [R15+UR5+0x17f00], R22 ;  /* 0x017f00160f007988 */ /* 0x0005e80008000405 */
[----:B------:R4:W-:Y:S04]  /*625d0*/  STS.U16 [R15+UR5+0x17f80], R24 ;  /* 0x017f80180f007988 */ /* 0x0009e80008000405 */
[----:B------:R1:W-:Y:S04]  /*625e0*/  STS.U16 [R15+UR5+0x18700], R0 ;  /* 0x018700000f007988 */ /* 0x0003e80008000405 */
[----:B------:R2:W-:Y:S04]  /*625f0*/  STS.U16 [R15+UR5+0x18780], R2 ;  /* 0x018780020f007988 */ /* 0x0005e80008000405 */
[----:B0-----:R-:W3:Y:S04]  /*62600*/  LDL.LU R21, [R1+0x3bcc] ;  /* 0x003bcc0001157983 */ /* 0x001ee80000300800 */
[----:B-1----:R-:W3:Y:S04]  /*62610*/  LDL.LU R19, [R1+0x3bc8] ;  /* 0x003bc80001137983 */ /* 0x002ee80000300800 */
[----:B--2---:R-:W2:Y:S04]  /*62620*/  LDL.LU R22, [R1+0x3bc4] ;  /* 0x003bc40001167983 */ /* 0x004ea80000300800 */
[----:B----4-:R-:W4:Y:S04]  /*62630*/  LDL.LU R24, [R1+0x3bc0] ;  /* 0x003bc00001187983 */ /* 0x010f280000300800 */
[----:B------:R-:W2:Y:S04]  /*62640*/  LDL.LU R0, [R1+0x3bbc] ;  /* 0x003bbc0001007983 */ /* 0x000ea80000300800 */
        /* <DEDUP_REMOVED lines=20> */
[----:B------:R1:W-:Y:S04]  /*62790*/  STS.U16 [R15+UR5+0x1d780], R0 ;  /* 0x01d780000f007988 */ /* 0x0003e80008000405 */
[----:B0-----:R-:W2:Y:S04]  /*627a0*/  LDL.LU R2, [R1+0x3bb4] ;  /* 0x003bb40001027983 */ /* 0x001ea80000300800 */
[----:B-1----:R-:W2:Y:S04]  /*627b0*/  LDL.LU R0, [R1+0x3bb0] ;  /* 0x003bb00001007983 */ /* 0x002ea80000300800 */
[----:B------:R-:W-:Y:S04]  /*627c0*/  STS.U16 [R15+UR5+0x1df00], R9 ;  /* 0x01df00090f007988 */ /* 0x000fe80008000405 */
[----:B---3--:R-:W-:Y:S04]  /*627d0*/  STS.U16 [R15+UR5+0x1df80], R10 ;  /* 0x01df800a0f007988 */ /* 0x008fe80008000405 */
[----:B------:R-:W-:Y:S04]  /*627e0*/  STS.U16 [R15+UR5+0x1e700], R11 ;  /* 0x01e7000b0f007988 */ /* 0x000fe80008000405 */
[----:B------:R-:W-:Y:S04]  /*627f0*/  STS.U16 [R15+UR5+0x1e780], R14 ;  /* 0x01e7800e0f007988 */ /* 0x000fe80008000405 */
[----:B----4-:R-:W-:Y:S04]  /*62800*/  STS.U16 [R15+UR5+0x1ef00], R24 ;  /* 0x01ef00180f007988 */ /* 0x010fe80008000405 */
[----:B------:R-:W-:Y:S04]  /*62810*/  STS.U16 [R15+UR5+0x1ef80], R22 ;  /* 0x01ef80160f007988 */ /* 0x000fe80008000405 */
[----:B------:R-:W-:Y:S04]  /*62820*/  STS.U16 [R15+UR5+0x1f700], R19 ;  /* 0x01f700130f007988 */ /* 0x000fe80008000405 */
[----:B------:R-:W-:Y:S01]  /*62830*/  STS.U16 [R15+UR5+0x1f780], R21 ;  /* 0x01f780150f007988 */ /* 0x000fe20008000405 */
[----:B------:R-:W0:Y:S03]  /*62840*/  S2R R3, SR_TID.X ;  /* 0x0000000000037919 */ /* 0x000e260000002100 */
[----:B--2---:R1:W-:Y:S04]  /*62850*/  STS.U16 [R15+UR5+0x1ff00], R2 ;  /* 0x01ff00020f007988 */ /* 0x0043e80008000405 */
[----:B------:R2:W-:Y:S04]  /*62860*/  STS.U16 [R15+UR5+0x1ff80], R0 ;  /* 0x01ff80000f007988 */ /* 0x0005e80008000405 */
[----:B-1----:R-:W3:Y:S04]  /*62870*/  LDL.LU R2, [R1+0x3bac] ;  /* 0x003bac0001027983 */ /* 0x002ee80000300800 */
[----:B--2---:R-:W2:Y:S01]  /*62880*/  LDL.LU R0, [R1+0x3ba8] ;  /* 0x003ba80001007983 */ /* 0x004ea20000300800 */
[----:B0-----:R-:W-:-:S05]  /*62890*/  LOP3.LUT R3, R3, 0x3f, RZ, 0xc0, !PT ;  /* 0x0000003f03037812 */ /* 0x001fca00078ec0ff */
[----:B------:R-:W-:Y:S01]  /*628a0*/  IMAD.SHL.U32 R3, R3, 0x2, RZ ;  /* 0x0000000203037824 */ /* 0x000fe200078e00ff */
[----:B------:R-:W0:Y:S01]  /*628b0*/  S2R R15, SR_TID.X ;  /* 0x00000000000f7919 */ /* 0x000e220000002100 */
[----:B------:R-:W-:Y:S01]  /*628c0*/  BAR.SYNC.DEFER_BLOCKING 0x0 ;  /* 0x0000000000007b1d */ /* 0x000fe20000010000 */
[C---:B0-----:R-:W-:Y:S01]  /*628d0*/  LOP3.LUT R14, R15.reuse, 0x7, RZ, 0xc0, !PT ;  /* 0x000000070f0e7812 */ /* 0x041fe200078ec0ff */
[C---:B------:R-:W-:Y:S01]  /*628e0*/  IMAD.SHL.U32 R11, R15.reuse, 0x2, RZ ;  /* 0x000000020f0b7824 */ /* 0x040fe200078e00ff */
[C---:B------:R-:W-:Y:S01]  /*628f0*/  LOP3.LUT R3, R15.reuse, 0x7, RZ, 0xc0, !PT ;  /* 0x000000070f037812 */ /* 0x040fe200078ec0ff */
[C---:B------:R-:W-:Y:S02]  /*62900*/  IMAD.SHL.U32 R10, R15.reuse, 0x100, RZ ;  /* 0x000001000f0a7824 */ /* 0x040fe400078e00ff */
[----:B------:R-:W-:Y:S02]  /*62910*/  IMAD R14, R14, 0x110, RZ ;  /* 0x000001100e0e7824 */ /* 0x000fe400078e02ff */
[----:B------:R-:W-:-:S02]  /*62920*/  IMAD.SHL.U32 R15, R15, 0x40, RZ ;  /* 0x000000400f0f7824 */ /* 0x000fc400078e00ff */
[----:B------:R-:W-:Y:S01]  /*62930*/  IMAD R3, R3, 0x210, RZ ;  /* 0x0000021003037824 */ /* 0x000fe200078e02ff */
[----:B------:R-:W-:-:S04]  /*62940*/  LOP3.LUT R20, R14, 0x30, R11, 0x78, !PT ;  /* 0x000000300e147812 */ /* 0x000fc800078e780b */
[----:B------:R-:W-:Y:S01]  /*62950*/  LOP3.LUT R20, R20, 0x800, R15, 0xf8, !PT ;  /* 0x0000080014147812 */ /* 0x000fe200078ef80f */
[----:B------:R-:W-:Y:S01]  /*62960*/  STL [R1+0xca18], R3 ;  /* 0x00ca180301007387 */ /* 0x000fe20000100800 */
[----:B------:R-:W-:-:S03]  /*62970*/  LOP3.LUT R28, R3, 0x10, R11, 0x78, !PT ;  /* 0x00000010031c7812 */ /* 0x000fc600078e780b */
[----:B------:R-:W0:Y:S01]  /*62980*/  LDSM.16.M88.4 R4, [R20+UR5+0x11000] ;  /* 0x011000051404783b */ /* 0x000e220008000200 */
[----:B------:R-:W-:-:S03]  /*62990*/  LOP3.LUT R28, R28, 0x1000, R10, 0xf8, !PT ;  /* 0x000010001c1c7812 */ /* 0x000fc600078ef80a */
[----:B--2---:R-:W-:Y:S04]  /*629a0*/  STL [R1+0x3f80], R0 ;  /* 0x003f800001007387 */ /* 0x004fe80000100800 */
[----:B---3--:R1:W-:Y:S04]  /*629b0*/  STL [R1+0x3cec], R2 ;  /* 0x003cec0201007387 */ /* 0x0083e80000100800 */
[----:B------:R-:W2:Y:S04]  /*629c0*/  LDSM.16.M88.4 R24, [R20+UR5+0x10000] ;  /* 0x010000051418783b */ /* 0x000ea80008000200 */
[----:B------:R-:W-:Y:S04]  /*629d0*/  LDSM.16.M88.4 R12, [R20+UR5+0x13000] ;  /* 0x01300005140c783b */ /* 0x000fe80008000200 */
[----:B------:R-:W-:Y:S04]  /*629e0*/  LDSM.16.M88.4 R8, [R20+UR5+0x14000] ;  /* 0x014000051408783b */ /* 0x000fe80008000200 */
[----:B------:R-:W-:Y:S04]  /*629f0*/  LDSM.16.MT88.4 R16, [R28+UR5] ;  /* 0x000000051c10783b */ /* 0x000fe80008004200 */
[----:B0-----:R-:W-:Y:S01]  /*62a00*/  STL.64 [R1+0x10], R4 ;  /* 0x0000100401007387 */ /* 0x001fe20000100a00 */
[----:B-1----:R-:W-:-:S02]  /*62a10*/  IMAD.MOV.U32 R2, RZ, RZ, R4 ;  /* 0x000000ffff027224 */ /* 0x002fc400078e0004 */
[----:B------:R-:W-:Y:S01]  /*62a20*/  IMAD.MOV.U32 R0, RZ, RZ, R5 ;  /* 0x000000ffff007224 */ /* 0x000fe200078e0005 */
[----:B------:R-:W-:Y:S04]  /*62a30*/  STL.64 [R1+0x18], R6 ;  /* 0x0000180601007387 */ /* 0x000fe80000100a00 */
[----:B------:R-:W0:Y:S04]  /*62a40*/  LDSM.16.M88.4 R4, [R20+UR5+0x12000] ;  /* 0x012000051404783b */ /* 0x000e280008000200 */
[----:B--2---:R-:W-:Y:S04]  /*62a50*/  STL.64 [R1+0x20], R24 ;  /* 0x0000201801007387 */ /* 0x004fe80000100a00 */
[----:B0-----:R-:W-:Y:S04]  /*62a60*/  STL.64 [R1], R4 ;  /* 0x0000000401007387 */ /* 0x001fe80000100a00 */
[----:B------:R-:W-:Y:S04]  /*62a70*/  STL.64 [R1+0x8], R6 ;  /* 0x0000080601007387 */ /* 0x000fe80000100a00 */
[----:B------:R-:W-:Y:S04]  /*62a80*/  STL.64 [R1+0x28], R26 ;  /* 0x0000281a01007387 */ /* 0x000fe80000100a00 */
[----:B------:R-:W-:Y:S04]  /*62a90*/  STL [R1+0xbf3c], R14 ;  /* 0x00bf3c0e01007387 */ /* 0x000fe80000100800 */
[----:B------:R-:W-:Y:S04]  /*62aa0*/  STL [R1+0xbf38], R15 ;  /* 0x00bf380f01007387 */ /* 0x000fe80000100800 */
[----:B------:R0:W-:Y:S04]  /*62ab0*/  STL.64 [R1+0xcf10], R12 ;  /* 0x00cf100c01007387 */ /* 0x0001e80000100a00 */
[----:B------:R-:W1:Y:S04]  /*62ac0*/  LDSM.16.M88.4 R4, [R20+UR5+0x15000] ;  /* 0x015000051404783b */ /* 0x000e680008000200 */
[----:B0-----:R-:W2:Y:S04]  /*62ad0*/  LDL.64 R12, [R1] ;  /* 0x00000000010c7983 */ /* 0x001ea80000100a00 */
[----:B--2---:R0:W-:Y:S02]  /*62ae0*/  STL.64 [R1+0xcf18], R12 ;  /* 0x00cf180c01007387 */ /* 0x0041e40000100a00 */
[----:B0-----:R-:W-:-:S02]  /*62af0*/  IMAD.MOV.U32 R12, RZ, RZ, R2 ;  /* 0x000000ffff0c7224 */ /* 0x001fc400078e0002 */
[----:B------:R-:W-:-:S05]  /*62b00*/  IMAD.MOV.U32 R13, RZ, RZ, R0 ;  /* 0x000000ffff0d7224 */ /* 0x000fca00078e0000 */
[----:B------:R-:W-:Y:S04]  /*62b10*/  STL.64 [R1+0xcf30], R12 ;  /* 0x00cf300c01007387 */ /* 0x000fe80000100a00 */
[----:B------:R-:W0:Y:S04]  /*62b20*/  LDSM.16.M88.4 R12, [R20+UR5+0x16000] ;  /* 0x01600005140c783b */ /* 0x000e280008000200 */
[----:B------:R-:W-:Y:S04]  /*62b30*/  STL [R1+0xbf2c], R10 ;  /* 0x00bf2c0a01007387 */ /* 0x000fe80000100800 */
[----:B------:R-:W-:Y:S04]  /*62b40*/  STL [R1+0xbf28], R11 ;  /* 0x00bf280b01007387 */ /* 0x000fe80000100800 */
[----:B-1----:R-:W-:Y:S04]  /*62b50*/  STL [R1+0xc01c], R6 ;  /* 0x00c01c0601007387 */ /* 0x002fe80000100800 */
[----:B------:R0:W-:Y:S02]  /*62b60*/  STL [R1+0xc018], R7 ;  /* 0x00c0180701007387 */ /* 0x0001e40000100800 */
[----:B0-----:R-:W-:Y:S01]  /*62b70*/  IMAD.MOV.U32 R7, RZ, RZ, R12 ;  /* 0x000000ffff077224 */ /* 0x001fe200078e000c */
[----:B------:R-:W-:Y:S01]  /*62b80*/  MOV R6, R13 ;  /* 0x0000000d00067202 */ /* 0x000fe20000000f00 */
[----:B------:R-:W-:Y:S04]  /*62b90*/  STL.64 [R1+0x30], R12 ;  /* 0x0000300c01007387 */ /* 0x000fe80000100a00 */
[----:B------:R-:W-:Y:S04]  /*62ba0*/  STL.64 [R1+0x38], R14 ;  /* 0x0000380e01007387 */ /* 0x000fe80000100a00 */
[----:B------:R-:W-:Y:S04]  /*62bb0*/  STL.64 [R1+0xcf08], R6 ;  /* 0x00cf080601007387 */ /* 0x000fe80000100a00 */
[----:B------:R-:W-:Y:S04]  /*62bc0*/  STL.64 [R1+0xcf00], R4 ;  /* 0x00cf000401007387 */ /* 0x000fe80000100a00 */
[----:B------:R-:W0:Y:S04]  /*62bd0*/  LDSM.16.M88.4 R4, [R20+UR5+0x18000] ;  /* 0x018000051404783b */ /* 0x000e280008000200 */
[----:B------:R-:W1:Y:S01]  /*62be0*/  LDSM.16.M88.4 R12, [R20+UR5+0x17000] ;  /* 0x01700005140c783b */ /* 0x000e620008000200 */
[----:B0-----:R-:W-:-:S02]  /*62bf0*/  IMAD.MOV.U32 R10, RZ, RZ, R4 ;  /* 0x000000ffff0a7224 */ /* 0x001fc400078e0004 */
[----:B------:R-:W-:Y:S01]  /*62c00*/  IMAD.MOV.U32 R3, RZ, RZ, R5 ;  /* 0x000000ffff037224 */ /* 0x000fe200078e0005 */
[----:B-1----:R-:W-:Y:S04]  /*62c10*/  STL.64 [R1+0xc0], R12 ;  /* 0x0000c00c01007387 */ /* 0x002fe80000100a00 */
[----:B------:R-:W-:Y:S04]  /*62c20*/  STL.64 [R1+0xc8], R14 ;  /* 0x0000c80e01007387 */ /* 0x000fe80000100a00 */
[----:B------:R-:W-:Y:S04]  /*62c30*/  STL.64 [R1+0xb0], R4 ;  /* 0x0000b00401007387 */ /* 0x000fe80000100a00 */
[----:B------:R-:W-:Y:S04]  /*62c40*/  STL.64 [R1+0xb8], R6 ;  /* 0x0000b80601007387 */ /* 0x000fe80000100a00 */
[----:B------:R-:W0:Y:S04]  /*62c50*/  LDSM.16.M88.4 R12, [R20+UR5+0x19000] ;  /* 0x01900005140c783b */ /* 0x000e280008000200 */
[----:B------:R-:W-:Y:S04]  /*62c60*/  STL [R1+0xcf28], R10 ;  /* 0x00cf280a01007387 */ /* 0x000fe80000100800 */
[----:B------:R-:W-:Y:S04]  /*62c70*/  STL.64 [R1+0xcf20], R8 ;  /* 0x00cf200801007387 */ /* 0x000fe80000100a00 */
[----:B------:R-:W1:Y:S04]  /*62c80*/  LDSM.16.M88.4 R8, [R20+UR5+0x1a000] ;  /* 0x01a000051408783b */ /* 0x000e680008000200 */
[----:B------:R-:W2:Y:S04]  /*62c90*/  LDSM.16.M88.4 R4, [R20+UR5+0x1b000] ;  /* 0x01b000051404783b */ /* 0x000ea80008000200 */
[----:B0-----:R0:W-:Y:S04]  /*62ca0*/  STL.64 [R1+0xa0], R12 ;  /* 0x0000a00c01007387 */ /* 0x0011e80000100a00 */
[----:B------:R3:W-:Y:S04]  /*62cb0*/  STL.64 [R1+0xa8], R14 ;  /* 0x0000a80e01007387 */ /* 0x0007e80000100a00 */
[----:B0-----:R-:W4:Y:S04]  /*62cc0*/  LDL.LU.64 R12, [R1+0x1b60] ;  /* 0x001b6000010c7983 */ /* 0x001f280000300a00 */
[----:B-1----:R0:W-:Y:S04]  /*62cd0*/  STL.64 [R1+0x90], R8 ;  /* 0x0000900801007387 */ /* 0x0021e80000100a00 */
[----:B------:R1:W-:Y:S04]  /*62ce0*/  STL.64 [R1+0x98], R10 ;  /* 0x0000980a01007387 */ /* 0x0003e80000100a00 */
[----:B---3--:R-:W4:Y:S04]  /*62cf0*/  LDL.LU.64 R14, [R1+0x1b68] ;  /* 0x001b6800010e7983 */ /* 0x008f280000300a00 */
[----:B--2---:R-:W-:Y:S04]  /*62d00*/  STL.64 [R1+0x80], R4 ;  /* 0x0000800401007387 */ /* 0x004fe80000100a00 */
[----:B------:R-:W-:Y:S04]  /*62d10*/  STL.64 [R1+0x88], R6 ;  /* 0x0000880601007387 */ /* 0x000fe80000100a00 */
[----:B------:R-:W2:Y:S04]  /*62d20*/  LDSM.16.M88.4 R4, [R20+UR5+0x1c000] ;  /* 0x01c000051404783b */ /* 0x000ea80008000200 */
[----:B0-----:R-:W3:Y:S04]  /*62d30*/  LDL.LU.64 R8, [R1+0x1a60] ;  /* 0x001a600001087983 */ /* 0x001ee80000300a00 */
[----:B-1----:R-:W3:Y:S04]  /*62d40*/  LDL.LU.64 R10, [R1+0x1a68] ;  /* 0x001a6800010a7983 */ /* 0x002ee80000300a00 */
[----:B--2---:R-:W-:Y:S04]  /*62d50*/  STL.64 [R1+0x70], R4 ;  /* 0x0000700401007387 */ /* 0x004fe80000100a00 */
[----:B------:R-:W-:Y:S04]  /*62d60*/  STL.64 [R1+0x78], R6 ;  /* 0x0000780601007387 */ /* 0x000fe80000100a00 */
[----:B------:R-:W0:Y:S04]  /*62d70*/  LDSM.16.M88.4 R4, [R20+UR5+0x1d000] ;  /* 0x01d000051404783b */ /* 0x000e280008000200 */
[----:B0-----:R-:W-:Y:S01]  /*62d80*/  STL.64 [R1+0x60], R4 ;  /* 0x0000600401007387 */ /* 0x001fe20000100a00 */
[----:B------:R-:W-:-:S02]  /*62d90*/  IMAD.MOV.U32 R2, RZ, RZ, R4 ;  /* 0x000000ffff027224 */ /* 0x000fc400078e0004 */
[----:B------:R-:W-:Y:S01]  /*62da0*/  IMAD.MOV.U32 R0, RZ, RZ, R5 ;  /* 0x000000ffff007224 */ /* 0x000fe200078e0005 */
[----:B------:R-:W-:Y:S04]  /*62db0*/  STL.64 [R1+0x68], R6 ;  /* 0x0000680601007387 */ /* 0x000fe80000100a00 */
[----:B------:R-:W0:Y:S04]  /*62dc0*/  LDSM.16.M88.4 R4, [R20+UR5+0x1e000] ;  /* 0x01e000051404783b */ /* 0x000e280008000200 */
[----:B------:R-:W1:Y:S04]  /*62dd0*/  LDSM.16.M88.4 R20, [R20+UR5+0x1f000] ;  /* 0x01f000051414783b */ /* 0x000e680008000200 */
[----:B------:R-:W-:Y:S04]  /*62de0*/  STL [R1+0xcea8], R0 ;  /* 0x00cea80001007387 */ /* 0x000fe80000100800 */
[----:B0-----:R0:W-:Y:S04]  /*62df0*/  STL.64 [R1+0x50], R4 ;  /* 0x0000500401007387 */ /* 0x0011e80000100a00 */
[----:B------:R2:W-:Y:S04]  /*62e00*/  STL.64 [R1+0x58], R6 ;  /* 0x0000580601007387 */ /* 0x0005e80000100a00 */
[----:B0-----:R-:W3:Y:S04]  /*62e10*/  LDL.LU.64 R4, [R1+0x1860] ;  /* 0x0018600001047983 */ /* 0x001ee80000300a00 */
[----:B--2---:R-:W2:Y:S04]  /*62e20*/  LDL.LU.64 R6, [R1+0x1868] ;  /* 0x0018680001067983 */ /* 0x004ea80000300a00 */
[----:B-1----:R-:W-:Y:S04]  /*62e30*/  STL.64 [R1+0x40], R20 ;  /* 0x0000401401007387 */ /* 0x002fe80000100a00 */
[----:B------:R-:W-:Y:S04]  /*62e40*/  STL.64 [R1+0x48], R22 ;  /* 0x0000481601007387 */ /* 0x000fe80000100a00 */
[----:B------:R-:W0:Y:S04]  /*62e50*/  LDSM.16.MT88.4 R20, [R28+UR5+0x80] ;  /* 0x000080051c14783b */ /* 0x000e280008004200 */
[----:B0-----:R-:W-:Y:S04]  /*62e60*/  STL.64 [R1+0xce60], R22 ;  /* 0x00ce601601007387 */ /* 0x001fe80000100a00 */
[----:B------:R0:W-:Y:S04]  /*62e70*/  STL.64 [R1+0xce58], R20 ;  /* 0x00ce581401007387 */ /* 0x0001e80000100a00 */
[----:B0-----:R-:W2:Y:S04]  /*62e80*/  LDL.LU.64 R20, [R1+0x1960] ;  /* 0x0019600001147983 */ /* 0x001ea80000300a00 */
[----:B------:R-:W2:Y:S01]  /*62e90*/  LDL.LU.64 R22, [R1+0x1968] ;  /* 0x0019680001167983 */ /* 0x000ea20000300a00 */
[----:B----4-:R-:W-:-:S15]  /*62ea0*/  HMMA.16816.F32.BF16 R12, R16, R24, R12 ;  /* 0x00000018100c723c */ /* 0x010fde000004180c */
[----:B------:R-:W-:-:S04]  /*62eb0*/  NOP ;  /* 0x0000000000007918 */ /* 0x000fc80000000000 */
[----:B------:R0:W-:Y:S04]  /*62ec0*/  STL.64 [R1+0x870], R12 ;  /* 0x0008700c01007387 */ /* 0x0001e80000100a00 */
[----:B------:R3:W-:Y:S04]  /*62ed0*/  STL.64 [R1+0x878], R14 ;  /* 0x0008780e01007387 */ /* 0x0007e80000100a00 */
[----:B0-----:R-:W3:Y:S01]  /*62ee0*/  LDL.LU.64 R12, [R1+0xcf30] ;  /* 0x00cf3000010c7983 */ /* 0x001ee20000300a00 */
[----:B------:R-:W-:-:S03]  /*62ef0*/  IMAD.MOV.U32 R0, RZ, RZ, R24 ;  /* 0x000000ffff007224 */ /* 0x000fc600078e0018 */
[----:B------:R-:W4:Y:S04]  /*62f00*/  LDL.LU.64 R24, [R1+0x1660] ;  /* 0x0016600001187983 */ /* 0x000f280000300a00 */
[----:B------:R-:W4:Y:S01]  /*62f10*/  LDL.LU.64 R26, [R1+0x1668] ;  /* 0x00166800011a7983 */ /* 0x000f220000300a00 */
[----:B---3--:R-:W-:Y:S03]  /*62f20*/  HMMA.16816.F32.BF16 R12, R16, R12, R8 ;  /* 0x0000000c100c723c */ /* 0x008fe60000041808 */
[----:B------:R-:W3:Y:S04]  /*62f30*/  LDL.LU R10, [R1+0xcf28] ;  /* 0x00cf2800010a7983 */ /* 0x000ee80000300800 */
[----:B------:R-:W2:-:S12]  /*62f40*/  LDL.LU.64 R8, [R1+0xcf20] ;  /* 0x00cf200001087983 */ /* 0x000e980000300a00 */
[----:B------:R0:W-:Y:S04]  /*62f50*/  STL.64 [R1+0x860], R12 ;  /* 0x0008600c01007387 */ /* 0x0001e80000100a00 */
[----:B------:R-:W-:Y:S04]  /*62f60*/  STL.64 [R1+0x868], R14 ;  /* 0x0008680e01007387 */ /* 0x000fe80000100a00 */
[----:B0-----:R-:W2:Y:S02]  /*62f70*/  LDL.LU.64 R12, [R1+0xcf18] ;  /* 0x00cf1800010c7983 */ /* 0x001ea40000300a00 */
[----:B--2---:R-:W-:-:S15]  /*62f80*/  HMMA.16816.F32.BF16 R20, R16, R12, R20 ;  /* 0x0000000c1014723c */ /* 0x004fde0000041814 */
[----:B------:R-:W-:-:S04]  /*62f90*/  NOP ;  /* 0x0000000000007918 */ /* 0x000fc80000000000 */
[----:B------:R0:W-:Y:S04]  /*62fa0*/  STL.64 [R1+0x850], R20 ;  /* 0x0008501401007387 */ /* 0x0001e80000100a00 */
[----:B------:R-:W-:Y:S01]  /*62fb0*/  STL.64 [R1+0x858], R22 ;  /* 0x0008581601007387 */ /* 0x000fe20000100a00 */
[----:B0-----:R-:W-:Y:S02]  /*62fc0*/  IMAD.MOV.U32 R21, RZ, RZ, R12 ;  /* 0x000000ffff157224 */ /* 0x001fe400078e000c */
[----:B------:R-:W-:Y:S02]  /*62fd0*/  IMAD.MOV.U32 R20, RZ, RZ, R13 ;  /* 0x000000ffff147224 */ /* 0x000fe400078e000d */
[----:B------:R-:W2:Y:S04]  /*62fe0*/  LDL.LU.64 R12, [R1+0xcf10] ;  /* 0x00cf1000010c7983 */ /* 0x000ea80000300a00 */
[----:B------:R0:W-:Y:S04]  /*62ff0*/  STL.64 [R1+0xceb0], R20 ;  /* 0x00ceb01401007387 */ /* 0x0001e80000100a00 */
[----:B0-----:R-:W2:Y:S04]  /*63000*/  LDL.64 R20, [R1+0x90] ;  /* 0x0000900001147983 */ /* 0x001ea80000100a00 */
[----:B--2---:R0:W-:Y:S04]  /*63010*/  STL.64 [R1+0xceb8], R20 ;  /* 0x00ceb81401007387 */ /* 0x0041e80000100a00 */
[----:B0-----:R-:W2:Y:S01]  /*63020*/  LDL.64 R20, [R1+0xa0] ;  /* 0x0000a00001147983 */ /* 0x001ea20000100a00 */
[C---:B------:R-:W-:Y:S03]  /*63030*/  HMMA.16816.F32.BF16 R4, R16.reuse, R12, R4 ;  /* 0x0000000c1004723c */ /* 0x040fe60000041804 */
[----:B--2---:R0:W-:Y:S04]  /*63040*/  STL.64 [R1+0xcec8], R20 ;  /* 0x00cec81401007387 */ /* 0x0041e80000100a00 */
[----:B0-----:R-:W2:Y:S04]  /*63050*/  LDL.LU.64 R20, [R1+0x1770] ;  /* 0x0017700001147983 */ /* 0x001ea80000300a00 */
[----:B------:R-:W2:Y:S08]  /*63060*/  LDL.LU.64 R22, [R1+0x1778] ;  /* 0x0017780001167983 */ /* 0x000eb00000300a00 */
[----:B------:R-:W-:Y:S04]  /*63070*/  STL.64 [R1+0x840], R4 ;  /* 0x0008400401007387 */ /* 0x000fe80000100a00 */
[----:B------:R0:W-:Y:S04]  /*63080*/  STL.64 [R1+0x848], R6 ;  /* 0x0008480601007387 */ /* 0x0001e80000100a00 */
[----:B0-----:R-:W3:Y:S04]  /*63090*/  LDL.LU.64 R6, [R1+0xcf08] ;  /* 0x00cf080001067983 */ /* 0x001ee80000300a00 */
[----:B------:R-:W4:Y:S04]  /*630a0*/  LDL.LU.64 R4, [R1+0xcf00] ;  /* 0x00cf000001047983 */ /* 0x000f280000300a00 */
[----:B------:R0:W-:Y:S01]  /*630b0*/  STL.64 [R1+0xced0], R8 ;  /* 0x00ced00801007387 */ /* 0x0001e20000100a00 */
[----:B--2---:R-:W-:Y:S03]  /*630c0*/  HMMA.16816.F32.BF16 R20, R16, R8, R20 ;  /* 0x000000081014723c */ /* 0x004fe60000041814 */
[----:B0-----:R-:W2:-:S15]  /*630d0*/  LDL.64 R8, [R1+0xc0] ;  /* 0x0000c00001087983 */ /* 0x001e9e0000100a00 */
[----:B------:R-:W-:Y:S01]  /*630e0*/  NOP ;  /* 0x0000000000007918 */ /* 0x000fe20000000000 */
[----:B------:R-:W-:Y:S04]  /*630f0*/  STL.64 [R1+0x830], R20 ;  /* 0x0008301401007387 */ /* 0x000fe80000100a00 */
[----:B------:R4:W-:Y:S02]  /*63100*/  STL.64 [R1+0x838], R22 ;  /* 0x0008381601007387 */ /* 0x0009e40000100a00 */
[----:B----4-:R-:W-:Y:S02]  /*63110*/  HMMA.16816.F32.BF16 R20, R16, R4, R24 ;  /* 0x000000041014723c */ /* 0x010fe40000041818 */
[----:B------:R-:W0:-:S15]  /*63120*/  LDSM.16.MT88.4 R24, [R28+UR5+0x100] ;  /* 0x000100051c18783b */ /* 0x000e1e0008004200 */
[----:B------:R-:W-:Y:S02]  /*63130*/  NOP ;  /* 0x0000000000007918 */ /* 0x000fe40000000000 */
[----:B------:R-:W-:Y:S02]  /*63140*/  IMAD.MOV.U32 R14, RZ, RZ, R21 ;  /* 0x000000ffff0e7224 */ /* 0x000fe400078e0015 */
[----:B------:R-:W-:Y:S01]  /*63150*/  IMAD.MOV.U32 R15, RZ, RZ, R22 ;  /* 0x000000ffff0f7224 */ /* 0x000fe200078e0016 */
[----:B--2---:R3:W-:Y:S04]  /*63160*/  STL.64 [R1+0xcee8], R8 ;  /* 0x00cee80801007387 */ /* 0x0047e80000100a00 */
[----:B------:R1:W-:Y:S04]  /*63170*/  STL [R1+0x820], R20 ;  /* 0x0008201401007387 */ /* 0x0003e80000100800 */
[----:B------:R2:W-:Y:S01]  /*63180*/  STL [R1+0x82c], R23 ;  /* 0x00082c1701007387 */ /* 0x0005e20000100800 */
[----:B---3--:R-:W-:-:S03]  /*63190*/  IMAD.MOV.U32 R8, RZ, RZ, R7 ;  /* 0x000000ffff087224 */ /* 0x008fc600078e0007 */
[----:B-1----:R-:W3:Y:S01]  /*631a0*/  LDL.LU.64 R20, [R1+0x1360] ;  /* 0x0013600001147983 */ /* 0x002ee20000300a00 */
[----:B------:R-:W-:-:S03]  /*631b0*/  IMAD.MOV.U32 R9, RZ, RZ, R6 ;  /* 0x000000ffff097224 */ /* 0x000fc600078e0006 */
[----:B--2---:R-:W2:Y:S04]  /*631c0*/  LDL.LU.64 R22, [R1+0x1368] ;  /* 0x0013680001167983 */ /* 0x004ea80000300a00 */
[----:B--2---:R-:W-:Y:S04]  /*631d0*/  STL.64 [R1+0xcee0], R22 ;  /* 0x00cee01601007387 */ /* 0x004fe80000100a00 */
[----:B---3--:R1:W-:Y:S04]  /*631e0*/  STL.64 [R1+0xced8], R20 ;  /* 0x00ced81401007387 */ /* 0x0083e80000100a00 */
[----:B-1----:R-:W2:Y:S04]  /*631f0*/  LDL.LU.64 R20, [R1+0x1460] ;  /* 0x0014600001147983 */ /* 0x002ea80000300a00 */
[----:B------:R-:W3:Y:S04]  /*63200*/  LDL.LU.64 R22, [R1+0x1468] ;  /* 0x0014680001167983 */ /* 0x000ee80000300a00 */
[----:B---3--:R-:W-:Y:S04]  /*63210*/  STL.64 [R1+0xcef8], R22 ;  /* 0x00cef81601007387 */ /* 0x008fe80000100a00 */
[----:B--2---:R1:W-:Y:S04]  /*63220*/  STL.64 [R1+0xcef0], R20 ;  /* 0x00cef01401007387 */ /* 0x0043e80000100a00 */
[----:B-1----:R-:W2:Y:S04]  /*63230*/  LDL.LU.64 R20, [R1+0x1560] ;  /* 0x0015600001147983 */ /* 0x002ea80000300a00 */
[----:B------:R-:W2:Y:S04]  /*63240*/  LDL.LU.64 R22, [R1+0x1568] ;  /* 0x0015680001167983 */ /* 0x000ea80000300a00 */
[----:B------:R1:W-:Y:S04]  /*63250*/  STL.64 [R1+0xcec0], R4 ;  /* 0x00cec00401007387 */ /* 0x0003e80000100a00 */
[----:B-1----:R-:W3:Y:S04]  /*63260*/  LDL.LU.64 R4, [R1+0x12c0] ;  /* 0x0012c00001047983 */ /* 0x002ee80000300a00 */
[----:B------:R-:W3:Y:S04]  /*63270*/  LDL.LU.64 R6, [R1+0x12c8] ;  /* 0x0012c80001067983 */ /* 0x000ee80000300a00 */
[----:B------:R-:W-:Y:S04]  /*63280*/  STL [R1+0xc54c], R15 ;  /* 0x00c54c0f01007387 */ /* 0x000fe80000100800 */
[----:B------:R-:W-:Y:S04]  /*63290*/  STL [R1+0xc548], R14 ;  /* 0x00c5480e01007387 */ /* 0x000fe80000100800 */
[----:B0-----:R-:W-:Y:S04]  /*632a0*/  STL.64 [R1+0xcd48], R26 ;  /* 0x00cd481a01007387 */ /* 0x001fe80000100a00 */
[----:B------:R0:W-:Y:S02]  /*632b0*/  STL.64 [R1+0xcd40], R24 ;  /* 0x00cd401801007387 */ /* 0x0001e40000100a00 */
[----:B0-----:R-:W-:-:S02]  /*632c0*/  IMAD.MOV.U32 R24, RZ, RZ, R10 ;  /* 0x000000ffff187224 */ /* 0x001fc400078e000a */
[----:B--2---:R-:W-:Y:S01]  /*632d0*/  HMMA.16816.F32.BF16 R8, R16, R8, R20 ;  /* 0x000000081008723c */ /* 0x004fe20000041814 */
[----:B------:R-:W2:Y:S04]  /*632e0*/  LDL.LU.64 R22, [R1+0xcef8] ;  /* 0x00cef80001167983 */ /* 0x000ea80000300a00 */
[----:B------:R-:W2:-:S14]  /*632f0*/  LDL.LU.64 R20, [R1+0xcef0] ;  /* 0x00cef00001147983 */ /* 0x000e9c0000300a00 */
[----:B------:R0:W-:Y:S04]  /*63300*/  STL.64 [R1+0x1020], R8 ;  /* 0x0010200801007387 */ /* 0x0001e80000100a00 */
[----:B------:R-:W-:Y:S04]  /*63310*/  STL.64 [R1+0x1028], R10 ;  /* 0x0010280a01007387 */ /* 0x000fe80000100a00 */
[----:B0-----:R-:W2:Y:S02]  /*63320*/  LDL.LU.64 R8, [R1+0xcee8] ;  /* 0x00cee80001087983 */ /* 0x001ea40000300a00 */
[----:B--2---:R-:W-:-:S15]  /*63330*/  HMMA.16816.F32.BF16 R20, R16, R8, R20 ;  /* 0x000000081014723c */ /* 0x004fde0000041814 */
[----:B------:R-:W-:-:S04]  /*63340*/  NOP ;  /* 0x0000000000007918 */ /* 0x000fc80000000000 */
[----:B------:R-:W-:Y:S04]  /*63350*/  STL.64 [R1+0x1010], R20 ;  /* 0x0010101401007387 */ /* 0x000fe80000100a00 */
[----:B------:R0:W-:Y:S04]  /*63360*/  STL.64 [R1+0x1018], R22 ;  /* 0x0010181601007387 */ /* 0x0001e80000100a00 */
[----:B0-----:R-:W2:Y:S04]  /*63370*/  LDL.LU.64 R22, [R1+0xcee0] ;  /* 0x00cee00001167983 */ /* 0x001ea80000300a00 */
[----:B------:R-:W2:Y:S01]  /*63380*/  LDL.LU.64 R20, [R1+0xced8] ;  /* 0x00ced80001147983 */ /* 0x000ea20000300a00 */
[----:B------:R-:W-:-:S02]  /*63390*/  IMAD.MOV.U32 R25, RZ, RZ, R3 ;  /* 0x000000ffff197224 */ /* 0x000fc400078e0003 */
[----:B------:R-:W-:Y:S02]  /*633a0*/  IMAD.MOV.U32 R29, RZ, RZ, R8 ;  /* 0x000000ffff1d7224 */ /* 0x000fe400078e0008 */
[----:B------:R-:W-:Y:S02]  /*633b0*/  IMAD.MOV.U32 R15, RZ, RZ, R9 ;  /* 0x000000ffff0f7224 */ /* 0x000fe400078e0009 */
[----:B------:R-:W4:Y:S04]  /*633c0*/  LDL.LU.64 R8, [R1+0xced0] ;  /* 0x00ced00001087983 */ /* 0x000f280000300a00 */
[----:B------:R-:W-:Y:S01]  /*633d0*/  STL [R1+0xcdf8], R29 ;  /* 0x00cdf81d01007387 */ /* 0x000fe20000100800 */
[----:B--2---:R-:W-:-:S15]  /*633e0*/  HMMA.16816.F32.BF16 R20, R16, R24, R20 ;  /* 0x000000181014723c */ /* 0x004fde0000041814 */
[----:B------:R-:W-:-:S04]  /*633f0*/  NOP ;  /* 0x0000000000007918 */ /* 0x000fc80000000000 */
[----:B------:R0:W-:Y:S04]  /*63400*/  STL.64 [R1+0x1000], R20 ;  /* 0x0010001401007387 */ /* 0x0001e80000100a00 */
[----:B0-----:R-:W3:Y:S04]  /*63410*/  LDL.LU.64 R20, [R1+0xcec8] ;  /* 0x00cec80001147983 */ /* 0x001ee80000300a00 */
[----:B------:R0:W-:Y:S04]  /*63420*/  STL.64 [R1+0xcde0], R24 ;  /* 0x00cde01801007387 */ /* 0x0001e80000100a00 */
[----:B0-----:R-:W2:Y:S01]  /*63430*/  LDL.64 R24, [R1+0x50] ;  /* 0x0000500001187983 */ /* 0x001ea20000100a00 */
[----:B------:R-:W-:-:S02]  /*63440*/  IMAD.MOV.U32 R11, RZ, RZ, R23 ;  /* 0x000000ffff0b7224 */ /* 0x000fc400078e0017 */
[----:B------:R-:W-:Y:S01]  /*63450*/  IMAD.MOV.U32 R10, RZ, RZ, R22 ;  /* 0x000000ffff0a7224 */ /* 0x000fe200078e0016 */
[----:B---3--:R-:W-:Y:S01]  /*63460*/  HMMA.16816.F32.BF16 R4, R16, R20, R4 ;  /* 0x000000141004723c */ /* 0x008fe20000041804 */
[----:B------:R-:W-:Y:S01]  /*63470*/  MOV R3, R21 ;  /* 0x0000001500037202 */ /* 0x000fe20000000f00 */
[----:B--2---:R0:W-:Y:S04]  /*63480*/  STL.64 [R1+0xce70], R24 ;  /* 0x00ce701801007387 */ /* 0x0041e80000100a00 */
[----:B0-----:R-:W2:Y:S04]  /*63490*/  LDL.LU.64 R24, [R1+0x12b0] ;  /* 0x0012b00001187983 */ /* 0x001ea80000300a00 */
[----:B------:R-:W2:Y:S04]  /*634a0*/  LDL.LU.64 R26, [R1+0x12b8] ;  /* 0x0012b800011a7983 */ /* 0x000ea80000300a00 */
[----:B------:R-:W-:Y:S04]  /*634b0*/  STL [R1+0xbf34], R11 ;  /* 0x00bf340b01007387 */ /* 0x000fe80000100800 */
[----:B------:R-:W-:Y:S04]  /*634c0*/  STL [R1+0xbf30], R10 ;  /* 0x00bf300a01007387 */ /* 0x000fe80000100800 */
[----:B------:R0:W-:Y:S04]  /*634d0*/  STL.64 [R1+0xff0], R4 ;  /* 0x000ff00401007387 */ /* 0x0001e80000100a00 */
[----:B------:R1:W-:Y:S04]  /*634e0*/  STL.64 [R1+0xff8], R6 ;  /* 0x000ff80601007387 */ /* 0x0003e80000100a00 */
[----:B0-----:R-:W3:Y:S01]  /*634f0*/  LDL.LU.64 R4, [R1+0xcec0] ;  /* 0x00cec00001047983 */ /* 0x001ee20000300a00 */
[----:B-1----:R-:W-:-:S03]  /*63500*/  IMAD.MOV.U32 R6, RZ, RZ, R20 ;  /* 0x000000ffff067224 */ /* 0x002fc600078e0014 */
[----:B------:R-:W2:Y:S04]  /*63510*/  LDL.LU.64 R20, [R1+0xceb8] ;  /* 0x00ceb80001147983 */ /* 0x000ea80000300a00 */
[----:B------:R-:W-:Y:S04]  /*63520*/  STL [R1+0xcdec], R3 ;  /* 0x00cdec0301007387 */ /* 0x000fe80000100800 */
[----:B------:R-:W-:Y:S01]  /*63530*/  STL [R1+0xcde8], R6 ;  /* 0x00cde80601007387 */ /* 0x000fe20000100800 */
[----:B--2---:R-:W-:Y:S01]  /*63540*/  HMMA.16816.F32.BF16 R24, R16, R20, R24 ;  /* 0x000000141018723c */ /* 0x004fe20000041818 */
[----:B------:R-:W-:-:S02]  /*63550*/  IMAD.MOV.U32 R14, RZ, RZ, R20 ;  /* 0x000000ffff0e7224 */ /* 0x000fc400078e0014 */
[----:B------:R-:W-:Y:S02]  /*63560*/  IMAD.MOV.U32 R7, RZ, RZ, R21 ;  /* 0x000000ffff077224 */ /* 0x000fe400078e0015 */
[----:B------:R-:W2:-:S14]  /*63570*/  LDL.LU.64 R20, [R1+0xceb0] ;  /* 0x00ceb00001147983 */ /* 0x000e9c0000300a00 */
[----:B------:R0:W-:Y:S01]  /*63580*/  STL.64 [R1+0xfe0], R24 ;  /* 0x000fe01801007387 */ /* 0x0001e20000100a00 */
[----:B------:R-:W-:-:S03]  /*63590*/  IMAD.MOV.U32 R11, RZ, RZ, R26 ;  /* 0x000000ffff0b7224 */ /* 0x000fc600078e001a */
[----:B------:R-:W-:Y:S01]  /*635a0*/  STL.64 [R1+0xce18], R14 ;  /* 0x00ce180e01007387 */ /* 0x000fe20000100a00 */
[----:B------:R-:W-:-:S03]  /*635b0*/  IMAD.MOV.U32 R10, RZ, RZ, R27 ;  /* 0x000000ffff0a7224 */ /* 0x000fc600078e001b */
[----:B------:R-:W-:Y:S04]  /*635c0*/  STL.64 [R1+0xce10], R12 ;  /* 0x00ce100c01007387 */ /* 0x000fe80000100a00 */
[----:B0-----:R-:W2:Y:S04]  /*635d0*/  LDL.LU.64 R24, [R1+0x1280] ;  /* 0x0012800001187983 */ /* 0x001ea80000300a00 */
[----:B------:R-:W2:Y:S04]  /*635e0*/  LDL.LU.64 R26, [R1+0x1288] ;  /* 0x00128800011a7983 */ /* 0x000ea80000300a00 */
[----:B--2---:R-:W-:Y:S04]  /*635f0*/  STL.64 [R1+0xce80], R26 ;  /* 0x00ce801a01007387 */ /* 0x004fe80000100a00 */
[----:B------:R0:W-:Y:S04]  /*63600*/  STL.64 [R1+0xce78], R24 ;  /* 0x00ce781801007387 */ /* 0x0001e80000100a00 */
[----:B0-----:R-:W2:Y:S04]  /*63610*/  LDL R24, [R1+0x70] ;  /* 0x0000700001187983 */ /* 0x001ea80000100800 */
[----:B------:R-:W2:Y:S01]  /*63620*/  LDL R25, [R1+0x74] ;  /* 0x0000740001197983 */ /* 0x000ea20000100800 */
[----:B------:R-:W-:-:S02]  /*63630*/  IMAD.MOV.U32 R12, RZ, RZ, R21 ;  /* 0x000000ffff0c7224 */ /* 0x000fc400078e0015 */
[----:B------:R-:W-:Y:S01]  /*63640*/  IMAD.MOV.U32 R13, RZ, RZ, R20 ;  /* 0x000000ffff0d7224 */ /* 0x000fe200078e0014 */
[----:B--2---:R0:W-:Y:S04]  /*63650*/  STL.64 [R1+0xce90], R24 ;  /* 0x00ce901801007387 */ /* 0x0041e80000100a00 */
[----:B------:R-:W2:Y:S04]  /*63660*/  LDL.64 R20, [R1+0x40] ;  /* 0x0000400001147983 */ /* 0x000ea80000100a00 */
[----:B0-----:R-:W3:Y:S04]  /*63670*/  LDL.64 R24, [R1+0x80] ;  /* 0x0000800001187983 */ /* 0x001ee80000100a00 */
[----:B--2---:R0:W-:Y:S04]  /*63680*/  STL.64 [R1+0xce88], R20 ;  /* 0x00ce881401007387 */ /* 0x0041e80000100a00 */
[----:B0-----:R-:W2:Y:S04]  /*63690*/  LDL.LU.64 R20, [R1+0x1290] ;  /* 0x0012900001147983 */ /* 0x001ea80000300a00 */
[----:B------:R-:W2:Y:S04]  /*636a0*/  LDL.LU.64 R22, [R1+0x1298] ;  /* 0x0012980001167983 */ /* 0x000ea80000300a00 */
[----:B--2---:R-:W-:Y:S04]  /*636b0*/  STL.64 [R1+0xcea0], R22 ;  /* 0x00cea01601007387 */ /* 0x004fe80000100a00 */
[----:B------:R0:W-:Y:S04]  /*636c0*/  STL.64 [R1+0xce98], R20 ;  /* 0x00ce981401007387 */ /* 0x0001e80000100a00 */
[----:B0-----:R-:W3:Y:S04]  /*636d0*/  LDL.LU.64 R20, [R1+0x12a0] ;  /* 0x0012a00001147983 */ /* 0x001ee80000300a00 */
[----:B------:R-:W3:Y:S04]  /*636e0*/  LDL.LU.64 R22, [R1+0x12a8] ;  /* 0x0012a80001167983 */ /* 0x000ee80000300a00 */
[----:B------:R0:W-:Y:S04]  /*636f0*/  STL.64 [R1+0xce30], R12 ;  /* 0x00ce300c01007387 */ /* 0x0001e80000100a00 */
[----:B0-----:R-:W2:Y:S04]  /*63700*/  LDL.64 R12, [R1+0x10] ;  /* 0x00001000010c7983 */ /* 0x001ea80000100a00 */
[----:B--2---:R0:W-:Y:S02]  /*63710*/  STL.64 [R1+0xce40], R12 ;  /* 0x00ce400c01007387 */ /* 0x0041e40000100a00 */
[----:B0-----:R-:W-:-:S02]  /*63720*/  IMAD.MOV.U32 R12, RZ, RZ, R0 ;  /* 0x000000ffff0c7224 */ /* 0x001fc400078e0000 */
[----:B------:R-:W2:Y:S04]  /*63730*/  LDL.LU R0, [R1+0xcea8] ;  /* 0x00cea80001007983 */ /* 0x000ea80000300800 */
[----:B------:R-:W2:Y:S01]  /*63740*/  LDL R13, [R1+0x24] ;  /* 0x00002400010d7983 */ /* 0x000ea20000100800 */
[C---:B---3--:R-:W-:Y:S01]  /*63750*/  HMMA.16816.F32.BF16 R20, R16.reuse, R24, R20 ;  /* 0x000000181014723c */ /* 0x048fe20000041814 */
[----:B------:R-:W-:Y:S02]  /*63760*/  IMAD.MOV.U32 R3, RZ, RZ, R24 ;  /* 0x000000ffff037224 */ /* 0x000fe400078e0018 */
[----:B------:R-:W-:Y:S01]  /*63770*/  IMAD.MOV.U32 R6, RZ, RZ, R25 ;  /* 0x000000ffff067224 */ /* 0x000fe200078e0019 */
[----:B--2---:R0:W-:Y:S04]  /*63780*/  STL.64 [R1+0xce68], R12 ;  /* 0x00ce680c01007387 */ /* 0x0041e80000100a00 */
[----:B0-----:R-:W2:Y:S04]  /*63790*/  LDL.LU.64 R12, [R1+0x1270] ;  /* 0x00127000010c7983 */ /* 0x001ea80000300a00 */
[----:B------:R-:W2:Y:S04]  /*637a0*/  LDL.LU.64 R14, [R1+0x1278] ;  /* 0x00127800010e7983 */ /* 0x000ea80000300a00 */
[----:B------:R-:W-:Y:S04]  /*637b0*/  STL [R1+0xcdfc], R7 ;  /* 0x00cdfc0701007387 */ /* 0x000fe80000100800 */
[----:B------:R-:W-:Y:S04]  /*637c0*/  STL [R1+0xc844], R10 ;  /* 0x00c8440a01007387 */ /* 0x000fe80000100800 */
[----:B------:R-:W-:Y:S04]  /*637d0*/  STL [R1+0xc840], R11 ;  /* 0x00c8400b01007387 */ /* 0x000fe80000100800 */
[----:B----4-:R-:W-:Y:S04]  /*637e0*/  STL.64 [R1+0xce38], R8 ;  /* 0x00ce380801007387 */ /* 0x010fe80000100a00 */
[----:B------:R-:W-:Y:S04]  /*637f0*/  STL.64 [R1+0xfd0], R20 ;  /* 0x000fd01401007387 */ /* 0x000fe80000100a00 */
[----:B------:R0:W-:Y:S04]  /*63800*/  STL.64 [R1+0xfd8], R22 ;  /* 0x000fd81601007387 */ /* 0x0001e80000100a00 */
[----:B0-----:R-:W3:Y:S04]  /*63810*/  LDL.LU.64 R22, [R1+0xcea0] ;  /* 0x00cea00001167983 */ /* 0x001ee80000300a00 */
[----:B------:R-:W3:Y:S04]  /*63820*/  LDL.LU.64 R20, [R1+0xce98] ;  /* 0x00ce980001147983 */ /* 0x000ee80000300a00 */
[----:B------:R-:W3:Y:S02]  /*63830*/  LDL.LU.64 R24, [R1+0xce90] ;  /* 0x00ce900001187983 */ /* 0x000ee40000300a00 */
[----:B---3--:R-:W-:Y:S02]  /*63840*/  HMMA.16816.F32.BF16 R24, R16, R24, R20 ;  /* 0x000000181018723c */ /* 0x008fe40000041814 */
[----:B------:R-:W3:-:S15]  /*63850*/  LDL.LU.64 R20, [R1+0xce88] ;  /* 0x00ce880001147983 */ /* 0x000ede0000300a00 */
[----:B------:R-:W-:Y:S02]  /*63860*/  NOP ;  /* 0x0000000000007918 */ /* 0x000fe40000000000 */
[----:B------:R-:W-:Y:S04]  /*63870*/  STL.64 [R1+0xfc0], R24 ;  /* 0x000fc01801007387 */ /* 0x000fe80000100a00 */
[----:B------:R0:W-:Y:S04]  /*63880*/  STL.64 [R1+0xfc8], R26 ;  /* 0x000fc81a01007387 */ /* 0x0001e80000100a00 */
[----:B0-----:R-:W4:Y:S04]  /*63890*/  LDL.LU.64 R26, [R1+0xce80] ;  /* 0x00ce8000011a7983 */ /* 0x001f280000300a00 */
[----:B------:R-:W4:Y:S01]  /*638a0*/  LDL.LU.64 R24, [R1+0xce78] ;  /* 0x00ce780001187983 */ /* 0x000f220000300a00 */
[----:B------:R-:W-:-:S02]  /*638b0*/  IMAD.MOV.U32 R8, RZ, RZ, R2 ;  /* 0x000000ffff087224 */ /* 0x000fc400078e0002 */
[----:B------:R-:W-:-:S07]  /*638c0*/  IMAD.MOV.U32 R9, RZ, RZ, R0 ;  /* 0x000000ffff097224 */ /* 0x000fce00078e0000 */
[----:B----4-:R-:W-:Y:S01]  /*638d0*/  HMMA.16816.F32.BF16 R8, R16, R8, R24 ;  /* 0x000000081008723c */ /* 0x010fe20000041818 */
[----:B------:R-:W2:-:S15]  /*638e0*/  LDL.LU.64 R24, [R1+0xce70] ;  /* 0x00ce700001187983 */ /* 0x000e9e0000300a00 */
[----:B------:R-:W-:-:S03]  /*638f0*/  NOP ;  /* 0x0000000000007918 */ /* 0x000fc60000000000 */
[----:B------:R-:W-:Y:S04]  /*63900*/  STL.64 [R1+0xfb0], R8 ;  /* 0x000fb00801007387 */ /* 0x000fe80000100a00 */
[----:B------:R2:W-:Y:S02]  /*63910*/  STL.64 [R1+0xfb8], R10 ;  /* 0x000fb80a01007387 */ /* 0x0005e40000100a00 */
[----:B--2---:R-:W-:-:S15]  /*63920*/  HMMA.16816.F32.BF16 R8, R16, R24, R12 ;  /* 0x000000181008723c */ /* 0x004fde000004180c */
[----:B------:R-:W-:-:S04]  /*63930*/  NOP ;  /* 0x0000000000007918 */ /* 0x000fc80000000000 */
[----:B------:R0:W-:Y:S04]  /*63940*/  STL.64 [R1+0xfa0], R8 ;  /* 0x000fa00801007387 */ /* 0x0001e80000100a00 */
[----:B------:R1:W-:Y:S04]  /*63950*/  STL.64 [R1+0xfa8], R10 ;  /* 0x000fa80a01007387 */ /* 0x0003e80000100a00 */
[----:B------:R-:W3:Y:S04]  /*63960*/  LDL.LU.64 R12, [R1+0x8b0] ;  /* 0x0008b000010c7983 */ /* 0x000ee80000300a00 */
[----:B------:R-:W3:Y:S04]  /*63970*/  LDL.LU.64 R14, [R1+0x8b8] ;  /* 0x0008b800010e7983 */ /* 0x000ee80000300a00 */
[----:B0-----:R-:W2:Y:S04]  /*63980*/  LDL.LU.64 R8, [R1+0x1a50] ;  /* 0x001a500001087983 */ /* 0x001ea80000300a00 */
[----:B-1----:R-:W4:Y:S01]  /*63990*/  LDL.LU.64 R10, [R1+0x1a58] ;  /* 0x001a5800010a7983 */ /* 0x002f220000300a00 */
[----:B------:R-:W-:-:S02]  /*639a0*/  IMAD.MOV.U32 R2, RZ, RZ, R24 ;  /* 0x000000ffff027224 */ /* 0x000fc400078e0018 */
[----:B------:R-:W-:Y:S01]  /*639b0*/  IMAD.MOV.U32 R0, RZ, RZ, R25 ;  /* 0x000000ffff007224 */ /* 0x000fe200078e0019 */
[----:B----4-:R-:W-:Y:S04]  /*639c0*/  STL.64 [R1+0xce50], R10 ;  /* 0x00ce500a01007387 */ /* 0x010fe80000100a00 */
[----:B--2---:R0:W-:Y:S04]  /*639d0*/  STL.64 [R1+0xce48], R8 ;  /* 0x00ce480801007387 */ /* 0x0041e80000100a00 */
[----:B0-----:R-:W2:Y:S04]  /*639e0*/  LDL.LU.64 R8, [R1+0x1b50] ;  /* 0x001b500001087983 */ /* 0x001ea80000300a00 */
[----:B------:R-:W2:Y:S04]  /*639f0*/  LDL.LU.64 R10, [R1+0x1b58] ;  /* 0x001b5800010a7983 */ /* 0x000ea80000300a00 */
[----:B------:R-:W4:Y:S04]  /*63a00*/  LDL.LU.64 R24, [R1+0x1650] ;  /* 0x0016500001187983 */ /* 0x000f280000300a00 */
[----:B------:R-:W2:Y:S01]  /*63a10*/  LDL.LU.64 R26, [R1+0x1658] ;  /* 0x00165800011a7983 */ /* 0x000ea20000300a00 */
[----:B---3--:R-:W-:Y:S03]  /*63a20*/  HMMA.16816.F32.BF16 R16, R16, R20, R12 ;  /* 0x000000141010723c */ /* 0x008fe6000004180c */
[----:B--2---:R-:W-:Y:S04]  /*63a30*/  STL.64 [R1+0xce08], R26 ;  /* 0x00ce081a01007387 */ /* 0x004fe80000100a00 */
[----:B----4-:R0:W-:Y:S04]  /*63a40*/  STL.64 [R1+0xce00], R24 ;  /* 0x00ce001801007387 */ /* 0x0101e80000100a00 */
[----:B0-----:R-:W2:Y:S04]  /*63a50*/  LDL.LU.64 R24, [R1+0x1850] ;  /* 0x0018500001187983 */ /* 0x001ea80000300a00 */
[----:B------:R-:W3:Y:S01]  /*63a60*/  LDL.LU.64 R26, [R1+0x1858] ;  /* 0x00185800011a7983 */ /* 0x000ee20000300a00 */
[----:B------:R-:W-:-:S02]  /*63a70*/  IMAD.MOV.U32 R7, RZ, RZ, R20 ;  /* 0x000000ffff077224 */ /* 0x000fc400078e0014 */
[----:B------:R-:W-:Y:S01]  /*63a80*/  IMAD.MOV.U32 R29, RZ, RZ, R21 ;  /* 0x000000ffff1d7224 */ /* 0x000fe200078e0015 */
[----:B---3--:R-:W-:Y:S04]  /*63a90*/  STL.64 [R1+0xce28], R26 ;  /* 0x00ce281a01007387 */ /* 0x008fe80000100a00 */
[----:B--2---:R0:W-:Y:S04]  /*63aa0*/  STL.64 [R1+0xce20], R24 ;  /* 0x00ce201801007387 */ /* 0x0041e80000100a00 */
[----:B0-----:R-:W2:Y:S04]  /*63ab0*/  LDL.LU.64 R24, [R1+0x1950] ;  /* 0x0019500001187983 */ /* 0x001ea80000300a00 */
[----:B------:R-:W2:Y:S04]  /*63ac0*/  LDL.LU.64 R26, [R1+0x1958] ;  /* 0x00195800011a7983 */ /* 0x000ea80000300a00 */
[----:B------:R-:W3:Y:S04]  /*63ad0*/  LDL.LU.64 R12, [R1+0xce68] ;  /* 0x00ce6800010c7983 */ /* 0x000ee80000300a00 */
[----:B------:R0:W-:Y:S04]  /*63ae0*/  STL.64 [R1+0x810], R16 ;  /* 0x0008101001007387 */ /* 0x0001e80000100a00 */
[----:B------:R1:W-:Y:S04]  /*63af0*/  STL.64 [R1+0x818], R18 ;  /* 0x0008181201007387 */ /* 0x0003e80000100a00 */
[----:B------:R-:W3:Y:S04]  /*63b00*/  LDL.LU.64 R22, [R1+0xce60] ;  /* 0x00ce600001167983 */ /* 0x000ee80000300a00 */
[----:B------:R-:W3:Y:S04]  /*63b10*/  LDL.LU.64 R20, [R1+0xce58] ;  /* 0x00ce580001147983 */ /* 0x000ee80000300a00 */
[----:B0-----:R-:W4:Y:S04]  /*63b20*/  LDL.LU.64 R16, [R1+0x1760] ;  /* 0x0017600001107983 */ /* 0x001f280000300a00 */
[----:B-1----:R-:W4:Y:S01]  /*63b30*/  LDL.LU.64 R18, [R1+0x1768] ;  /* 0x0017680001127983 */ /* 0x002f220000300a00 */
[----:B---3--:R-:W-:Y:S03]  /*63b40*/  HMMA.16816.F32.BF16 R12, R20, R12, R8 ;  /* 0x0000000c140c723c */ /* 0x008fe60000041808 */
[----:B------:R-:W3:Y:S04]  /*63b50*/  LDL.LU.64 R10, [R1+0xce50] ;  /* 0x00ce5000010a7983 */ /* 0x000ee80000300a00 */
[----:B------:R-:W3:-:S12]  /*63b60*/  LDL.LU.64 R8, [R1+0xce48] ;  /* 0x00ce480001087983 */ /* 0x000ed80000300a00 */
[----:B------:R0:W-:Y:S04]  /*63b70*/  STL.64 [R1+0x6a0], R12 ;  /* 0x0006a00c01007387 */ /* 0x0001e80000100a00 */
[----:B------:R-:W-:Y:S04]  /*63b80*/  STL.64 [R1+0x6a8], R14 ;  /* 0x0006a80e01007387 */ /* 0x000fe80000100a00 */
[----:B0-----:R-:W3:Y:S02]  /*63b90*/  LDL.LU.64 R12, [R1+0xce40] ;  /* 0x00ce4000010c7983 */ /* 0x001ee40000300a00 */
[----:B---3--:R-:W-:-:S15]  /*63ba0*/  HMMA.16816.F32.BF16 R8, R20, R12, R8 ;  /* 0x0000000c1408723c */ /* 0x008fde0000041808 */
[----:B------:R-:W-:-:S04]  /*63bb0*/  NOP ;  /* 0x0000000000007918 */ /* 0x000fc80000000000 */
[----:B------:R0:W-:Y:S04]  /*63bc0*/  STL.64 [R1+0x690], R8 ;  /* 0x0006900801007387 */ /* 0x0001e80000100a00 */
[----:B------:R1:W-:Y:S04]  /*63bd0*/  STL.64 [R1+0x698], R10 ;  /* 0x0006980a01007387 */ /* 0x0003e80000100a00 */
[----:B0-----:R-:W4:Y:S01]  /*63be0*/  LDL.LU.64 R8, [R1+0xce38] ;  /* 0x00ce380001087983 */ /* 0x001f220000300a00 */
[----:B-1----:R-:W-:Y:S02]  /*63bf0*/  IMAD.MOV.U32 R11, RZ, RZ, R12 ;  /* 0x000000ffff0b7224 */ /* 0x002fe400078e000c */
[----:B------:R-:W-:-:S02]  /*63c00*/  IMAD.MOV.U32 R10, RZ, RZ, R13 ;  /* 0x000000ffff0a7224 */ /* 0x000fc400078e000d */
[----:B------:R-:W2:Y:S02]  /*63c10*/  LDL.LU.64 R12, [R1+0xce30] ;  /* 0x00ce3000010c7983 */ /* 0x000ea40000300a00 */
[----:B--2---:R-:W-:Y:S02]  /*63c20*/  HMMA.16816.F32.BF16 R12, R20, R12, R24 ;  /* 0x0000000c140c723c */ /* 0x004fe40000041818 */
[----:B------:R-:W2:Y:S04]  /*63c30*/  LDL.LU.64 R26, [R1+0xce28] ;  /* 0x00ce2800011a7983 */ /* 0x000ea80000300a00 */
[----:B------:R-:W2:-:S13]  /*63c40*/  LDL.LU.64 R24, [R1+0xce20] ;  /* 0x00ce200001187983 */ /* 0x000e9a0000300a00 */
[----:B------:R-:W-:Y:S04]  /*63c50*/  STL.64 [R1+0x680], R12 ;  /* 0x0006800c01007387 */ /* 0x000fe80000100a00 */
[----:B------:R0:W-:Y:S04]  /*63c60*/  STL.64 [R1+0x688], R14 ;  /* 0x0006880e01007387 */ /* 0x0001e80000100a00 */
[----:B0-----:R-:W3:Y:S04]  /*63c70*/  LDL.LU.64 R14, [R1+0xce18] ;  /* 0x00ce1800010e7983 */ /* 0x001ee80000300a00 */
[----:B------:R-:W2:Y:S02]  /*63c80*/  LDL.LU.64 R12, [R1+0xce10] ;  /* 0x00ce1000010c7983 */ /* 0x000ea40000300a00 */
[----:B--2---:R-:W-:-:S15]  /*63c90*/  HMMA.16816.F32.BF16 R24, R20, R12, R24 ;  /* 0x0000000c1418723c */ /* 0x004fde0000041818 */
[----:B------:R-:W-:-:S04]  /*63ca0*/  NOP ;  /* 0x0000000000007918 */ /* 0x000fc80000000000 */
[----:B------:R-:W-:Y:S04]  /*63cb0*/  STL.64 [R1+0x670], R24 ;  /* 0x0006701801007387 */ /* 0x000fe80000100a00 */
[----:B------:R0:W-:Y:S04]  /*63cc0*/  STL.64 [R1+0x678], R26 ;  /* 0x0006781a01007387 */ /* 0x0001e80000100a00 */
[----:B0-----:R-:W2:Y:S04]  /*63cd0*/  LDL.LU.64 R26, [R1+0xce08] ;  /* 0x00ce0800011a7983 */ /* 0x001ea80000300a00 */
[----:B------:R-:W2:Y:S04]  /*63ce0*/  LDL.LU.64 R24, [R1+0xce00] ;  /* 0x00ce000001187983 */ /* 0x000ea80000300a00 */
[----:B------:R-:W-:Y:S04]  /*63cf0*/  STL.64 [R1+0xcd10], R12 ;  /* 0x00cd100c01007387 */ /* 0x000fe80000100a00 */
[----:B---3--:R4:W-:Y:S02]  /*63d00*/  STL.64 [R1+0xcdf0], R14 ;  /* 0x00cdf00e01007387 */ /* 0x0089e40000100a00 */
[----:B----4-:R-:W-:Y:S02]  /*63d10*/  HMMA.16816.F32.BF16 R12, R20, R8, R16 ;  /* 0x00000008140c723c */ /* 0x010fe40000041810 */
[----:B------:R-:W0:Y:S04]  /*63d20*/  LDSM.16.MT88.4 R16, [R28+UR5+0x180] ;  /* 0x000180051c10783b */ /* 0x000e280008004200 */
[----:B------:R1:W-:Y:S02]  /*63d30*/  STL.64 [R1+0xcd18], R8 ;  /* 0x00cd180801007387 */ /* 0x0003e40000100a00 */
[----:B-1----:R-:W-:Y:S01]  /*63d40*/  IMAD.MOV.U32 R8, RZ, RZ, R11 ;  /* 0x000000ffff087224 */ /* 0x002fe200078e000b */
[----:B------:R-:W-:-:S10]  /*63d50*/  MOV R9, R10 ;  /* 0x0000000a00097202 */ /* 0x000fd40000000f00 */
[----:B------:R1:W-:Y:S04]  /*63d60*/  STL.64 [R1+0x660], R12 ;  /* 0x0006600c01007387 */ /* 0x0003e80000100a00 */
[----:B------:R3:W-:Y:S04]  /*63d70*/  STL.64 [R1+0x668], R14 ;  /* 0x0006680e01007387 */ /* 0x0007e80000100a00 */
[----:B------:R2:W-:Y:S04]  /*63d80*/  STL.64 [R1+0xcd28], R8 ;  /* 0x00cd280801007387 */ /* 0x0005e80000100a00 */
[----:B-1----:R-:W4:Y:S04]  /*63d90*/  LDL.LU.64 R12, [R1+0x1550] ;  /* 0x00155000010c7983 */ /* 0x002f280000300a00 */
[----:B---3--:R-:W4:Y:S01]  /*63da0*/  LDL.LU.64 R14, [R1+0x1558] ;  /* 0x00155800010e7983 */ /* 0x008f220000300a00 */
[----:B--2---:R-:W-:-:S15]  /*63db0*/  HMMA.16816.F32.BF16 R8, R20, R4, R24 ;  /* 0x000000041408723c */ /* 0x004fde0000041818 */
[----:B------:R-:W-:-:S04]  /*63dc0*/  NOP ;  /* 0x0000000000007918 */ /* 0x000fc80000000000 */
[----:B------:R1:W-:Y:S04]  /*63dd0*/  STL.64 [R1+0x650], R8 ;  /* 0x0006500801007387 */ /* 0x0003e80000100a00 */
[----:B------:R2:W-:Y:S04]  /*63de0*/  STL.64 [R1+0x658], R10 ;  /* 0x0006580a01007387 */ /* 0x0005e80000100a00 */
[----:B------:R-:W3:Y:S04]  /*63df0*/  LDL.LU.64 R24, [R1+0x1450] ;  /* 0x0014500001187983 */ /* 0x000ee80000300a00 */
[----:B------:R-:W3:Y:S04]  /*63e00*/  LDL.LU.64 R26, [R1+0x1458] ;  /* 0x00145800011a7983 */ /* 0x000ee80000300a00 */
[----:B-1----:R-:W3:Y:S04]  /*63e10*/  LDL.LU.64 R8, [R1+0x1350] ;  /* 0x0013500001087983 */ /* 0x002ee80000300a00 */
[----:B--2---:R-:W2:Y:S04]  /*63e20*/  LDL.LU.64 R10, [R1+0x1358] ;  /* 0x00135800010a7983 */ /* 0x004ea80000300a00 */
[----:B------:R-:W-:Y:S04]  /*63e30*/  STL.64 [R1+0xcd20], R4 ;  /* 0x00cd200401007387 */ /* 0x000fe80000100a00 */
[----:B0-----:R-:W-:Y:S04]  /*63e40*/  STL.64 [R1+0xcc68], R18 ;  /* 0x00cc681201007387 */ /* 0x001fe80000100a00 */
[----:B------:R0:W-:Y:S02]  /*63e50*/  STL.64 [R1+0xcc60], R16 ;  /* 0x00cc601001007387 */ /* 0x0001e40000100a00 */
[----:B0-----:R-:W-:-:S02]  /*63e60*/  IMAD.MOV.U32 R16, RZ, RZ, R7 ;  /* 0x000000ffff107224 */ /* 0x001fc400078e0007 */
[----:B------:R-:W-:Y:S01]  /*63e70*/  IMAD.MOV.U32 R17, RZ, RZ, R29 ;  /* 0x000000ffff117224 */ /* 0x000fe200078e001d */
[----:B------:R-:W2:Y:S04]  /*63e80*/  LDL.LU R7, [R1+0xcdfc] ;  /* 0x00cdfc0001077983 */ /* 0x000ea80000300800 */
[----:B------:R-:W2:Y:S04]  /*63e90*/  LDL.LU R29, [R1+0xcdf8] ;  /* 0x00cdf800011d7983 */ /* 0x000ea80000300800 */
[----:B------:R0:W-:Y:S04]  /*63ea0*/  STL.64 [R1+0xcd70], R16 ;  /* 0x00cd701001007387 */ /* 0x0001e80000100a00 */
[----:B0-----:R-:W2:Y:S04]  /*63eb0*/  LDL.64 R16, [R1+0x60] ;  /* 0x0000600001107983 */ /* 0x001ea80000100a00 */
[----:B--2---:R0:W-:Y:S04]  /*63ec0*/  STL.64 [R1+0xcd80], R16 ;  /* 0x00cd801001007387 */ /* 0x0041e80000100a00 */
[----:B0-----:R-:W2:Y:S04]  /*63ed0*/  LDL.64 R16, [R1+0x70] ;  /* 0x0000700001107983 */ /* 0x001ea80000100a00 */
[----:B--2---:R0:W-:Y:S04]  /*63ee0*/  STL.64 [R1+0xcd98], R16 ;  /* 0x00cd981001007387 */ /* 0x0041e80000100a00 */
[----:B0-----:R-:W4:Y:S04]  /*63ef0*/  LDL R16, [R1+0x30] ;  /* 0x0000300001107983 */ /* 0x001f280000100800 */
[----:B------:R-:W4:Y:S04]  /*63f00*/  LDL R17, [R1+0x34] ;  /* 0x0000340001117983 */ /* 0x000f280000100800 */
[----:B------:R-:W-:Y:S01]  /*63f10*/  STL [R1+0xc230], R28 ;  /* 0x00c2301c01007387 */ /* 0x000fe20000100800 */
[----:B----4-:R-:W-:Y:S03]  /*63f20*/  HMMA.16816.F32.BF16 R16, R20, R16, R12 ;  /* 0x000000101410723c */ /* 0x010fe6000004180c */
[----:B------:R-:W2:-:S15]  /*63f30*/  LDL.LU.64 R14, [R1+0xcdf0] ;  /* 0x00cdf000010e7983 */ /* 0x000e9e0000300a00 */
[----:B------:R-:W-:Y:S01]  /*63f40*/  NOP ;  /* 0x0000000000007918 */ /* 0x000fe20000000000 */
[----:B------:R0:W-:Y:S04]  /*63f50*/  STL.64 [R1+0xdf0], R16 ;  /* 0x000df01001007387 */ /* 0x0001e80000100a00 */
[----:B------:R-:W-:Y:S01]  /*63f60*/  STL.64 [R1+0xdf8], R18 ;  /* 0x000df81201007387 */ /* 0x000fe20000100a00 */
[----:B0-----:R-:W-:Y:S02]  /*63f70*/  IMAD.MOV.U32 R16, RZ, RZ, R3 ;  /* 0x000000ffff107224 */ /* 0x001fe400078e0003 */
[----:B------:R-:W-:Y:S01]  /*63f80*/  IMAD.MOV.U32 R17, RZ, RZ, R6 ;  /* 0x000000ffff117224 */ /* 0x000fe200078e0006 */
[----:B------:R-:W4:Y:S04]  /*63f90*/  LDL.LU R3, [R1+0xcdec] ;  /* 0x00cdec0001037983 */ /* 0x000f280000300800 */
[----:B------:R-:W4:Y:S04]  /*63fa0*/  LDL.LU R6, [R1+0xcde8] ;  /* 0x00cde80001067983 */ /* 0x000f280000300800 */
[----:B------:R0:W-:Y:S02]  /*63fb0*/  STL.64 [R1+0xcdb0], R16 ;  /* 0x00cdb01001007387 */ /* 0x0001e40000100a00 */
[----:B0-----:R-:W-:-:S02]  /*63fc0*/  IMAD.MOV.U32 R16, RZ, RZ, R29 ;  /* 0x000000ffff107224 */ /* 0x001fc400078e001d */
[----:B--2---:R-:W-:-:S07]  /*63fd0*/  IMAD.MOV.U32 R17, RZ, RZ, R15 ;  /* 0x000000ffff117224 */ /* 0x004fce00078e000f */
[----:B---3--:R-:W-:Y:S01]  /*63fe0*/  HMMA.16816.F32.BF16 R16, R20, R16, R24 ;  /* 0x000000101410723c */ /* 0x008fe20000041818 */
[----:B------:R-:W2:-:S15]  /*63ff0*/  LDL.LU.64 R24, [R1+0xcde0] ;  /* 0x00cde00001187983 */ /* 0x000e9e0000300a00 */
[----:B------:R-:W-:-:S03]  /*64000*/  NOP ;  /* 0x0000000000007918 */ /* 0x000fc60000000000 */
[----:B------:R0:W-:Y:S04]  /*64010*/  STL.64 [R1+0xde0], R16 ;  /* 0x000de01001007387 */ /* 0x0001e80000100a00 */
[----:B------:R-:W-:Y:S01]  /*64020*/  STL.64 [R1+0xde8], R18 ;  /* 0x000de81201007387 */ /* 0x000fe20000100a00 */
[----:B0-----:R-:W-:Y:S02]  /*64030*/  IMAD.MOV.U32 R16, RZ, RZ, R14 ;  /* 0x000000ffff107224 */ /* 0x001fe400078e000e */
[----:B------:R-:W-:Y:S01]  /*64040*/  IMAD.MOV.U32 R17, RZ, RZ, R7 ;  /* 0x000000ffff117224 */ /* 0x000fe200078e0007 */
[----:B--2---:R-:W-:-:S15]  /*64050*/  HMMA.16816.F32.BF16 R8, R20, R24, R8 ;  /* 0x000000181408723c */ /* 0x004fde0000041808 */
[----:B------:R-:W-:-:S04]  /*64060*/  NOP ;  /* 0x0000000000007918 */ /* 0x000fc80000000000 */
[----:B------:R-:W-:Y:S04]  /*64070*/  STL.64 [R1+0xdd0], R8 ;  /* 0x000dd00801007387 */ /* 0x000fe80000100a00 */
[----:B------:R-:W-:Y:S04]  /*64080*/  STL.64 [R1+0xdd8], R10 ;  /* 0x000dd80a01007387 */ /* 0x000fe80000100a00 */
[----:B------:R-:W-:Y:S04]  /*64090*/  STL.64 [R1+0xcdc8], R16 ;  /* 0x00cdc81001007387 */ /* 0x000fe80000100a00 */
[----:B------:R-:W2:Y:S04]  /*640a0*/  LDL.LU.64 R24, [R1+0x6e0] ;  /* 0x0006e00001187983 */ /* 0x000ea80000300a00 */
[----:B------:R-:W3:Y:S04]  /*640b0*/  LDL.LU.64 R26, [R1+0x6e8] ;  /* 0x0006e800011a7983 */ /* 0x000ee80000300a00 */
[----:B---3--:R-:W-:Y:S04]  /*640c0*/  STL.64 [R1+0xcd58], R26 ;  /* 0x00cd581a01007387 */ /* 0x008fe80000100a00 */
[----:B--2---:R0:W-:Y:S02]  /*640d0*/  STL.64 [R1+0xcd50], R24 ;  /* 0x00cd501801007387 */ /* 0x0041e40000100a00 */
[----:B0-----:R-:W-:-:S02]  /*640e0*/  IMAD.MOV.U32 R24, RZ, RZ, R2 ;  /* 0x000000ffff187224 */ /* 0x001fc400078e0002 */
[----:B------:R-:W-:-:S05]  /*640f0*/  IMAD.MOV.U32 R25, RZ, RZ, R0 ;  /* 0x000000ffff197224 */ /* 0x000fca00078e0000 */
[----:B------:R0:W-:Y:S04]  /*64100*/  STL.64 [R1+0xcd78], R24 ;  /* 0x00cd781801007387 */ /* 0x0001e80000100a00 */
[----:B0-----:R-:W2:Y:S04]  /*64110*/  LDL.LU.64 R24, [R1+0xe60] ;  /* 0x000e600001187983 */ /* 0x001ea80000300a00 */
[----:B------:R-:W3:Y:S04]  /*64120*/  LDL.LU.64 R26, [R1+0xe68] ;  /* 0x000e6800011a7983 */ /* 0x000ee80000300a00 */
[----:B---3--:R-:W-:Y:S04]  /*64130*/  STL.64 [R1+0xcd90], R26 ;  /* 0x00cd901a01007387 */ /* 0x008fe80000100a00 */
[----:B--2---:R0:W-:Y:S04]  /*64140*/  STL.64 [R1+0xcd88], R24 ;  /* 0x00cd881801007387 */ /* 0x0041e80000100a00 */
        /* <DEDUP_REMOVED lines=13> */
[----:B------:R-:W2:Y:S04]  /*64220*/  LDL.LU.64 R26, [R1+0xea8] ;  /* 0x000ea800011a7983 */ /* 0x000ea80000300a00 */
[----:B------:R-:W3:Y:S04]  /*64230*/  LDL.LU.64 R8, [R1+0x1ae0] ;  /* 0x001ae00001087983 */ /* 0x000ee80000300a00 */
[----:B------:R-:W2:Y:S01]  /*64240*/  LDL.LU.64 R10, [R1+0x1ae8] ;  /* 0x001ae800010a7983 */ /* 0x000ea20000300a00 */
[----:B----4-:R-:W-:-:S02]  /*64250*/  IMAD.MOV.U32 R16, RZ, RZ, R6 ;  /* 0x000000ffff107224 */ /* 0x010fc400078e0006 */
[----:B------:R-:W-:Y:S01]  /*64260*/  IMAD.MOV.U32 R17, RZ, RZ, R3 ;  /* 0x000000ffff117224 */ /* 0x000fe200078e0003 */
[----:B--2---:R-:W-:Y:S04]  /*64270*/  STL.64 [R1+0xcd68], R10 ;  /* 0x00cd680a01007387 */ /* 0x004fe80000100a00 */
[----:B---3--:R0:W-:Y:S04]  /*64280*/  STL.64 [R1+0xcd60], R8 ;  /* 0x00cd600801007387 */ /* 0x0081e80000100a00 */
[----:B0-----:R-:W2:Y:S04]  /*64290*/  LDL.LU.64 R8, [R1+0xe50] ;  /* 0x000e500001087983 */ /* 0x001ea80000300a00 */
[----:B------:R-:W2:Y:S04]  /*642a0*/  LDL.LU.64 R10, [R1+0xe58] ;  /* 0x000e5800010a7983 */ /* 0x000ea80000300a00 */
[----:B------:R-:W3:Y:S04]  /*642b0*/  LDL.LU.64 R4, [R1+0x19e0] ;  /* 0x0019e00001047983 */ /* 0x000ee80000300a00 */
[----:B------:R-:W4:Y:S01]  /*642c0*/  LDL.LU.64 R6, [R1+0x19e8] ;  /* 0x0019e80001067983 */ /* 0x000f220000300a00 */
[C---:B------:R-:W-:Y:S03]  /*642d0*/  HMMA.16816.F32.BF16 R16, R20.reuse, R16, R24 ;  /* 0x000000101410723c */ /* 0x040fe60000041818 */
[----:B----4-:R-:W-:Y:S04]  /*642e0*/  STL.64 [R1+0xcd38], R6 ;  /* 0x00cd380601007387 */ /* 0x010fe80000100a00 */
[----:B---3--:R0:W-:Y:S04]  /*642f0*/  STL.64 [R1+0xcd30], R4 ;  /* 0x00cd300401007387 */ /* 0x0081e80000100a00 */
[----:B0-----:R-:W3:Y:S04]  /*64300*/  LDL.64 R4, [R1+0x20] ;  /* 0x0000200001047983 */ /* 0x001ee80000100a00 */
[----:B------:R-:W4:Y:S04]  /*64310*/  LDL.LU.64 R12, [R1+0x18e0] ;  /* 0x0018e000010c7983 */ /* 0x000f280000300a00 */
[----:B------:R-:W4:Y:S04]  /*64320*/  LDL.LU.64 R14, [R1+0x18e8] ;  /* 0x0018e800010e7983 */ /* 0x000f280000300a00 */
[----:B------:R-:W2:Y:S04]  /*64330*/  LDL.LU.64 R26, [R1+0xcdd8] ;  /* 0x00cdd800011a7983 */ /* 0x000ea80000300a00 */
[----:B------:R-:W2:Y:S04]  /*64340*/  LDL.LU.64 R24, [R1+0xcdd0] ;  /* 0x00cdd00001187983 */ /* 0x000ea80000300a00 */
[----:B------:R0:W-:Y:S04]  /*64350*/  STL.64 [R1+0xdc0], R16 ;  /* 0x000dc01001007387 */ /* 0x0001e80000100a00 */
[----:B------:R2:W-:Y:S04]  /*64360*/  STL.64 [R1+0xdc8], R18 ;  /* 0x000dc81201007387 */ /* 0x0005e80000100a00 */
[----:B0-----:R-:W2:Y:S02]  /*64370*/  LDL.LU.64 R16, [R1+0xcdc8] ;  /* 0x00cdc80001107983 */ /* 0x001ea40000300a00 */
[----:B--2---:R-:W-:Y:S02]  /*64380*/  HMMA.16816.F32.BF16 R16, R20, R16, R24 ;  /* 0x000000101410723c */ /* 0x004fe40000041818 */
[----:B------:R-:W2:Y:S04]  /*64390*/  LDL.LU.64 R26, [R1+0xcdc0] ;  /* 0x00cdc000011a7983 */ /* 0x000ea80000300a00 */
[----:B------:R-:W2:-:S13]  /*643a0*/  LDL.LU.64 R24, [R1+0xcdb8] ;  /* 0x00cdb80001187983 */ /* 0x000e9a0000300a00 */
[----:B------:R0:W-:Y:S04]  /*643b0*/  STL.64 [R1+0xdb0], R16 ;  /* 0x000db01001007387 */ /* 0x0001e80000100a00 */
[----:B------:R2:W-:Y:S04]  /*643c0*/  STL.64 [R1+0xdb8], R18 ;  /* 0x000db81201007387 */ /* 0x0005e80000100a00 */
[----:B0-----:R-:W2:Y:S02]  /*643d0*/  LDL.LU.64 R16, [R1+0xcdb0] ;  /* 0x00cdb00001107983 */ /* 0x001ea40000300a00 */
[----:B--2---:R-:W-:Y:S02]  /*643e0*/  HMMA.16816.F32.BF16 R16, R20, R16, R24 ;  /* 0x000000101410723c */ /* 0x004fe40000041818 */
[----:B------:R-:W2:Y:S04]  /*643f0*/  LDL.LU.64 R26, [R1+0xcda8] ;  /* 0x00cda800011a7983 */ /* 0x000ea80000300a00 */
[----:B------:R-:W2:-:S13]  /*64400*/  LDL.LU.64 R24, [R1+0xcda0] ;  /* 0x00cda00001187983 */ /* 0x000e9a0000300a00 */
[----:B------:R0:W-:Y:S04]  /*64410*/  STL.64 [R1+0xda0], R16 ;  /* 0x000da01001007387 */ /* 0x0001e80000100a00 */
[----:B------:R-:W-:Y:S04]  /*64420*/  STL.64 [R1+0xda8], R18 ;  /* 0x000da81201007387 */ /* 0x000fe80000100a00 */
[----:B0-----:R-:W2:Y:S02]  /*64430*/  LDL.LU.64 R16, [R1+0xcd98] ;  /* 0x00cd980001107983 */ /* 0x001ea40000300a00 */
[----:B--2---:R-:W-:Y:S01]  /*64440*/  HMMA.16816.F32.BF16 R24, R20, R16, R24 ;  /* 0x000000101418723c */ /* 0x004fe20000041818 */
[----:B------:R-:W-:-:S15]  /*64450*/  IMAD.MOV.U32 R28, RZ, RZ, R17 ;  /* 0x000000ffff1c7224 */ /* 0x000fde00078e0011 */
[----:B------:R-:W-:-:S03]  /*64460*/  NOP ;  /* 0x0000000000007918 */ /* 0x000fc60000000000 */
[----:B------:R-:W-:Y:S04]  /*64470*/  STL.64 [R1+0xd90], R24 ;  /* 0x000d901801007387 */ /* 0x000fe80000100a00 */
[----:B------:R0:W-:Y:S04]  /*64480*/  STL.64 [R1+0xd98], R26 ;  /* 0x000d981a01007387 */ /* 0x0001e80000100a00 */
[----:B0-----:R-:W2:Y:S04]  /*64490*/  LDL.LU.64 R26, [R1+0xcd90] ;  /* 0x00cd9000011a7983 */ /* 0x001ea80000300a00 */
[----:B------:R-:W2:Y:S04]  /*644a0*/  LDL.LU.64 R24, [R1+0xcd88] ;  /* 0x00cd880001187983 */ /* 0x000ea80000300a00 */
[----:B------:R-:W2:Y:S02]  /*644b0*/  LDL.LU.64 R16, [R1+0xcd80] ;  /* 0x00cd800001107983 */ /* 0x000ea40000300a00 */
[----:B--2---:R-:W-:-:S15]  /*644c0*/  HMMA.16816.F32.BF16 R24, R20, R16, R24 ;  /* 0x000000101418723c */ /* 0x004fde0000041818 */
[----:B------:R-:W-:-:S04]  /*644d0*/  NOP ;  /* 0x0000000000007918 */ /* 0x000fc80000000000 */
[----:B------:R0:W-:Y:S04]  /*644e0*/  STL.64 [R1+0xd80], R24 ;  /* 0x000d801801007387 */ /* 0x0001e80000100a00 */
[----:B------:R1:W-:Y:S04]  /*644f0*/  STL.64 [R1+0xd88], R26 ;  /* 0x000d881a01007387 */ /* 0x0003e80000100a00 */
[----:B0-----:R-:W1:Y:S01]  /*64500*/  LDL.LU.64 R24, [R1+0xcd78] ;  /* 0x00cd780001187983 */ /* 0x001e620000300a00 */
[----:B------:R-:W-:-:S03]  /*64510*/  IMAD.MOV.U32 R19, RZ, RZ, R17 ;  /* 0x000000ffff137224 */ /* 0x000fc600078e0011 */
[----:B------:R-:W2:Y:S01]  /*64520*/  LDL.LU.64 R16, [R1+0xcd70] ;  /* 0x00cd700001107983 */ /* 0x000ea20000300a00 */
[----:B-1----:R-:W-:Y:S03]  /*64530*/  HMMA.16816.F32.BF16 R24, R20, R24, R8 ;  /* 0x000000181418723c */ /* 0x002fe60000041808 */
[----:B------:R-:W2:Y:S04]  /*64540*/  LDL.LU.64 R10, [R1+0xcd68] ;  /* 0x00cd6800010a7983 */ /* 0x000ea80000300a00 */
[----:B------:R-:W2:-:S12]  /*64550*/  LDL.LU.64 R8, [R1+0xcd60] ;  /* 0x00cd600001087983 */ /* 0x000e980000300a00 */
[----:B------:R-:W-:Y:S04]  /*64560*/  STL.64 [R1+0xd70], R24 ;  /* 0x000d701801007387 */ /* 0x000fe80000100a00 */
[----:B------:R0:W-:Y:S04]  /*64570*/  STL.64 [R1+0xd78], R26 ;  /* 0x000d781a01007387 */ /* 0x0001e80000100a00 */
[----:B0-----:R-:W2:Y:S04]  /*64580*/  LDL.LU.64 R26, [R1+0xcd58] ;  /* 0x00cd5800011a7983 */ /* 0x001ea80000300a00 */
[----:B------:R-:W2:Y:S02]  /*64590*/  LDL.LU.64 R24, [R1+0xcd50] ;  /* 0x00cd500001187983 */ /* 0x000ea40000300a00 */
[----:B--2---:R-:W-:Y:S02]  /*645a0*/  HMMA.16816.F32.BF16 R20, R20, R16, R24 ;  /* 0x000000101414723c */ /* 0x004fe40000041818 */
[----:B------:R-:W2:Y:S04]  /*645b0*/  LDL.LU.64 R26, [R1+0xcd48] ;  /* 0x00cd4800011a7983 */ /* 0x000ea80000300a00 */
[----:B------:R-:W2:Y:S01]  /*645c0*/  LDL.LU.64 R24, [R1+0xcd40] ;  /* 0x00cd400001187983 */ /* 0x000ea20000300a00 */
[----:B---3--:R-:W-:-:S12]  /*645d0*/  IMAD.MOV.U32 R3, RZ, RZ, R5 ;  /* 0x000000ffff037224 */ /* 0x008fd800078e0005 */
[----:B------:R0:W-:Y:S04]  /*645e0*/  STL.64 [R1+0x640], R20 ;  /* 0x0006401401007387 */ /* 0x0001e80000100a00 */
[----:B------:R-:W-:Y:S04]  /*645f0*/  STL.64 [R1+0x648], R22 ;  /* 0x0006481601007387 */ /* 0x000fe80000100a00 */
[----:B0-----:R-:W4:Y:S04]  /*64600*/  LDL.64 R20, [R1] ;  /* 0x0000000001147983 */ /* 0x001f280000100a00 */
[----:B------:R-:W-:Y:S04]  /*64610*/  STL.64 [R1+0xcc80], R16 ;  /* 0x00cc801001007387 */ /* 0x000fe80000100a00 */
[----:B------:R-:W3:Y:S01]  /*64620*/  LDL.LU.64 R6, [R1+0xcd38] ;  /* 0x00cd380001067983 */ /* 0x000ee20000300a00 */
[----:B--2---:R-:W-:Y:S03]  /*64630*/  HMMA.16816.F32.BF16 R8, R24, R4, R8 ;  /* 0x000000041808723c */ /* 0x004fe60000041808 */
[----:B------:R-:W3:-:S15]  /*64640*/  LDL.LU.64 R4, [R1+0xcd30] ;  /* 0x00cd300001047983 */ /* 0x000ede0000300a00 */
[----:B------:R-:W-:Y:S01]  /*64650*/  NOP ;  /* 0x0000000000007918 */ /* 0x000fe20000000000 */
[----:B------:R0:W-:Y:S04]  /*64660*/  STL.64 [R1+0x540], R8 ;  /* 0x0005400801007387 */ /* 0x0001e80000100a00 */
[----:B------:R3:W-:Y:S04]  /*64670*/  STL [R1+0x548], R10 ;  /* 0x0005480a01007387 */ /* 0x0007e80000100800 */
[----:B0-----:R-:W3:Y:S01]  /*64680*/  LDL.LU.64 R8, [R1+0xcd28] ;  /* 0x00cd280001087983 */ /* 0x001ee20000300a00 */
[----:B------:R-:W-:-:S05]  /*64690*/  IMAD.MOV.U32 R29, RZ, RZ, R11 ;  /* 0x000000ffff1d7224 */ /* 0x000fca00078e000b */
[----:B------:R-:W-:Y:S01]  /*646a0*/  STL [R1+0xbdf0], R29 ;  /* 0x00bdf01d01007387 */ /* 0x000fe20000100800 */
[----:B---3--:R-:W-:Y:S03]  /*646b0*/  HMMA.16816.F32.BF16 R8, R24, R8, R4 ;  /* 0x000000081808723c */ /* 0x008fe60000041804 */
[----:B------:R-:W2:-:S15]  /*646c0*/  LDL.LU.64 R4, [R1+0xcd20] ;  /* 0x00cd200001047983 */ /* 0x000e9e0000300a00 */
[----:B------:R-:W-:Y:S01]  /*646d0*/  NOP ;  /* 0x0000000000007918 */ /* 0x000fe20000000000 */
[----:B------:R0:W-:Y:S04]  /*646e0*/  STL.64 [R1+0x530], R8 ;  /* 0x0005300801007387 */ /* 0x0001e80000100a00 */
[----:B------:R1:W-:Y:S04]  /*646f0*/  STL.64 [R1+0x538], R10 ;  /* 0x0005380a01007387 */ /* 0x0003e80000100a00 */
[----:B0-----:R-:W3:Y:S01]  /*64700*/  LDL.LU.64 R8, [R1+0xcd18] ;  /* 0x00cd180001087983 */ /* 0x001ee20000300a00 */
[----:B----4-:R-:W-:Y:S01]  /*64710*/  HMMA.16816.F32.BF16 R12, R24, R20, R12 ;  /* 0x00000014180c723c */ /* 0x010fe2000004180c */
[----:B-1----:R-:W-:-:S02]  /*64720*/  IMAD.MOV.U32 R10, RZ, RZ, R21 ;  /* 0x000000ffff0a7224 */ /* 0x002fc400078e0015 */
[----:B------:R-:W-:-:S15]  /*64730*/  IMAD.MOV.U32 R18, RZ, RZ, R20 ;  /* 0x000000ffff127224 */ /* 0x000fde00078e0014 */
[----:B------:R-:W-:Y:S01]  /*64740*/  NOP ;  /* 0x0000000000007918 */ /* 0x000fe20000000000 */
[----:B------:R0:W-:Y:S04]  /*64750*/  STL.64 [R1+0x520], R12 ;  /* 0x0005200c01007387 */ /* 0x0001e80000100a00 */
[----:B------:R-:W-:Y:S04]  /*64760*/  STL.64 [R1+0x528], R14 ;  /* 0x0005280e01007387 */ /* 0x000fe80000100a00 */
[----:B0-----:R-:W4:Y:S04]  /*64770*/  LDL.LU.64 R12, [R1+0xcd10] ;  /* 0x00cd1000010c7983 */ /* 0x001f280000300a00 */
[----:B------:R-:W-:Y:S04]  /*64780*/  STL [R1+0xcd08], R10 ;  /* 0x00cd080a01007387 */ /* 0x000fe80000100800 */
[----:B---3--:R0:W-:Y:S04]  /*64790*/  STL.64 [R1+0xcd00], R8 ;  /* 0x00cd000801007387 */ /* 0x0081e80000100a00 */
[----:B0-----:R-:W4:Y:S04]  /*647a0*/  LDL.LU.64 R8, [R1+0x17e0] ;  /* 0x0017e00001087983 */ /* 0x001f280000300a00 */
[----:B------:R-:W4:Y:S04]  /*647b0*/  LDL.LU.64 R10, [R1+0x17e8] ;  /* 0x0017e800010a7983 */ /* 0x000f280000300a00 */
[----:B------:R-:W3:Y:S04]  /*647c0*/  LDL.LU.64 R20, [R1+0x15d0] ;  /* 0x0015d00001147983 */ /* 0x000ee80000300a00 */
[----:B------:R-:W2:Y:S04]  /*647d0*/  LDL.LU.64 R22, [R1+0x15d8] ;  /* 0x0015d80001167983 */ /* 0x000ea80000300a00 */
[----:B--2---:R-:W-:Y:S04]  /*647e0*/  STL.64 [R1+0xccf8], R22 ;  /* 0x00ccf81601007387 */ /* 0x004fe80000100a00 */
[----:B---3--:R0:W-:Y:S04]  /*647f0*/  STL.64 [R1+0xccf0], R20 ;  /* 0x00ccf01401007387 */ /* 0x0081e80000100a00 */
[----:B0-----:R-:W2:Y:S04]  /*64800*/  LDL.LU.64 R20, [R1+0x16e0] ;  /* 0x0016e00001147983 */ /* 0x001ea80000300a00 */
[----:B------:R-:W2:Y:S04]  /*64810*/  LDL.LU.64 R22, [R1+0x16e8] ;  /* 0x0016e80001167983 */ /* 0x000ea80000300a00 */
[----:B------:R-:W-:Y:S04]  /*64820*/  STL.64 [R1+0xccb0], R18 ;  /* 0x00ccb01201007387 */ /* 0x000fe80000100a00 */
[----:B------:R-:W3:Y:S01]  /*64830*/  LDL.64 R16, [R1+0xb0] ;  /* 0x0000b00001107983 */ /* 0x000ee20000100a00 */
[C---:B----4-:R-:W-:Y:S03]  /*64840*/  HMMA.16816.F32.BF16 R8, R24.reuse, R12, R8 ;  /* 0x0000000c1808723c */ /* 0x050fe60000041808 */
[----:B---3--:R0:W-:Y:S04]  /*64850*/  STL.64 [R1+0xccc8], R16 ;  /* 0x00ccc81001007387 */ /* 0x0081e80000100a00 */
[----:B0-----:R-:W3:Y:S04]  /*64860*/  LDL.LU.64 R16, [R1+0x13e0] ;  /* 0x0013e00001107983 */ /* 0x001ee80000300a00 */
[----:B------:R-:W4:Y:S04]  /*64870*/  LDL.LU.64 R18, [R1+0x13e8] ;  /* 0x0013e80001127983 */ /* 0x000f280000300a00 */
[----:B----4-:R-:W-:Y:S04]  /*64880*/  STL.64 [R1+0xccd8], R18 ;  /* 0x00ccd81201007387 */ /* 0x010fe80000100a00 */
[----:B---3--:R0:W-:Y:S04]  /*64890*/  STL.64 [R1+0xccd0], R16 ;  /* 0x00ccd01001007387 */ /* 0x0081e80000100a00 */
[----:B0-----:R-:W3:Y:S04]  /*648a0*/  LDL.64 R16, [R1+0x30] ;  /* 0x0000300001107983 */ /* 0x001ee80000100a00 */
[----:B------:R-:W-:Y:S04]  /*648b0*/  STL.64 [R1+0x510], R8 ;  /* 0x0005100801007387 */ /* 0x000fe80000100a00 */
[----:B------:R0:W-:Y:S04]  /*648c0*/  STL.64 [R1+0x518], R10 ;  /* 0x0005180a01007387 */ /* 0x0001e80000100a00 */
[----:B0-----:R-:W4:Y:S04]  /*648d0*/  LDL.LU R10, [R1+0xcd08] ;  /* 0x00cd0800010a7983 */ /* 0x001f280000300800 */
[----:B------:R-:W2:Y:S04]  /*648e0*/  LDL.LU.64 R8, [R1+0xcd00] ;  /* 0x00cd000001087983 */ /* 0x000ea80000300a00 */
[----:B------:R0:W-:Y:S04]  /*648f0*/  STL.64 [R1+0xcca8], R12 ;  /* 0x00cca80c01007387 */ /* 0x0001e80000100a00 */
[----:B0-----:R-:W3:Y:S04]  /*64900*/  LDL.LU.64 R12, [R1+0x12e0] ;  /* 0x0012e000010c7983 */ /* 0x001ee80000300a00 */
[----:B------:R-:W3:Y:S01]  /*64910*/  LDL.LU.64 R14, [R1+0x12e8] ;  /* 0x0012e800010e7983 */ /* 0x000ee20000300a00 */
[----:B--2---:R-:W-:Y:S03]  /*64920*/  HMMA.16816.F32.BF16 R20, R24, R8, R20 ;  /* 0x000000081814723c */ /* 0x004fe60000041814 */
[----:B---3--:R-:W-:Y:S04]  /*64930*/  STL.64 [R1+0xcce8], R14 ;  /* 0x00cce80e01007387 */ /* 0x008fe80000100a00 */
[----:B------:R0:W-:Y:S04]  /*64940*/  STL.64 [R1+0xcce0], R12 ;  /* 0x00cce00c01007387 */ /* 0x0001e80000100a00 */
[----:B0-----:R-:W2:Y:S04]  /*64950*/  LDL.LU.64 R12, [R1+0x14e0] ;  /* 0x0014e000010c7983 */ /* 0x001ea80000300a00 */
[----:B------:R-:W2:Y:S04]  /*64960*/  LDL.LU.64 R14, [R1+0x14e8] ;  /* 0x0014e800010e7983 */ /* 0x000ea80000300a00 */
[----:B------:R-:W-:Y:S04]  /*64970*/  STL.64 [R1+0x500], R20 ;  /* 0x0005001401007387 */ /* 0x000fe80000100a00 */
[----:B------:R0:W-:Y:S04]  /*64980*/  STL.64 [R1+0x508], R22 ;  /* 0x0005081601007387 */ /* 0x0001e80000100a00 */
[----:B0-----:R-:W3:Y:S04]  /*64990*/  LDL.LU.64 R22, [R1+0xccf8] ;  /* 0x00ccf80001167983 */ /* 0x001ee80000300a00 */
[----:B------:R-:W3:Y:S01]  /*649a0*/  LDL.LU.64 R20, [R1+0xccf0] ;  /* 0x00ccf00001147983 */ /* 0x000ee20000300a00 */
[----:B------:R-:W0:Y:S02]  /*649b0*/  S2R R0, SR_TID.X ;  /* 0x0000000000007919 */ /* 0x000e240000002100 */
[----:B0-----:R-:W-:-:S02]  /*649c0*/  LOP3.LUT R2, R0, 0x7, RZ, 0xc0, !PT ;  /* 0x0000000700027812 */ /* 0x001fc400078ec0ff */
[----:B------:R-:W-:-:S03]  /*649d0*/  SHF.L.U32 R6, R0, 0x1, RZ ;  /* 0x0000000100067819 */ /* 0x000fc600000006ff */
[----:B------:R-:W-:Y:S02]  /*649e0*/  IMAD R2, R2, 0x210, RZ ;  /* 0x0000021002027824 */ /* 0x000fe400078e02ff */
[----:B------:R-:W-:-:S03]  /*649f0*/  IMAD.SHL.U32 R0, R0, 0x100, RZ ;  /* 0x0000010000007824 */ /* 0x000fc600078e00ff */
[----:B------:R-:W-:-:S04]  /*64a00*/  LOP3.LUT R6, R2, 0x10, R6, 0x78, !PT ;  /* 0x0000001002067812 */ /* 0x000fc800078e7806 */
[----:B------:R-:W-:-:S04]  /*64a10*/  LOP3.LUT R6, R6, 0x1000, R0, 0xf8, !PT ;  /* 0x0000100006067812 */ /* 0x000fc800078ef800 */
[----:B------:R-:W-:Y:S01]  /*64a20*/  LOP3.LUT R6, R6, 0x20, RZ, 0x3c, !PT ;  /* 0x0000002006067812 */ /* 0x000fe200078e3cff */
[----:B------:R-:W-:Y:S02]  /*64a30*/  IMAD.MOV.U32 R2, RZ, RZ, R16 ;  /* 0x000000ffff027224 */ /* 0x000fe400078e0010 */
[----:B------:R-:W-:Y:S01]  /*64a40*/  IMAD.MOV.U32 R0, RZ, RZ, R17 ;  /* 0x000000ffff007224 */ /* 0x000fe200078e0011 */
[----:B---3--:R-:W-:-:S15]  /*64a50*/  HMMA.16816.F32.BF16 R20, R24, R4, R20 ;  /* 0x000000041814723c */ /* 0x008fde0000041814 */
[----:B------:R-:W-:-:S04]  /*64a60*/  NOP ;  /* 0x0000000000007918 */ /* 0x000fc80000000000 */
[----:B------:R-:W-:Y:S04]  /*64a70*/  STL.64 [R1+0x4f0], R20 ;  /* 0x0004f01401007387 */ /* 0x000fe80000100a00 */
[----:B------:R-:W-:Y:S04]  /*64a80*/  STL.64 [R1+0x4f8], R22 ;  /* 0x0004f81601007387 */ /* 0x000fe80000100a00 */
[----:B------:R-:W0:Y:S01]  /*64a90*/  LDSM.16.MT88.4 R20, [R6+UR5] ;  /* 0x000000050614783b */ /* 0x000e220008004200 */
[C---:B--2---:R-:W-:Y:S03]  /*64aa0*/  HMMA.16816.F32.BF16 R12, R24.reuse, R16, R12 ;  /* 0x00000010180c723c */ /* 0x044fe6000004180c */
[----:B0-----:R-:W-:Y:S04]  /*64ab0*/  STL.64 [R1+0xcb78], R22 ;  /* 0x00cb781601007387 */ /* 0x001fe80000100a00 */
[----:B------:R0:W-:Y:S04]  /*64ac0*/  STL.64 [R1+0xcb70], R20 ;  /* 0x00cb701401007387 */ /* 0x0001e80000100a00 */
[----:B0-----:R-:W2:Y:S08]  /*64ad0*/  LDL.64 R20, [R1+0xc0] ;  /* 0x0000c00001147983 */ /* 0x001eb00000100a00 */
[----:B------:R-:W-:Y:S04]  /*64ae0*/  STL.64 [R1+0xb50], R12 ;  /* 0x000b500c01007387 */ /* 0x000fe80000100a00 */
[----:B------:R0:W-:Y:S04]  /*64af0*/  STL.64 [R1+0xb58], R14 ;  /* 0x000b580e01007387 */ /* 0x0001e80000100a00 */
[----:B0-----:R-:W3:Y:S04]  /*64b00*/  LDL.LU.64 R14, [R1+0xcce8] ;  /* 0x00cce800010e7983 */ /* 0x001ee80000300a00 */
[----:B------:R-:W3:Y:S04]  /*64b10*/  LDL.LU.64 R12, [R1+0xcce0] ;  /* 0x00cce000010c7983 */ /* 0x000ee80000300a00 */
[----:B------:R-:W2:Y:S04]  /*64b20*/  LDL.LU.64 R18, [R1+0xccd8] ;  /* 0x00ccd80001127983 */ /* 0x000ea80000300a00 */
[----:B------:R-:W2:Y:S02]  /*64b30*/  LDL.LU.64 R16, [R1+0xccd0] ;  /* 0x00ccd00001107983 */ /* 0x000ea40000300a00 */
[----:B--2---:R-:W-:-:S15]  /*64b40*/  HMMA.16816.F32.BF16 R16, R24, R20, R16 ;  /* 0x000000141810723c */ /* 0x004fde0000041810 */
[----:B------:R-:W-:-:S04]  /*64b50*/  NOP ;  /* 0x0000000000007918 */ /* 0x000fc80000000000 */
[----:B------:R0:W-:Y:S04]  /*64b60*/  STL.64 [R1+0xb40], R16 ;  /* 0x000b401001007387 */ /* 0x0001e80000100a00 */
[----:B------:R-:W-:Y:S04]  /*64b70*/  STL.64 [R1+0xb48], R18 ;  /* 0x000b481201007387 */ /* 0x000fe80000100a00 */
[----:B0-----:R-:W3:Y:S04]  /*64b80*/  LDL.LU.64 R16, [R1+0xccc8] ;  /* 0x00ccc80001107983 */ /* 0x001ee80000300a00 */
[----:B------:R0:W-:Y:S01]  /*64b90*/  STL.64 [R1+0xcbf0], R20 ;  /* 0x00cbf01401007387 */ /* 0x0001e20000100a00 */
[----:B---3--:R-:W-:Y:S01]  /*64ba0*/  HMMA.16816.F32.BF16 R12, R24, R16, R12 ;  /* 0x00000010180c723c */ /* 0x008fe2000004180c */
[----:B------:R-:W-:-:S02]  /*64bb0*/  IMAD.MOV.U32 R11, RZ, RZ, R16 ;  /* 0x000000ffff0b7224 */ /* 0x000fc400078e0010 */
[----:B------:R-:W-:-:S15]  /*64bc0*/  IMAD.MOV.U32 R7, RZ, RZ, R17 ;  /* 0x000000ffff077224 */ /* 0x000fde00078e0011 */
[----:B------:R-:W-:Y:S01]  /*64bd0*/  NOP ;  /* 0x0000000000007918 */ /* 0x000fe20000000000 */
[----:B------:R-:W-:Y:S04]  /*64be0*/  STL.64 [R1+0xb30], R12 ;  /* 0x000b300c01007387 */ /* 0x000fe80000100a00 */
[----:B------:R-:W-:Y:S04]  /*64bf0*/  STL.64 [R1+0xb38], R14 ;  /* 0x000b380e01007387 */ /* 0x000fe80000100a00 */
[----:B0-----:R-:W2:Y:S04]  /*64c00*/  LDL.LU.64 R20, [R1+0xbe0] ;  /* 0x000be00001147983 */ /* 0x001ea80000300a00 */
[----:B------:R-:W2:Y:S04]  /*64c10*/  LDL.LU.64 R22, [R1+0xbe8] ;  /* 0x000be80001167983 */ /* 0x000ea80000300a00 */
[----:B------:R-:W3:Y:S04]  /*64c20*/  LDL.LU.64 R16, [R1+0xbd0] ;  /* 0x000bd00001107983 */ /* 0x000ee80000300a00 */
[----:B------:R-:W2:Y:S04]  /*64c30*/  LDL.LU.64 R18, [R1+0xbd8] ;  /* 0x000bd80001127983 */ /* 0x000ea80000300a00 */
[----:B--2---:R-:W-:Y:S04]  /*64c40*/  STL.64 [R1+0xccc0], R18 ;  /* 0x00ccc01201007387 */ /* 0x004fe80000100a00 */
[----:B---3--:R0:W-:Y:S04]  /*64c50*/  STL.64 [R1+0xccb8], R16 ;  /* 0x00ccb81001007387 */ /* 0x0081e80000100a00 */
[----:B0-----:R-:W2:Y:S04]  /*64c60*/  LDL.64 R16, [R1+0xa0] ;  /* 0x0000a00001107983 */ /* 0x001ea80000100a00 */
[----:B------:R-:W3:Y:S04]  /*64c70*/  LDL.LU.64 R12, [R1+0xbc0] ;  /* 0x000bc000010c7983 */ /* 0x000ee80000300a00 */
[----:B------:R-:W3:Y:S04]  /*64c80*/  LDL.LU.64 R14, [R1+0xbc8] ;  /* 0x000bc800010e7983 */ /* 0x000ee80000300a00 */
[----:B------:R-:W-:Y:S04]  /*64c90*/  STL [R1+0xcc50], R11 ;  /* 0x00cc500b01007387 */ /* 0x000fe80000100800 */
[----:B------:R0:W-:Y:S04]  /*64ca0*/  STL.64 [R1+0xcc48], R8 ;  /* 0x00cc480801007387 */ /* 0x0001e80000100a00 */
[----:B0-----:R-:W3:Y:S04]  /*64cb0*/  LDL R8, [R1+0x70] ;  /* 0x0000700001087983 */ /* 0x001ee80000100800 */
[----:B------:R-:W-:Y:S04]  /*64cc0*/  STL.64 [R1+0xcc08], R6 ;  /* 0x00cc080601007387 */ /* 0x000fe80000100a00 */
[----:B------:R0:W-:Y:S04]  /*64cd0*/  STL.64 [R1+0xcc00], R4 ;  /* 0x00cc000401007387 */ /* 0x0001e80000100a00 */
[----:B0-----:R-:W3:Y:S01]  /*64ce0*/  LDL.64 R4, [R1+0x90] ;  /* 0x0000900001047983 */ /* 0x001ee20000100a00 */
[----:B--2---:R-:W-:-:S15]  /*64cf0*/  HMMA.16816.F32.BF16 R20, R24, R16, R20 ;  /* 0x000000101814723c */ /* 0x004fde0000041814 */
[----:B------:R-:W-:-:S04]  /*64d00*/  NOP ;  /* 0x0000000000007918 */ /* 0x000fc80000000000 */
[----:B------:R-:W-:Y:S04]  /*64d10*/  STL.64 [R1+0xb20], R20 ;  /* 0x000b201401007387 */ /* 0x000fe80000100a00 */
[----:B------:R0:W-:Y:S04]  /*64d20*/  STL.64 [R1+0xb28], R22 ;  /* 0x000b281601007387 */ /* 0x0001e80000100a00 */
[----:B------:R-:W2:Y:S01]  /*64d30*/  LDL.LU.64 R18, [R1+0xccc0] ;  /* 0x00ccc00001127983 */ /* 0x000ea20000300a00 */
[----:B0-----:R-:W-:Y:S02]  /*64d40*/  IMAD.MOV.U32 R23, RZ, RZ, R16 ;  /* 0x000000ffff177224 */ /* 0x001fe400078e0010 */
[----:B------:R-:W-:-:S02]  /*64d50*/  IMAD.MOV.U32 R22, RZ, RZ, R17 ;  /* 0x000000ffff167224 */ /* 0x000fc400078e0011 */
[----:B------:R-:W2:Y:S04]  /*64d60*/  LDL.LU.64 R16, [R1+0xccb8] ;  /* 0x00ccb80001107983 */ /* 0x000ea80000300a00 */
[----:B------:R-:W-:Y:S04]  /*64d70*/  STL.64 [R1+0xcc98], R22 ;  /* 0x00cc981601007387 */ /* 0x000fe80000100a00 */
[----:B------:R-:W4:Y:S01]  /*64d80*/  LDL.64 R20, [R1+0x80] ;  /* 0x0000800001147983 */ /* 0x000f220000100a00 */
[----:B------:R-:W-:Y:S02]  /*64d90*/  IMAD.MOV.U32 R9, RZ, RZ, R28 ;  /* 0x000000ffff097224 */ /* 0x000fe400078e001c */
[----:B---3--:R-:W-:-:S02]  /*64da0*/  IMAD.MOV.U32 R29, RZ, RZ, R4 ;  /* 0x000000ffff1d7224 */ /* 0x008fc400078e0004 */
[----:B------:R-:W-:Y:S01]  /*64db0*/  IMAD.MOV.U32 R28, RZ, RZ, R5 ;  /* 0x000000ffff1c7224 */ /* 0x000fe200078e0005 */
[----:B--2---:R-:W-:-:S15]  /*64dc0*/  HMMA.16816.F32.BF16 R16, R24, R4, R16 ;  /* 0x000000041810723c */ /* 0x004fde0000041810 */
[----:B------:R-:W-:-:S04]  /*64dd0*/  NOP ;  /* 0x0000000000007918 */ /* 0x000fc80000000000 */
[----:B------:R-:W-:Y:S04]  /*64de0*/  STL.64 [R1+0xb10], R16 ;  /* 0x000b101001007387 */ /* 0x000fe80000100a00 */
[----:B------:R0:W-:Y:S04]  /*64df0*/  STL.64 [R1+0xb18], R18 ;  /* 0x000b181201007387 */ /* 0x0001e80000100a00 */
[----:B0-----:R-:W2:Y:S04]  /*64e00*/  LDL.LU.64 R18, [R1+0xccb0] ;  /* 0x00ccb00001127983 */ /* 0x001ea80000300a00 */
[----:B------:R-:W3:Y:S04]  /*64e10*/  LDL.LU.64 R4, [R1+0xbb0] ;  /* 0x000bb00001047983 */ /* 0x000ee80000300a00 */
[----:B------:R-:W3:Y:S04]  /*64e20*/  LDL.LU.64 R6, [R1+0xbb8] ;  /* 0x000bb80001067983 */ /* 0x000ee80000300a00 */
[----:B------:R-:W2:Y:S01]  /*64e30*/  LDL.64 R16, [R1+0x50] ;  /* 0x0000500001107983 */ /* 0x000ea20000100a00 */
[----:B----4-:R-:W-:Y:S03]  /*64e40*/  HMMA.16816.F32.BF16 R12, R24, R20, R12 ;  /* 0x00000014180c723c */ /* 0x010fe6000004180c */
[----:B--2---:R-:W-:-:S15]  /*64e50*/  STL.64 [R1+0xcca0], R16 ;  /* 0x00cca01001007387 */ /* 0x004fde0000100a00 */
[----:B------:R-:W-:Y:S01]  /*64e60*/  NOP ;  /* 0x0000000000007918 */ /* 0x000fe20000000000 */
[----:B------:R0:W-:Y:S04]  /*64e70*/  STL.64 [R1+0xb00], R12 ;  /* 0x000b000c01007387 */ /* 0x0001e80000100a00 */
[----:B------:R1:W-:Y:S04]  /*64e80*/  STL.64 [R1+0xb08], R14 ;  /* 0x000b080e01007387 */ /* 0x0003e80000100a00 */
[----:B0-----:R-:W2:Y:S01]  /*64e90*/  LDL.LU.64 R12, [R1+0xcca8] ;  /* 0x00cca800010c7983 */ /* 0x001ea20000300a00 */
[----:B-1----:R-:W-:Y:S02]  /*64ea0*/  IMAD.MOV.U32 R15, RZ, RZ, R20 ;  /* 0x000000ffff0f7224 */ /* 0x002fe400078e0014 */
[----:B------:R-:W-:Y:S01]  /*64eb0*/  IMAD.MOV.U32 R14, RZ, RZ, R21 ;  /* 0x000000ffff0e7224 */ /* 0x000fe200078e0015 */
[----:B------:R-:W4:Y:S04]  /*64ec0*/  LDL R20, [R1+0x60] ;  /* 0x0000600001147983 */ /* 0x000f280000100800 */
[----:B------:R-:W-:Y:S04]  /*64ed0*/  STL.64 [R1+0xcc28], R14 ;  /* 0x00cc280e01007387 */ /* 0x000fe80000100a00 */
[----:B--2---:R0:W-:Y:S02]  /*64ee0*/  STL.64 [R1+0xcc20], R12 ;  /* 0x00cc200c01007387 */ /* 0x0041e40000100a00 */
[----:B0-----:R-:W-:-:S02]  /*64ef0*/  IMAD.MOV.U32 R12, RZ, RZ, R18 ;  /* 0x000000ffff0c7224 */ /* 0x001fc400078e0012 */
[----:B------:R-:W-:-:S05]  /*64f00*/  IMAD.MOV.U32 R13, RZ, RZ, R10 ;  /* 0x000000ffff0d7224 */ /* 0x000fca00078e000a */
[----:B------:R0:W-:Y:S04]  /*64f10*/  STL.64 [R1+0xcc40], R12 ;  /* 0x00cc400c01007387 */ /* 0x0001e80000100a00 */
[----:B0-----:R-:W2:Y:S01]  /*64f20*/  LDL.64 R12, [R1+0x10] ;  /* 0x00001000010c7983 */ /* 0x001ea20000100a00 */
[C---:B---3--:R-:W-:Y:S01]  /*64f30*/  HMMA.16816.F32.BF16 R4, R24.reuse, R8, R4 ;  /* 0x000000081804723c */ /* 0x048fe20000041804 */
[----:B------:R-:W-:Y:S02]  /*64f40*/  IMAD.MOV.U32 R21, RZ, RZ, R19 ;  /* 0x000000ffff157224 */ /* 0x000fe400078e0013 */
[----:B--2---:R0:W-:Y:S04]  /*64f50*/  STL.64 [R1+0xcc58], R12 ;  /* 0x00cc580c01007387 */ /* 0x0041e80000100a00 */
[----:B------:R-:W4:Y:S04]  /*64f60*/  LDL.LU.64 R16, [R1+0x930] ;  /* 0x0009300001107983 */ /* 0x000f280000300a00 */
[----:B------:R-:W4:Y:S08]  /*64f70*/  LDL.LU.64 R18, [R1+0x938] ;  /* 0x0009380001127983 */ /* 0x000f300000300a00 */
[----:B------:R-:W-:Y:S04]  /*64f80*/  STL.64 [R1+0xaf0], R4 ;  /* 0x000af00401007387 */ /* 0x000fe80000100a00 */
[----:B------:R-:W-:Y:S04]  /*64f90*/  STL.64 [R1+0xaf8], R6 ;  /* 0x000af80601007387 */ /* 0x000fe80000100a00 */
        /* <DEDUP_REMOVED lines=11> */
[----:B------:R-:W3:Y:S04]  /*65050*/  LDL.LU.64 R10, [R1+0x19d8] ;  /* 0x0019d800010a7983 */ /* 0x000ee80000300a00 */
[----:B------:R-:W2:Y:S04]  /*65060*/  LDL.LU.64 R4, [R1+0x16d0] ;  /* 0x0016d00001047983 */ /* 0x000ea80000300a00 */
[----:B------:R-:W2:Y:S04]  /*65070*/  LDL.LU.64 R6, [R1+0x16d8] ;  /* 0x0016d80001067983 */ /* 0x000ea80000300a00 */
[----:B--2---:R-:W-:Y:S04]  /*65080*/  STL.64 [R1+0xcc18], R6 ;  /* 0x00cc180601007387 */ /* 0x004fe80000100a00 */
[----:B------:R0:W-:Y:S04]  /*65090*/  STL.64 [R1+0xcc10], R4 ;  /* 0x00cc100401007387 */ /* 0x0001e80000100a00 */
[----:B0-----:R-:W2:Y:S04]  /*650a0*/  LDL.LU.64 R4, [R1+0x17d0] ;  /* 0x0017d00001047983 */ /* 0x001ea80000300a00 */
[----:B------:R-:W2:Y:S01]  /*650b0*/  LDL.LU.64 R6, [R1+0x17d8] ;  /* 0x0017d80001067983 */ /* 0x000ea20000300a00 */
[----:B----4-:R-:W-:Y:S03]  /*650c0*/  HMMA.16816.F32.BF16 R20, R24, R20, R16 ;  /* 0x000000141814723c */ /* 0x010fe60000041810 */
[----:B--2---:R-:W-:Y:S04]  /*650d0*/  STL.64 [R1+0xcc38], R6 ;  /* 0x00cc380601007387 */ /* 0x004fe80000100a00 */
[----:B------:R0:W-:Y:S04]  /*650e0*/  STL.64 [R1+0xcc30], R4 ;  /* 0x00cc300401007387 */ /* 0x0001e80000100a00 */
[----:B0-----:R-:W2:Y:S04]  /*650f0*/  LDL.LU.64 R4, [R1+0x18d0] ;  /* 0x0018d00001047983 */ /* 0x001ea80000300a00 */
[----:B------:R-:W2:Y:S04]  /*65100*/  LDL.LU.64 R6, [R1+0x18d8] ;  /* 0x0018d80001067983 */ /* 0x000ea80000300a00 */
[----:B------:R-:W4:Y:S04]  /*65110*/  LDL.LU.64 R16, [R1+0xcca0] ;  /* 0x00cca00001107983 */ /* 0x000f280000300a00 */
[----:B------:R0:W-:Y:S04]  /*65120*/  STL.64 [R1+0xae0], R20 ;  /* 0x000ae01401007387 */ /* 0x0001e80000100a00 */
[----:B------:R1:W-:Y:S01]  /*65130*/  STL.64 [R1+0xae8], R22 ;  /* 0x000ae81601007387 */ /* 0x0003e20000100a00 */
[----:B0-----:R-:W-:-:S03]  /*65140*/  IMAD.MOV.U32 R20, RZ, RZ, R2 ;  /* 0x000000ffff147224 */ /* 0x001fc600078e0002 */
[----:B-1----:R-:W2:Y:S01]  /*65150*/  LDL.LU.64 R22, [R1+0xcc98] ;  /* 0x00cc980001167983 */ /* 0x002ea20000300a00 */
[----:B------:R-:W-:Y:S01]  /*65160*/  IMAD.MOV.U32 R21, RZ, RZ, R0 ;  /* 0x000000ffff157224 */ /* 0x000fe200078e0000 */
[----:B----4-:R-:W-:Y:S01]  /*65170*/  HMMA.16816.F32.BF16 R12, R24, R16, R12 ;  /* 0x00000010180c723c */ /* 0x010fe2000004180c */
[----:B------:R-:W-:Y:S01]  /*65180*/  IMAD.MOV.U32 R2, RZ, RZ, R16 ;  /* 0x000000ffff027224 */ /* 0x000fe200078e0010 */
[----:B------:R-:W-:-:S15]  /*65190*/  MOV R0, R17 ;  /* 0x0000001100007202 */ /* 0x000fde0000000f00 */
[----:B------:R-:W-:Y:S02]  /*651a0*/  NOP ;  /* 0x0000000000007918 */ /* 0x000fe40000000000 */
[----:B------:R-:W-:Y:S04]  /*651b0*/  STL.64 [R1+0xad0], R12 ;  /* 0x000ad00c01007387 */ /* 0x000fe80000100a00 */
[----:B------:R0:W-:Y:S04]  /*651c0*/  STL.64 [R1+0xad8], R14 ;  /* 0x000ad80e01007387 */ /* 0x0001e80000100a00 */
[----:B0-----:R-:W4:Y:S04]  /*651d0*/  LDL.LU.64 R14, [R1+0xcc90] ;  /* 0x00cc9000010e7983 */ /* 0x001f280000300a00 */
[----:B------:R-:W4:Y:S04]  /*651e0*/  LDL.LU.64 R12, [R1+0xcc88] ;  /* 0x00cc8800010c7983 */ /* 0x000f280000300a00 */
[----:B------:R-:W4:Y:S02]  /*651f0*/  LDL.LU.64 R16, [R1+0xcc80] ;  /* 0x00cc800001107983 */ /* 0x000f240000300a00 */
[----:B----4-:R-:W-:Y:S02]  /*65200*/  HMMA.16816.F32.BF16 R24, R24, R16, R12 ;  /* 0x000000101818723c */ /* 0x010fe4000004180c */
[----:B------:R-:W4:Y:S04]  /*65210*/  LDL.LU.64 R14, [R1+0xcc78] ;  /* 0x00cc7800010e7983 */ /* 0x000f280000300a00 */
[----:B------:R-:W4:Y:S04]  /*65220*/  LDL.LU.64 R12, [R1+0xcc70] ;  /* 0x00cc7000010c7983 */ /* 0x000f280000300a00 */
[----:B------:R-:W4:Y:S04]  /*65230*/  LDL.LU.64 R18, [R1+0xcc68] ;  /* 0x00cc680001127983 */ /* 0x000f280000300a00 */
[----:B------:R-:W4:Y:S05]  /*65240*/  LDL.LU.64 R16, [R1+0xcc60] ;  /* 0x00cc600001107983 */ /* 0x000f2a0000300a00 */
[----:B------:R0:W-:Y:S04]  /*65250*/  STL.64 [R1+0x4e0], R24 ;  /* 0x0004e01801007387 */ /* 0x0001e80000100a00 */
[----:B------:R4:W-:Y:S04]  /*65260*/  STL.64 [R1+0x4e8], R26 ;  /* 0x0004e81a01007387 */ /* 0x0009e80000100a00 */
[----:B0-----:R-:W4:Y:S01]  /*65270*/  LDL R24, [R1+0x20] ;  /* 0x0000200001187983 */ /* 0x001f220000100800 */
[----:B------:R-:W-:-:S07]  /*65280*/  IMAD.MOV.U32 R25, RZ, RZ, R3 ;  /* 0x000000ffff197224 */ /* 0x000fce00078e0003 */
[----:B----4-:R-:W-:Y:S01]  /*65290*/  HMMA.16816.F32.BF16 R24, R16, R24, R12 ;  /* 0x000000181018723c */ /* 0x010fe2000004180c */
[----:B------:R-:W3:-:S15]  /*652a0*/  LDL.LU.64 R12, [R1+0xcc58] ;  /* 0x00cc5800010c7983 */ /* 0x000ede0000300a00 */
[----:B------:R-:W-:-:S03]  /*652b0*/  NOP ;  /* 0x0000000000007918 */ /* 0x000fc60000000000 */
[----:B------:R0:W-:Y:S04]  /*652c0*/  STL.64 [R1+0x300], R24 ;  /* 0x0003001801007387 */ /* 0x0001e80000100a00 */
[----:B------:R1:W-:Y:S04]  /*652d0*/  STL.64 [R1+0x308], R26 ;  /* 0x0003081a01007387 */ /* 0x0003e80000100a00 */
[----:B0-----:R-:W4:Y:S04]  /*652e0*/  LDL.LU.64 R24, [R1+0x15c0] ;  /* 0x0015c00001187983 */ /* 0x001f280000300a00 */
[----:B-1----:R-:W4:Y:S01]  /*652f0*/  LDL.LU.64 R26, [R1+0x15c8] ;  /* 0x0015c800011a7983 */ /* 0x002f220000300a00 */
[----:B---3--:R-:W-:Y:S01]  /*65300*/  HMMA.16816.F32.BF16 R8, R16, R12, R8 ;  /* 0x0000000c1008723c */ /* 0x008fe20000041808 */
[----:B------:R-:W-:-:S15]  /*65310*/  IMAD.MOV.U32 R3, RZ, RZ, R13 ;  /* 0x000000ffff037224 */ /* 0x000fde00078e000d */
[----:B------:R-:W-:-:S03]  /*65320*/  NOP ;  /* 0x0000000000007918 */ /* 0x000fc60000000000 */
[----:B------:R-:W-:Y:S04]  /*65330*/  STL.64 [R1+0x2f0], R8 ;  /* 0x0002f00801007387 */ /* 0x000fe80000100a00 */
[----:B------:R0:W-:Y:S04]  /*65340*/  STL.64 [R1+0x2f8], R10 ;  /* 0x0002f80a01007387 */ /* 0x0001e80000100a00 */
[----:B0-----:R-:W3:Y:S01]  /*65350*/  LDL.LU R11, [R1+0xcc50] ;  /* 0x00cc5000010b7983 */ /* 0x001ee20000300800 */
[----:B------:R-:W-:-:S03]  /*65360*/  IMAD.MOV.U32 R10, RZ, RZ, R12 ;  /* 0x000000ffff0a7224 */ /* 0x000fc600078e000c */
[----:B------:R-:W2:Y:S04]  /*65370*/  LDL.LU.64 R8, [R1+0xcc48] ;  /* 0x00cc480001087983 */ /* 0x000ea80000300a00 */
[----:B------:R-:W2:Y:S02]  /*65380*/  LDL.LU.64 R12, [R1+0xcc40] ;  /* 0x00cc4000010c7983 */ /* 0x000ea40000300a00 */
[----:B--2---:R-:W-:Y:S02]  /*65390*/  HMMA.16816.F32.BF16 R12, R16, R12, R4 ;  /* 0x0000000c100c723c */ /* 0x004fe40000041804 */
[----:B------:R-:W2:Y:S04]  /*653a0*/  LDL.LU.64 R6, [R1+0xcc38] ;  /* 0x00cc380001067983 */ /* 0x000ea80000300a00 */
[----:B------:R-:W2:-:S13]  /*653b0*/  LDL.LU.64 R4, [R1+0xcc30] ;  /* 0x00cc300001047983 */ /* 0x000e9a0000300a00 */
[----:B------:R-:W-:Y:S04]  /*653c0*/  STL.64 [R1+0x2e0], R12 ;  /* 0x0002e00c01007387 */ /* 0x000fe80000100a00 */
[----:B------:R0:W-:Y:S04]  /*653d0*/  STL.64 [R1+0x2e8], R14 ;  /* 0x0002e80e01007387 */ /* 0x0001e80000100a00 */
[----:B0-----:R-:W2:Y:S04]  /*653e0*/  LDL.LU.64 R14, [R1+0xcc28] ;  /* 0x00cc2800010e7983 */ /* 0x001ea80000300a00 */
[----:B------:R-:W2:Y:S02]  /*653f0*/  LDL.LU.64 R12, [R1+0xcc20] ;  /* 0x00cc2000010c7983 */ /* 0x000ea40000300a00 */
[----:B--2---:R-:W-:-:S15]  /*65400*/  HMMA.16816.F32.BF16 R4, R16, R12, R4 ;  /* 0x0000000c1004723c */ /* 0x004fde0000041804 */
[----:B------:R-:W-:-:S04]  /*65410*/  NOP ;  /* 0x0000000000007918 */ /* 0x000fc80000000000 */
[----:B------:R-:W-:Y:S04]  /*65420*/  STL.64 [R1+0x2d0], R4 ;  /* 0x0002d00401007387 */ /* 0x000fe80000100a00 */
[----:B------:R0:W-:Y:S04]  /*65430*/  STL.64 [R1+0x2d8], R6 ;  /* 0x0002d80601007387 */ /* 0x0001e80000100a00 */
[----:B0-----:R-:W2:Y:S04]  /*65440*/  LDL.LU.64 R6, [R1+0xcc18] ;  /* 0x00cc180001067983 */ /* 0x001ea80000300a00 */
[----:B------:R-:W2:Y:S04]  /*65450*/  LDL.LU.64 R4, [R1+0xcc10] ;  /* 0x00cc100001047983 */ /* 0x000ea80000300a00 */
[----:B------:R-:W-:Y:S01]  /*65460*/  STL.64 [R1+0xcbf8], R12 ;  /* 0x00cbf80c01007387 */ /* 0x000fe20000100a00 */
[----:B--2---:R-:W-:-:S15]  /*65470*/  HMMA.16816.F32.BF16 R4, R16, R8, R4 ;  /* 0x000000081004723c */ /* 0x004fde0000041804 */
[----:B------:R-:W-:-:S04]  /*65480*/  NOP ;  /* 0x0000000000007918 */ /* 0x000fc80000000000 */
[----:B------:R-:W-:Y:S04]  /*65490*/  STL.64 [R1+0x2c0], R4 ;  /* 0x0002c00401007387 */ /* 0x000fe80000100a00 */
[----:B------:R0:W-:Y:S04]  /*654a0*/  STL.64 [R1+0x2c8], R6 ;  /* 0x0002c80601007387 */ /* 0x0001e80000100a00 */
[----:B0-----:R-:W2:Y:S04]  /*654b0*/  LDL.LU.64 R6, [R1+0xcc08] ;  /* 0x00cc080001067983 */ /* 0x001ea80000300a00 */
[----:B------:R-:W4:Y:S04]  /*654c0*/  LDL.LU.64 R4, [R1+0xcc00] ;  /* 0x00cc000001047983 */ /* 0x000f280000300a00 */
[----:B------:R0:W-:Y:S04]  /*654d0*/  STL.64 [R1+0xcb98], R8 ;  /* 0x00cb980801007387 */ /* 0x0001e80000100a00 */
[----:B------:R-:W2:Y:S01]  /*654e0*/  LDL.LU.64 R12, [R1+0x14d0] ;  /* 0x0014d000010c7983 */ /* 0x000ea20000300a00 */
[----:B0-----:R-:W-:-:S02]  /*654f0*/  IMAD.MOV.U32 R8, RZ, RZ, R15 ;  /* 0x000000ffff087224 */ /* 0x001fc400078e000f */
[----:B------:R-:W-:Y:S02]  /*65500*/  IMAD.MOV.U32 R9, RZ, RZ, R14 ;  /* 0x000000ffff097224 */ /* 0x000fe400078e000e */
[----:B------:R-:W2:Y:S04]  /*65510*/  LDL.LU.64 R14, [R1+0x14d8] ;  /* 0x0014d800010e7983 */ /* 0x000ea80000300a00 */
[----:B------:R0:W-:Y:S02]  /*65520*/  STL.64 [R1+0xcba8], R8 ;  /* 0x00cba80801007387 */ /* 0x0001e40000100a00 */
[----:B0-----:R-:W-:Y:S02]  /*65530*/  IMAD.MOV.U32 R8, RZ, RZ, R29 ;  /* 0x000000ffff087224 */ /* 0x001fe400078e001d */
[----:B------:R-:W-:-:S05]  /*65540*/  IMAD.MOV.U32 R9, RZ, RZ, R28 ;  /* 0x000000ffff097224 */ /* 0x000fca00078e001c */
[----:B------:R0:W-:Y:S02]  /*65550*/  STL.64 [R1+0xcbc0], R8 ;  /* 0x00cbc00801007387 */ /* 0x0001e40000100a00 */
[----:B0-----:R-:W-:Y:S02]  /*65560*/  IMAD.MOV.U32 R8, RZ, RZ, R23 ;  /* 0x000000ffff087224 */ /* 0x001fe400078e0017 */
[----:B------:R-:W-:Y:S01]  /*65570*/  IMAD.MOV.U32 R9, RZ, RZ, R22 ;  /* 0x000000ffff097224 */ /* 0x000fe200078e0016 */
[----:B----4-:R-:W-:-:S15]  /*65580*/  HMMA.16816.F32.BF16 R24, R16, R4, R24 ;  /* 0x000000041018723c */ /* 0x010fde0000041818 */
[----:B------:R-:W-:-:S04]  /*65590*/  NOP ;  /* 0x0000000000007918 */ /* 0x000fc80000000000 */
[----:B------:R-:W-:Y:S04]  /*655a0*/  STL.64 [R1+0x2b0], R24 ;  /* 0x0002b01801007387 */ /* 0x000fe80000100a00 */
[----:B------:R-:W-:Y:S04]  /*655b0*/  STL.64 [R1+0x2b8], R26 ;  /* 0x0002b81a01007387 */ /* 0x000fe80000100a00 */
[----:B--2---:R-:W0:Y:S04]  /*655c0*/  LDSM.16.MT88.4 R24, [R6+UR5+0x80] ;  /* 0x000080050618783b */ /* 0x004e280008004200 */
[----:B------:R-:W-:Y:S04]  /*655d0*/  STL.64 [R1+0xcbd8], R8 ;  /* 0x00cbd80801007387 */ /* 0x000fe80000100a00 */
[----:B0-----:R-:W-:Y:S04]  /*655e0*/  STL.64 [R1+0xca98], R26 ;  /* 0x00ca981a01007387 */ /* 0x001fe80000100a00 */
[----:B------:R0:W-:Y:S04]  /*655f0*/  STL.64 [R1+0xca90], R24 ;  /* 0x00ca901801007387 */ /* 0x0001e80000100a00 */
[----:B0-----:R-:W2:Y:S01]  /*65600*/  LDL.64 R24, [R1+0x70] ;  /* 0x0000700001187983 */ /* 0x001ea20000100a00 */
[C---:B------:R-:W-:Y:S03]  /*65610*/  HMMA.16816.F32.BF16 R20, R16.reuse, R20, R12 ;  /* 0x000000141014723c */ /* 0x040fe6000004180c */
[----:B--2---:R0:W-:Y:S04]  /*65620*/  STL.64 [R1+0xcba0], R24 ;  /* 0x00cba01801007387 */ /* 0x0041e80000100a00 */
[----:B0-----:R-:W2:Y:S04]  /*65630*/  LDL.LU.64 R24, [R1+0x13d0] ;  /* 0x0013d00001187983 */ /* 0x001ea80000300a00 */
[----:B------:R-:W2:Y:S04]  /*65640*/  LDL.LU.64 R26, [R1+0x13d8] ;  /* 0x0013d800011a7983 */ /* 0x000ea80000300a00 */
[----:B------:R-:W4:Y:S04]  /*65650*/  LDL.LU.64 R12, [R1+0xcbf8] ;  /* 0x00cbf800010c7983 */ /* 0x000f280000300a00 */
[----:B------:R0:W-:Y:S04]  /*65660*/  STL.64 [R1+0x9a0], R20 ;  /* 0x0009a01401007387 */ /* 0x0001e80000100a00 */
[----:B------:R-:W-:Y:S04]  /*65670*/  STL.64 [R1+0x9a8], R22 ;  /* 0x0009a81601007387 */ /* 0x000fe80000100a00 */
[----:B0-----:R-:W2:Y:S02]  /*65680*/  LDL.LU.64 R20, [R1+0xcbf0] ;  /* 0x00cbf00001147983 */ /* 0x001ea40000300a00 */
[----:B--2---:R-:W-:-:S15]  /*65690*/  HMMA.16816.F32.BF16 R24, R16, R20, R24 ;  /* 0x000000141018723c */ /* 0x004fde0000041818 */
[----:B------:R-:W-:-:S04]  /*656a0*/  NOP ;  /* 0x0000000000007918 */ /* 0x000fc80000000000 */
[----:B------:R0:W-:Y:S04]  /*656b0*/  STL.64 [R1+0x990], R24 ;  /* 0x0009901801007387 */ /* 0x0001e80000100a00 */
[----:B------:R1:W-:Y:S04]  /*656c0*/  STL.64 [R1+0x998], R26 ;  /* 0x0009981a01007387 */ /* 0x0003e80000100a00 */
[----:B0-----:R-:W2:Y:S04]  /*656d0*/  LDL.LU.64 R24, [R1+0x8c0] ;  /* 0x0008c00001187983 */ /* 0x001ea80000300a00 */
[----:B-1----:R-:W2:Y:S04]  /*656e0*/  LDL.LU.64 R26, [R1+0x8c8] ;  /* 0x0008c800011a7983 */ /* 0x002ea80000300a00 */
[----:B--2---:R-:W-:Y:S04]  /*656f0*/  STL.64 [R1+0xcbb8], R26 ;  /* 0x00cbb81a01007387 */ /* 0x004fe80000100a00 */
[----:B------:R0:W-:Y:S04]  /*65700*/  STL.64 [R1+0xcbb0], R24 ;  /* 0x00cbb01801007387 */ /* 0x0001e80000100a00 */
[----:B0-----:R-:W2:Y:S04]  /*65710*/  LDL.LU.64 R24, [R1+0x8d0] ;  /* 0x0008d00001187983 */ /* 0x001ea80000300a00 */
[----:B------:R-:W2:Y:S04]  /*65720*/  LDL.LU.64 R26, [R1+0x8d8] ;  /* 0x0008d800011a7983 */ /* 0x000ea80000300a00 */
[----:B--2---:R-:W-:Y:S04]  /*65730*/  STL.64 [R1+0xcbd0], R26 ;  /* 0x00cbd01a01007387 */ /* 0x004fe80000100a00 */
[----:B------:R0:W-:Y:S04]  /*65740*/  STL.64 [R1+0xcbc8], R24 ;  /* 0x00cbc81801007387 */ /* 0x0001e80000100a00 */
[----:B0-----:R-:W2:Y:S04]  /*65750*/  LDL.LU.64 R24, [R1+0x8e0] ;  /* 0x0008e00001187983 */ /* 0x001ea80000300a00 */
[----:B------:R-:W2:Y:S01]  /*65760*/  LDL.LU.64 R26, [R1+0x8e8] ;  /* 0x0008e800011a7983 */ /* 0x000ea20000300a00 */
[----:B------:R-:W-:-:S02]  /*65770*/  IMAD.MOV.U32 R14, RZ, RZ, R20 ;  /* 0x000000ffff0e7224 */ /* 0x000fc400078e0014 */
[----:B------:R-:W-:Y:S02]  /*65780*/  IMAD.MOV.U32 R9, RZ, RZ, R7 ;  /* 0x000000ffff097224 */ /* 0x000fe400078e0007 */
[----:B------:R-:W-:Y:S01]  /*65790*/  IMAD.MOV.U32 R7, RZ, RZ, R21 ;  /* 0x000000ffff077224 */ /* 0x000fe200078e0015 */
[----:B--2---:R-:W-:Y:S04]  /*657a0*/  STL.64 [R1+0xcbe8], R26 ;  /* 0x00cbe81a01007387 */ /* 0x004fe80000100a00 */
[----:B------:R0:W-:Y:S04]  /*657b0*/  STL.64 [R1+0xcbe0], R24 ;  /* 0x00cbe01801007387 */ /* 0x0001e80000100a00 */
[----:B0-----:R-:W2:Y:S04]  /*657c0*/  LDL.LU.64 R24, [R1+0x12d0] ;  /* 0x0012d00001187983 */ /* 0x001ea80000300a00 */
[----:B------:R-:W2:Y:S04]  /*657d0*/  LDL.LU.64 R26, [R1+0x12d8] ;  /* 0x0012d800011a7983 */ /* 0x000ea80000300a00 */
[----:B------:R-:W2:Y:S04]  /*657e0*/  LDL.LU.64 R20, [R1+0x740] ;  /* 0x0007400001147983 */ /* 0x000ea80000300a00 */
[----:B------:R-:W2:Y:S04]  /*657f0*/  LDL.LU.64 R22, [R1+0x748] ;  /* 0x0007480001167983 */ /* 0x000ea80000300a00 */
[----:B------:R-:W-:Y:S04]  /*65800*/  STL [R1+0xcb38], R14 ;  /* 0x00cb380e01007387 */ /* 0x000fe80000100800 */
[----:B----4-:R0:W-:Y:S04]  /*65810*/  STL.64 [R1+0xcb30], R12 ;  /* 0x00cb300c01007387 */ /* 0x0101e80000100a00 */
[----:B0-----:R-:W4:Y:S01]  /*65820*/  LDL.64 R12, [R1] ;  /* 0x00000000010c7983 */ /* 0x001f220000100a00 */
[----:B---3--:R-:W-:-:S03]  /*65830*/  IMAD.MOV.U32 R8, RZ, RZ, R11 ;  /* 0x000000ffff087224 */ /* 0x008fc600078e000b */
[----:B----4-:R0:W-:Y:S02]  /*65840*/  STL.64 [R1+0xcb50], R12 ;  /* 0x00cb500c01007387 */ /* 0x0101e40000100a00 */
[----:B0-----:R-:W-:Y:S02]  /*65850*/  IMAD.MOV.U32 R12, RZ, RZ, R10 ;  /* 0x000000ffff0c7224 */ /* 0x001fe400078e000a */
[----:B--2---:R-:W-:Y:S01]  /*65860*/  HMMA.16816.F32.BF16 R8, R16, R8, R24 ;  /* 0x000000081008723c */ /* 0x004fe20000041818 */
[----:B------:R-:W-:-:S05]  /*65870*/  IMAD.MOV.U32 R13, RZ, RZ, R3 ;  /* 0x000000ffff0d7224 */ /* 0x000fca00078e0003 */
[----:B------:R0:W-:Y:S04]  /*65880*/  STL.64 [R1+0xcb68], R12 ;  /* 0x00cb680c01007387 */ /* 0x0001e80000100a00 */
[----:B0-----:R-:W2:Y:S04]  /*65890*/  LDL.64 R12, [R1+0x60] ;  /* 0x00006000010c7983 */ /* 0x001ea80000100a00 */
[----:B------:R-:W-:Y:S04]  /*658a0*/  STL.64 [R1+0xcb28], R6 ;  /* 0x00cb280601007387 */ /* 0x000fe80000100a00 */
[----:B------:R0:W-:Y:S04]  /*658b0*/  STL.64 [R1+0xcb20], R4 ;  /* 0x00cb200401007387 */ /* 0x0001e80000100a00 */
[----:B0-----:R-:W2:Y:S04]  /*658c0*/  LDL.LU.64 R4, [R1+0x5e0] ;  /* 0x0005e00001047983 */ /* 0x001ea80000300a00 */
[----:B------:R-:W2:Y:S04]  /*658d0*/  LDL.LU.64 R6, [R1+0x5e8] ;  /* 0x0005e80001067983 */ /* 0x000ea80000300a00 */
[----:B------:R-:W3:Y:S04]  /*658e0*/  LDL.LU.64 R26, [R1+0xcbe8] ;  /* 0x00cbe800011a7983 */ /* 0x000ee80000300a00 */
[----:B------:R-:W3:Y:S04]  /*658f0*/  LDL.LU.64 R24, [R1+0xcbe0] ;  /* 0x00cbe00001187983 */ /* 0x000ee80000300a00 */
[----:B------:R0:W-:Y:S04]  /*65900*/  STL.64 [R1+0x980], R8 ;  /* 0x0009800801007387 */ /* 0x0001e80000100a00 */
[----:B------:R3:W-:Y:S04]  /*65910*/  STL.64 [R1+0x988], R10 ;  /* 0x0009880a01007387 */ /* 0x0007e80000100a00 */
[----:B0-----:R-:W3:Y:S02]  /*65920*/  LDL.LU.64 R8, [R1+0xcbd8] ;  /* 0x00cbd80001087983 */ /* 0x001ee40000300a00 */
[----:B---3--:R-:W-:Y:S02]  /*65930*/  HMMA.16816.F32.BF16 R8, R16, R8, R24 ;  /* 0x000000081008723c */ /* 0x008fe40000041818 */
[----:B------:R-:W3:Y:S04]  /*65940*/  LDL.LU.64 R26, [R1+0xcbd0] ;  /* 0x00cbd000011a7983 */ /* 0x000ee80000300a00 */
[----:B------:R-:W3:-:S13]  /*65950*/  LDL.LU.64 R24, [R1+0xcbc8] ;  /* 0x00cbc80001187983 */ /* 0x000eda0000300a00 */
        /* <DEDUP_REMOVED lines=10> */
[----:B------:R-:W3:-:S15]  /*65a00*/  LDL.LU.64 R24, [R1+0xcba0] ;  /* 0x00cba00001187983 */ /* 0x000ede0000300a00 */
[----:B------:R-:W-:Y:S02]  /*65a10*/  NOP ;  /* 0x0000000000007918 */ /* 0x000fe40000000000 */
[----:B------:R0:W-:Y:S04]  /*65a20*/  STL.64 [R1+0x950], R8 ;  /* 0x0009500801007387 */ /* 0x0001e80000100a00 */
[----:B------:R-:W-:Y:S04]  /*65a30*/  STL.64 [R1+0x958], R10 ;  /* 0x0009580a01007387 */ /* 0x000fe80000100a00 */
[----:B0-----:R-:W4:Y:S01]  /*65a40*/  LDL.LU.64 R8, [R1+0xcb98] ;  /* 0x00cb980001087983 */ /* 0x001f220000300a00 */
[----:B---3--:R-:W-:-:S15]  /*65a50*/  HMMA.16816.F32.BF16 R20, R16, R24, R20 ;  /* 0x000000181014723c */ /* 0x008fde0000041814 */
[----:B------:R-:W-:-:S04]  /*65a60*/  NOP ;  /* 0x0000000000007918 */ /* 0x000fc80000000000 */
[----:B------:R0:W-:Y:S04]  /*65a70*/  STL.64 [R1+0x940], R20 ;  /* 0x0009401401007387 */ /* 0x0001e80000100a00 */
[----:B------:R1:W-:Y:S04]  /*65a80*/  STL.64 [R1+0x948], R22 ;  /* 0x0009481601007387 */ /* 0x0003e80000100a00 */
[----:B0-----:R-:W3:Y:S04]  /*65a90*/  LDL.LU.64 R20, [R1+0x340] ;  /* 0x0003400001147983 */ /* 0x001ee80000300a00 */
[----:B-1----:R-:W3:Y:S01]  /*65aa0*/  LDL.LU.64 R22, [R1+0x348] ;  /* 0x0003480001167983 */ /* 0x002ee20000300a00 */
[----:B--2---:R-:W-:Y:S03]  /*65ab0*/  HMMA.16816.F32.BF16 R4, R16, R12, R4 ;  /* 0x0000000c1004723c */ /* 0x004fe60000041804 */
[----:B---3--:R-:W-:Y:S04]  /*65ac0*/  STL.64 [R1+0xcb88], R22 ;  /* 0x00cb881601007387 */ /* 0x008fe80000100a00 */
[----:B------:R-:W-:Y:S04]  /*65ad0*/  STL.64 [R1+0xcb80], R20 ;  /* 0x00cb801401007387 */ /* 0x000fe80000100a00 */
[----:B------:R0:W-:Y:S04]  /*65ae0*/  STL.64 [R1+0xcac8], R24 ;  /* 0x00cac81801007387 */ /* 0x0001e80000100a00 */
[----:B0-----:R-:W2:Y:S01]  /*65af0*/  LDL.64 R24, [R1+0x40] ;  /* 0x0000400001187983 */ /* 0x001ea20000100a00 */
[----:B------:R-:W-:Y:S01]  /*65b00*/  IMAD.MOV.U32 R11, RZ, RZ, R12 ;  /* 0x000000ffff0b7224 */ /* 0x000fe200078e000c */
[----:B------:R-:W-:Y:S01]  /*65b10*/  MOV R10, R13 ;  /* 0x0000000d000a7202 */ /* 0x000fe20000000f00 */
[----:B------:R-:W-:-:S02]  /*65b20*/  IMAD.MOV.U32 R20, RZ, RZ, R2 ;  /* 0x000000ffff147224 */ /* 0x000fc400078e0002 */
[----:B------:R-:W-:Y:S01]  /*65b30*/  IMAD.MOV.U32 R21, RZ, RZ, R0 ;  /* 0x000000ffff157224 */ /* 0x000fe200078e0000 */
[----:B--2---:R0:W-:Y:S04]  /*65b40*/  STL.64 [R1+0xcb90], R24 ;  /* 0x00cb901801007387 */ /* 0x0041e80000100a00 */
[----:B0-----:R-:W2:Y:S04]  /*65b50*/  LDL.LU.64 R24, [R1+0x5d0] ;  /* 0x0005d00001187983 */ /* 0x001ea80000300a00 */
[----:B------:R-:W2:Y:S04]  /*65b60*/  LDL.LU.64 R26, [R1+0x5d8] ;  /* 0x0005d800011a7983 */ /* 0x000ea80000300a00 */
[----:B------:R-:W-:Y:S04]  /*65b70*/  STL.64 [R1+0x930], R4 ;  /* 0x0009300401007387 */ /* 0x000fe80000100a00 */
[----:B------:R-:W-:Y:S04]  /*65b80*/  STL.64 [R1+0x938], R6 ;  /* 0x0009380601007387 */ /* 0x000fe80000100a00 */
[----:B------:R-:W3:Y:S04]  /*65b90*/  LDL.LU.64 R12, [R1+0x1b40] ;  /* 0x001b4000010c7983 */ /* 0x000ee80000300a00 */
[----:B------:R-:W3:Y:S04]  /*65ba0*/  LDL.LU.64 R14, [R1+0x1b48] ;  /* 0x001b4800010e7983 */ /* 0x000ee80000300a00 */
[----:B------:R-:W-:Y:S04]  /*65bb0*/  STL.64 [R1+0xcb48], R10 ;  /* 0x00cb480a01007387 */ /* 0x000fe80000100a00 */
[----:B----4-:R0:W-:Y:S04]  /*65bc0*/  STL.64 [R1+0xcb40], R8 ;  /* 0x00cb400801007387 */ /* 0x0101e80000100a00 */
[----:B0-----:R-:W4:Y:S04]  /*65bd0*/  LDL.LU.64 R8, [R1+0x1940] ;  /* 0x0019400001087983 */ /* 0x001f280000300a00 */
[----:B------:R-:W3:Y:S01]  /*65be0*/  LDL.LU.64 R10, [R1+0x1948] ;  /* 0x00194800010a7983 */ /* 0x000ee20000300a00 */
[C---:B--2---:R-:W-:Y:S03]  /*65bf0*/  HMMA.16816.F32.BF16 R20, R16.reuse, R20, R24 ;  /* 0x000000141014723c */ /* 0x044fe60000041818 */
[----:B---3--:R-:W-:Y:S04]  /*65c00*/  STL.64 [R1+0xcb60], R10 ;  /* 0x00cb600a01007387 */ /* 0x008fe80000100a00 */
[----:B----4-:R0:W-:Y:S04]  /*65c10*/  STL.64 [R1+0xcb58], R8 ;  /* 0x00cb580801007387 */ /* 0x0101e80000100a00 */
[----:B0-----:R-:W2:Y:S04]  /*65c20*/  LDL.LU.64 R8, [R1+0x1a40] ;  /* 0x001a400001087983 */ /* 0x001ea80000300a00 */
[----:B------:R-:W2:Y:S04]  /*65c30*/  LDL.LU.64 R10, [R1+0x1a48] ;  /* 0x001a4800010a7983 */ /* 0x000ea80000300a00 */
[----:B------:R-:W3:Y:S04]  /*65c40*/  LDL.LU.64 R4, [R1+0x1840] ;  /* 0x0018400001047983 */ /* 0x000ee80000300a00 */
[----:B------:R-:W3:Y:S04]  /*65c50*/  LDL.LU.64 R6, [R1+0x1848] ;  /* 0x0018480001067983 */ /* 0x000ee80000300a00 */
[----:B------:R-:W4:Y:S04]  /*65c60*/  LDL.LU.64 R24, [R1+0xcb90] ;  /* 0x00cb900001187983 */ /* 0x000f280000300a00 */
[----:B------:R-:W-:Y:S04]  /*65c70*/  STL.64 [R1+0x920], R20 ;  /* 0x0009201401007387 */ /* 0x000fe80000100a00 */
[----:B------:R0:W-:Y:S04]  /*65c80*/  STL.64 [R1+0x928], R22 ;  /* 0x0009281601007387 */ /* 0x0001e80000100a00 */
[----:B0-----:R-:W4:Y:S04]  /*65c90*/  LDL.LU.64 R22, [R1+0xcb88] ;  /* 0x00cb880001167983 */ /* 0x001f280000300a00 */
[----:B------:R-:W4:Y:S02]  /*65ca0*/  LDL.LU.64 R20, [R1+0xcb80] ;  /* 0x00cb800001147983 */ /* 0x000f240000300a00 */
[----:B----4-:R-:W-:Y:S02]  /*65cb0*/  HMMA.16816.F32.BF16 R16, R16, R24, R20 ;  /* 0x000000181010723c */ /* 0x010fe40000041814 */
[----:B------:R-:W4:Y:S04]  /*65cc0*/  LDL.LU.64 R22, [R1+0xcb78] ;  /* 0x00cb780001167983 */ /* 0x000f280000300a00 */
[----:B------:R-:W4:-:S13]  /*65cd0*/  LDL.LU.64 R20, [R1+0xcb70] ;  /* 0x00cb700001147983 */ /* 0x000f1a0000300a00 */
[----:B------:R0:W-:Y:S04]  /*65ce0*/  STL.64 [R1+0x2a0], R16 ;  /* 0x0002a01001007387 */ /* 0x0001e80000100a00 */
[----:B------:R-:W-:Y:S04]  /*65cf0*/  STL.64 [R1+0x2a8], R18 ;  /* 0x0002a81201007387 */ /* 0x000fe80000100a00 */
[----:B0-----:R-:W4:Y:S01]  /*65d00*/  LDL.64 R16, [R1+0x20] ;  /* 0x0000200001107983 */ /* 0x001f220000100a00 */
[----:B------:R-:W-:-:S03]  /*65d10*/  IMAD.MOV.U32 R3, RZ, RZ, R25 ;  /* 0x000000ffff037224 */ /* 0x000fc600078e0019 */
[----:B------:R-:W2:Y:S01]  /*65d20*/  LDL.64 R24, [R1+0x90] ;  /* 0x0000900001187983 */ /* 0x000ea20000100a00 */
[----:B----4-:R-:W-:Y:S03]  /*65d30*/  HMMA.16816.F32.BF16 R12, R20, R16, R12 ;  /* 0x00000010140c723c */ /* 0x010fe6000004180c */
[----:B--2---:R0:W-:Y:S04]  /*65d40*/  STL.64 [R1+0xcad0], R24 ;  /* 0x00cad01801007387 */ /* 0x0041e80000100a00 */
[----:B0-----:R-:W2:Y:S04]  /*65d50*/  LDL.LU.64 R24, [R1+0x1740] ;  /* 0x0017400001187983 */ /* 0x001ea80000300a00 */
[----:B------:R-:W2:Y:S08]  /*65d60*/  LDL.LU.64 R26, [R1+0x1748] ;  /* 0x00174800011a7983 */ /* 0x000eb00000300a00 */
[----:B------:R0:W-:Y:S04]  /*65d70*/  STL.64 [R1+0x800], R12 ;  /* 0x0008000c01007387 */ /* 0x0001e80000100a00 */
[----:B------:R1:W-:Y:S04]  /*65d80*/  STL.64 [R1+0x808], R14 ;  /* 0x0008080e01007387 */ /* 0x0003e80000100a00 */
[----:B0-----:R-:W1:Y:S01]  /*65d90*/  LDL.LU.64 R12, [R1+0xcb68] ;  /* 0x00cb6800010c7983 */ /* 0x001e620000300a00 */
[----:B------:R-:W-:-:S02]  /*65da0*/  IMAD.MOV.U32 R2, RZ, RZ, R16 ;  /* 0x000000ffff027224 */ /* 0x000fc400078e0010 */
[----:B------:R-:W-:Y:S02]  /*65db0*/  IMAD.MOV.U32 R0, RZ, RZ, R17 ;  /* 0x000000ffff007224 */ /* 0x000fe400078e0011 */
[----:B------:R-:W4:Y:S04]  /*65dc0*/  LDL.LU.64 R16, [R1+0x1640] ;  /* 0x0016400001107983 */ /* 0x000f280000300a00 */
[----:B------:R-:W4:Y:S01]  /*65dd0*/  LDL.LU.64 R18, [R1+0x1648] ;  /* 0x0016480001127983 */ /* 0x000f220000300a00 */
[----:B-1----:R-:W-:Y:S03]  /*65de0*/  HMMA.16816.F32.BF16 R12, R20, R12, R8 ;  /* 0x0000000c140c723c */ /* 0x002fe60000041808 */
[----:B------:R-:W2:Y:S04]  /*65df0*/  LDL.LU.64 R10, [R1+0xcb60] ;  /* 0x00cb6000010a7983 */ /* 0x000ea80000300a00 */
[----:B------:R-:W2:-:S12]  /*65e00*/  LDL.LU.64 R8, [R1+0xcb58] ;  /* 0x00cb580001087983 */ /* 0x000e980000300a00 */
[----:B------:R0:W-:Y:S04]  /*65e10*/  STL.64 [R1+0x7f0], R12 ;  /* 0x0007f00c01007387 */ /* 0x0001e80000100a00 */
[----:B------:R-:W-:Y:S04]  /*65e20*/  STL.64 [R1+0x7f8], R14 ;  /* 0x0007f80e01007387 */ /* 0x000fe80000100a00 */
[----:B0-----:R-:W2:Y:S02]  /*65e30*/  LDL.LU.64 R12, [R1+0xcb50] ;  /* 0x00cb5000010c7983 */ /* 0x001ea40000300a00 */
[----:B--2---:R-:W-:Y:S01]  /*65e40*/  HMMA.16816.F32.BF16 R8, R20, R12, R8 ;  /* 0x0000000c1408723c */ /* 0x004fe20000041808 */
[----:B------:R-:W-:-:S02]  /*65e50*/  IMAD.MOV.U32 R29, RZ, RZ, R12 ;  /* 0x000000ffff1d7224 */ /* 0x000fc400078e000c */
[----:B------:R-:W-:-:S15]  /*65e60*/  IMAD.MOV.U32 R28, RZ, RZ, R13 ;  /* 0x000000ffff1c7224 */ /* 0x000fde00078e000d */
[----:B------:R-:W-:Y:S01]  /*65e70*/  NOP ;  /* 0x0000000000007918 */ /* 0x000fe20000000000 */
[----:B------:R-:W-:Y:S04]  /*65e80*/  STL.64 [R1+0x7e0], R8 ;  /* 0x0007e00801007387 */ /* 0x000fe80000100a00 */
[----:B------:R0:W-:Y:S04]  /*65e90*/  STL.64 [R1+0x7e8], R10 ;  /* 0x0007e80a01007387 */ /* 0x0001e80000100a00 */
[----:B0-----:R-:W2:Y:S04]  /*65ea0*/  LDL.LU.64 R10, [R1+0xcb48] ;  /* 0x00cb4800010a7983 */ /* 0x001ea80000300a00 */
[----:B------:R-:W2:Y:S04]  /*65eb0*/  LDL.LU.64 R8, [R1+0xcb40] ;  /* 0x00cb400001087983 */ /* 0x000ea80000300a00 */
[----:B------:R-:W2:Y:S04]  /*65ec0*/  LDL.LU R14, [R1+0xcb38] ;  /* 0x00cb3800010e7983 */ /* 0x000ea80000300800 */
[----:B------:R-:W3:Y:S02]  /*65ed0*/  LDL.LU.64 R12, [R1+0xcb30] ;  /* 0x00cb3000010c7983 */ /* 0x000ee40000300a00 */
[C---:B---3--:R-:W-:Y:S08]  /*65ee0*/  HMMA.16816.F32.BF16 R4, R20.reuse, R12, R4 ;  /* 0x0000000c1404723c */ /* 0x048ff00000041804 */
[C---:B--2---:R-:W-:Y:S11]  /*65ef0*/  HMMA.16816.F32.BF16 R24, R20.reuse, R8, R24 ;  /* 0x000000081418723c */ /* 0x044ff60000041818 */
[----:B------:R-:W-:Y:S04]  /*65f00*/  STL.64 [R1+0x7d0], R4 ;  /* 0x0007d00401007387 */ /* 0x000fe80000100a00 */
[----:B------:R0:W-:Y:S04]  /*65f10*/  STL.64 [R1+0x7d8], R6 ;  /* 0x0007d80601007387 */ /* 0x0001e80000100a00 */
[----:B0-----:R-:W2:Y:S04]  /*65f20*/  LDL.LU.64 R6, [R1+0xcb28] ;  /* 0x00cb280001067983 */ /* 0x001ea80000300a00 */
[----:B------:R-:W4:Y:S04]  /*65f30*/  LDL.LU.64 R4, [R1+0xcb20] ;  /* 0x00cb200001047983 */ /* 0x000f280000300a00 */
[----:B------:R-:W-:Y:S04]  /*65f40*/  STL.64 [R1+0xcb18], R12 ;  /* 0x00cb180c01007387 */ /* 0x000fe80000100a00 */
[----:B------:R-:W-:Y:S04]  /*65f50*/  STL.64 [R1+0xcae0], R10 ;  /* 0x00cae00a01007387 */ /* 0x000fe80000100a00 */
[----:B------:R0:W-:Y:S04]  /*65f60*/  STL.64 [R1+0xcad8], R8 ;  /* 0x00cad80801007387 */ /* 0x0001e80000100a00 */
[----:B------:R-:W-:Y:S04]  /*65f70*/  STL.64 [R1+0x7c0], R24 ;  /* 0x0007c01801007387 */ /* 0x000fe80000100a00 */
[----:B------:R-:W-:Y:S04]  /*65f80*/  STL.64 [R1+0x7c8], R26 ;  /* 0x0007c81a01007387 */ /* 0x000fe80000100a00 */
[----:B0-----:R-:W3:Y:S01]  /*65f90*/  LDL.64 R8, [R1+0xb0] ;  /* 0x0000b00001087983 */ /* 0x001ee20000100a00 */
[----:B----4-:R-:W-:Y:S03]  /*65fa0*/  HMMA.16816.F32.BF16 R16, R20, R4, R16 ;  /* 0x000000041410723c */ /* 0x010fe60000041810 */
[----:B---3--:R0:W-:Y:S02]  /*65fb0*/  STL.64 [R1+0xcaf8], R8 ;  /* 0x00caf80801007387 */ /* 0x0081e40000100a00 */
[----:B0-----:R-:W-:-:S02]  /*65fc0*/  IMAD.MOV.U32 R8, RZ, RZ, R14 ;  /* 0x000000ffff087224 */ /* 0x001fc400078e000e */
[----:B--2---:R-:W-:-:S05]  /*65fd0*/  IMAD.MOV.U32 R9, RZ, RZ, R7 ;  /* 0x000000ffff097224 */ /* 0x004fca00078e0007 */
[----:B------:R0:W-:Y:S04]  /*65fe0*/  STL.64 [R1+0xcb10], R8 ;  /* 0x00cb100801007387 */ /* 0x0001e80000100a00 */
[----:B0-----:R-:W2:Y:S04]  /*65ff0*/  LDL.64 R8, [R1+0x30] ;  /* 0x0000300001087983 */ /* 0x001ea80000100a00 */
[----:B------:R-:W2:Y:S04]  /*66000*/  LDL.LU.64 R12, [R1+0x1540] ;  /* 0x00154000010c7983 */ /* 0x000ea80000300a00 */
[----:B------:R-:W2:Y:S04]  /*66010*/  LDL.LU.64 R14, [R1+0x1548] ;  /* 0x00154800010e7983 */ /* 0x000ea80000300a00 */
[----:B------:R-:W-:Y:S04]  /*66020*/  STL.64 [R1+0x7b0], R16 ;  /* 0x0007b01001007387 */ /* 0x000fe80000100a00 */
[----:B------:R-:W-:Y:S04]  /*66030*/  STL.64 [R1+0x7b8], R18 ;  /* 0x0007b81201007387 */ /* 0x000fe80000100a00 */
[----:B------:R-:W-:Y:S04]  /*66040*/  STL.64 [R1+0xcab0], R4 ;  /* 0x00cab00401007387 */ /* 0x000fe80000100a00 */
[----:B------:R-:W3:Y:S04]  /*66050*/  LDL.LU.64 R24, [R1+0x1260] ;  /* 0x0012600001187983 */ /* 0x000ee80000300a00 */
[----:B------:R-:W4:Y:S04]  /*66060*/  LDL.LU.64 R26, [R1+0x1268] ;  /* 0x00126800011a7983 */ /* 0x000f280000300a00 */
[----:B------:R-:W0:Y:S04]  /*66070*/  LDSM.16.MT88.4 R16, [R6+UR5+0x100] ;  /* 0x000100050610783b */ /* 0x000e280008004200 */
[----:B----4-:R-:W-:Y:S04]  /*66080*/  STL.64 [R1+0xcaf0], R26 ;  /* 0x00caf01a01007387 */ /* 0x010fe80000100a00 */
[----:B---3--:R1:W-:Y:S04]  /*66090*/  STL.64 [R1+0xcae8], R24 ;  /* 0x00cae81801007387 */ /* 0x0083e80000100a00 */
[----:B-1----:R-:W3:Y:S04]  /*660a0*/  LDL.LU.64 R24, [R1+0x1340] ;  /* 0x0013400001187983 */ /* 0x002ee80000300a00 */
[----:B------:R-:W4:Y:S01]  /*660b0*/  LDL.LU.64 R26, [R1+0x1348] ;  /* 0x00134800011a7983 */ /* 0x000f220000300a00 */
[----:B--2---:R-:W-:Y:S03]  /*660c0*/  HMMA.16816.F32.BF16 R12, R20, R8, R12 ;  /* 0x00000008140c723c */ /* 0x004fe6000004180c */
[----:B----4-:R-:W-:Y:S04]  /*660d0*/  STL.64 [R1+0xcb08], R26 ;  /* 0x00cb081a01007387 */ /* 0x010fe80000100a00 */
[----:B---3--:R1:W-:Y:S04]  /*660e0*/  STL.64 [R1+0xcb00], R24 ;  /* 0x00cb001801007387 */ /* 0x0083e80000100a00 */
[----:B-1----:R-:W2:Y:S04]  /*660f0*/  LDL.LU.64 R24, [R1+0x1440] ;  /* 0x0014400001187983 */ /* 0x002ea80000300a00 */
[----:B------:R-:W2:Y:S04]  /*66100*/  LDL.LU.64 R26, [R1+0x1448] ;  /* 0x00144800011a7983 */ /* 0x000ea80000300a00 */
[----:B------:R-:W3:Y:S04]  /*66110*/  LDL.LU.64 R4, [R1+0x1250] ;  /* 0x0012500001047983 */ /* 0x000ee80000300a00 */
[----:B------:R-:W3:Y:S04]  /*66120*/  LDL.LU.64 R6, [R1+0x1258] ;  /* 0x0012580001067983 */ /* 0x000ee80000300a00 */
[----:B0-----:R-:W-:Y:S04]  /*66130*/  STL.64 [R1+0xc968], R18 ;  /* 0x00c9681201007387 */ /* 0x001fe80000100a00 */
[----:B------:R0:W-:Y:S04]  /*66140*/  STL.64 [R1+0xc960], R16 ;  /* 0x00c9601001007387 */ /* 0x0001e80000100a00 */
[----:B0-----:R-:W4:Y:S04]  /*66150*/  LDL R16, [R1+0x40] ;  /* 0x0000400001107983 */ /* 0x001f280000100800 */
[----:B------:R0:W-:Y:S04]  /*66160*/  STL.64 [R1+0xf90], R12 ;  /* 0x000f900c01007387 */ /* 0x0001e80000100a00 */
[----:B------:R1:W-:Y:S04]  /*66170*/  STL.64 [R1+0xf98], R14 ;  /* 0x000f980e01007387 */ /* 0x0003e80000100a00 */
[----:B0-----:R-:W2:Y:S01]  /*66180*/  LDL.LU.64 R12, [R1+0xcb18] ;  /* 0x00cb1800010c7983 */ /* 0x001ea20000300a00 */
[----:B-1----:R-:W-:-:S02]  /*66190*/  IMAD.MOV.U32 R15, RZ, RZ, R8 ;  /* 0x000000ffff0f7224 */ /* 0x002fc400078e0008 */
[----:B------:R-:W-:Y:S02]  /*661a0*/  IMAD.MOV.U32 R14, RZ, RZ, R9 ;  /* 0x000000ffff0e7224 */ /* 0x000fe400078e0009 */
[----:B------:R-:W2:Y:S04]  /*661b0*/  LDL.LU.64 R8, [R1+0xcb10] ;  /* 0x00cb100001087983 */ /* 0x000ea80000300a00 */
[----:B------:R-:W-:Y:S04]  /*661c0*/  STL [R1+0xca28], R14 ;  /* 0x00ca280e01007387 */ /* 0x000fe80000100800 */
[----:B------:R-:W-:Y:S01]  /*661d0*/  STL [R1+0xca1c], R15 ;  /* 0x00ca1c0f01007387 */ /* 0x000fe20000100800 */
[----:B--2---:R-:W-:Y:S03]  /*661e0*/  HMMA.16816.F32.BF16 R8, R20, R8, R24 ;  /* 0x000000081408723c */ /* 0x004fe60000041818 */
[----:B------:R-:W2:Y:S04]  /*661f0*/  LDL.LU.64 R26, [R1+0xcb08] ;  /* 0x00cb0800011a7983 */ /* 0x000ea80000300a00 */
[----:B------:R-:W2:-:S12]  /*66200*/  LDL.LU.64 R24, [R1+0xcb00] ;  /* 0x00cb000001187983 */ /* 0x000e980000300a00 */
[----:B------:R0:W-:Y:S04]  /*66210*/  STL.64 [R1+0xf80], R8 ;  /* 0x000f800801007387 */ /* 0x0001e80000100a00 */
[----:B------:R-:W-:Y:S04]  /*66220*/  STL.64 [R1+0xf88], R10 ;  /* 0x000f880a01007387 */ /* 0x000fe80000100a00 */
[----:B0-----:R-:W2:Y:S01]  /*66230*/  LDL.LU.64 R8, [R1+0xcaf8] ;  /* 0x00caf80001087983 */ /* 0x001ea20000300a00 */
[----:B------:R-:W-:Y:S01]  /*66240*/  IMAD.MOV.U32 R17, RZ, RZ, R3 ;  /* 0x000000ffff117224 */ /* 0x000fe200078e0003 */
        /* <DEDUP_REMOVED lines=8> */
[----:B------:R-:W2:Y:S04]  /*662d0*/  LDL.LU.64 R10, [R1+0xcae0] ;  /* 0x00cae000010a7983 */ /* 0x000ea80000300a00 */
[----:B------:R-:W2:Y:S04]  /*662e0*/  LDL.LU.64 R8, [R1+0xcad8] ;  /* 0x00cad80001087983 */ /* 0x000ea80000300a00 */
[----:B------:R-:W-:Y:S04]  /*662f0*/  STL.64 [R1+0xcaa8], R18 ;  /* 0x00caa81201007387 */ /* 0x000fe80000100a00 */
[----:B----4-:R0:W-:Y:S04]  /*66300*/  STL.64 [R1+0xcaa0], R16 ;  /* 0x00caa01001007387 */ /* 0x0101e80000100a00 */
[----:B0-----:R-:W2:Y:S02]  /*66310*/  LDL.64 R16, [R1+0xa0] ;  /* 0x0000a00001107983 */ /* 0x001ea40000100a00 */
[----:B--2---:R-:W-:-:S15]  /*66320*/  HMMA.16816.F32.BF16 R24, R20, R16, R24 ;  /* 0x000000101418723c */ /* 0x004fde0000041818 */
[----:B------:R-:W-:-:S04]  /*66330*/  NOP ;  /* 0x0000000000007918 */ /* 0x000fc80000000000 */
[----:B------:R0:W-:Y:S04]  /*66340*/  STL.64 [R1+0xf60], R24 ;  /* 0x000f601801007387 */ /* 0x0001e80000100a00 */
[----:B------:R1:W-:Y:S04]  /*66350*/  STL.64 [R1+0xf68], R26 ;  /* 0x000f681a01007387 */ /* 0x0003e80000100a00 */
[----:B0-----:R-:W3:Y:S01]  /*66360*/  LDL.LU.64 R24, [R1+0xcad0] ;  /* 0x00cad00001187983 */ /* 0x001ee20000300a00 */
[----:B------:R-:W-:Y:S02]  /*66370*/  IMAD.MOV.U32 R15, RZ, RZ, R16 ;  /* 0x000000ffff0f7224 */ /* 0x000fe400078e0010 */
[----:B------:R-:W-:Y:S01]  /*66380*/  IMAD.MOV.U32 R3, RZ, RZ, R17 ;  /* 0x000000ffff037224 */ /* 0x000fe200078e0011 */
[----:B---3--:R-:W-:Y:S01]  /*66390*/  HMMA.16816.F32.BF16 R4, R20, R24, R4 ;  /* 0x000000181404723c */ /* 0x008fe20000041804 */
[----:B------:R-:W-:-:S02]  /*663a0*/  IMAD.MOV.U32 R14, RZ, RZ, R25 ;  /* 0x000000ffff0e7224 */ /* 0x000fc400078e0019 */
[----:B------:R-:W2:-:S15]  /*663b0*/  LDL.LU.64 R24, [R1+0x1240] ;  /* 0x0012400001187983 */ /* 0x000e9e0000300a00 */
[----:B------:R-:W-:Y:S01]  /*663c0*/  NOP ;  /* 0x0000000000007918 */ /* 0x000fe20000000000 */
[----:B------:R0:W-:Y:S04]  /*663d0*/  STL.64 [R1+0xf50], R4 ;  /* 0x000f500401007387 */ /* 0x0001e80000100a00 */
[----:B------:R3:W-:Y:S04]  /*663e0*/  STL.64 [R1+0xf58], R6 ;  /* 0x000f580601007387 */ /* 0x0007e80000100a00 */
[----:B-1----:R-:W2:Y:S04]  /*663f0*/  LDL.LU.64 R26, [R1+0x1248] ;  /* 0x00124800011a7983 */ /* 0x002ea80000300a00 */
[----:B0-----:R-:W4:Y:S04]  /*66400*/  LDL.LU.64 R4, [R1+0x1230] ;  /* 0x0012300001047983 */ /* 0x001f280000300a00 */
[----:B---3--:R-:W4:Y:S04]  /*66410*/  LDL.LU.64 R6, [R1+0x1238] ;  /* 0x0012380001067983 */ /* 0x008f280000300a00 */
[----:B------:R-:W-:Y:S04]  /*66420*/  STL.64 [R1+0xca48], R14 ;  /* 0x00ca480e01007387 */ /* 0x000fe80000100a00 */
[----:B------:R0:W-:Y:S04]  /*66430*/  STL.64 [R1+0xca40], R12 ;  /* 0x00ca400c01007387 */ /* 0x0001e80000100a00 */
[----:B------:R-:W3:Y:S01]  /*66440*/  LDL.64 R16, [R1+0x50] ;  /* 0x0000500001107983 */ /* 0x000ee20000100a00 */
[----:B0-----:R-:W-:-:S02]  /*66450*/  IMAD.MOV.U32 R12, RZ, RZ, R29 ;  /* 0x000000ffff0c7224 */ /* 0x001fc400078e001d */
[----:B------:R-:W-:Y:S01]  /*66460*/  IMAD.MOV.U32 R13, RZ, RZ, R28 ;  /* 0x000000ffff0d7224 */ /* 0x000fe200078e001c */
[----:B---3--:R-:W-:Y:S04]  /*66470*/  STL.64 [R1+0xcab8], R16 ;  /* 0x00cab81001007387 */ /* 0x008fe80000100a00 */
[----:B------:R0:W-:Y:S04]  /*66480*/  STL.64 [R1+0xca60], R12 ;  /* 0x00ca600c01007387 */ /* 0x0001e80000100a00 */
[----:B0-----:R-:W3:Y:S04]  /*66490*/  LDL.64 R12, [R1+0x10] ;  /* 0x00001000010c7983 */ /* 0x001ee80000100a00 */
[----:B---3--:R0:W-:Y:S02]  /*664a0*/  STL.64 [R1+0xca78], R12 ;  /* 0x00ca780c01007387 */ /* 0x0081e40000100a00 */
[----:B0-----:R-:W-:-:S02]  /*664b0*/  IMAD.MOV.U32 R12, RZ, RZ, R2 ;  /* 0x000000ffff0c7224 */ /* 0x001fc400078e0002 */
[----:B------:R-:W-:-:S05]  /*664c0*/  IMAD.MOV.U32 R13, RZ, RZ, R0 ;  /* 0x000000ffff0d7224 */ /* 0x000fca00078e0000 */
[----:B------:R0:W-:Y:S04]  /*664d0*/  STL.64 [R1+0xcac0], R12 ;  /* 0x00cac00c01007387 */ /* 0x0001e80000100a00 */
[----:B0-----:R-:W2:Y:S02]  /*664e0*/  LDL.64 R12, [R1+0x80] ;  /* 0x00008000010c7983 */ /* 0x001ea40000100a00 */
[----:B--2---:R-:W-:-:S15]  /*664f0*/  HMMA.16816.F32.BF16 R24, R20, R12, R24 ;  /* 0x0000000c1418723c */ /* 0x004fde0000041818 */
[----:B------:R-:W-:-:S04]  /*66500*/  NOP ;  /* 0x0000000000007918 */ /* 0x000fc80000000000 */
[----:B------:R0:W-:Y:S04]  /*66510*/  STL.64 [R1+0xf40], R24 ;  /* 0x000f401801007387 */ /* 0x0001e80000100a00 */
[----:B------:R-:W-:Y:S04]  /*66520*/  STL.64 [R1+0xf48], R26 ;  /* 0x000f481a01007387 */ /* 0x000fe80000100a00 */
[----:B0-----:R-:W4:Y:S01]  /*66530*/  LDL.LU.64 R24, [R1+0xcac8] ;  /* 0x00cac80001187983 */ /* 0x001f220000300a00 */
[----:B------:R-:W-:Y:S01]  /*66540*/  IMAD.MOV.U32 R16, RZ, RZ, R11 ;  /* 0x000000ffff107224 */ /* 0x000fe200078e000b */
[----:B------:R-:W-:Y:S01]  /*66550*/  MOV R17, R10 ;  /* 0x0000000a00117202 */ /* 0x000fe20000000f00 */
[----:B------:R-:W-:-:S02]  /*66560*/  IMAD.MOV.U32 R11, RZ, RZ, R12 ;  /* 0x000000ffff0b7224 */ /* 0x000fc400078e000c */
[----:B------:R-:W-:-:S05]  /*66570*/  IMAD.MOV.U32 R10, RZ, RZ, R13 ;  /* 0x000000ffff0a7224 */ /* 0x000fca00078e000d */
[----:B------:R-:W-:Y:S04]  /*66580*/  STL.64 [R1+0xca38], R10 ;  /* 0x00ca380a01007387 */ /* 0x000fe80000100a00 */
[----:B------:R-:W-:Y:S01]  /*66590*/  STL.64 [R1+0xca30], R8 ;  /* 0x00ca300801007387 */ /* 0x000fe20000100a00 */
[----:B----4-:R-:W-:Y:S01]  /*665a0*/  HMMA.16816.F32.BF16 R4, R20, R24, R4 ;  /* 0x000000181404723c */ /* 0x010fe20000041804 */
[----:B------:R-:W-:Y:S02]  /*665b0*/  IMAD.MOV.U32 R29, RZ, RZ, R24 ;  /* 0x000000ffff1d7224 */ /* 0x000fe400078e0018 */
[----:B------:R-:W-:-:S15]  /*665c0*/  IMAD.MOV.U32 R28, RZ, RZ, R25 ;  /* 0x000000ffff1c7224 */ /* 0x000fde00078e0019 */
[----:B------:R-:W-:Y:S01]  /*665d0*/  NOP ;  /* 0x0000000000007918 */ /* 0x000fe20000000000 */
[----:B------:R0:W-:Y:S04]  /*665e0*/  STL.64 [R1+0xf30], R4 ;  /* 0x000f300401007387 */ /* 0x0001e80000100a00 */
[----:B------:R1:W-:Y:S04]  /*665f0*/  STL.64 [R1+0xf38], R6 ;  /* 0x000f380601007387 */ /* 0x0003e80000100a00 */
[----:B------:R-:W2:Y:S04]  /*66600*/  LDL.LU.64 R12, [R1+0x1220] ;  /* 0x00122000010c7983 */ /* 0x000ea80000300a00 */
[----:B------:R-:W2:Y:S04]  /*66610*/  LDL.LU.64 R14, [R1+0x1228] ;  /* 0x00122800010e7983 */ /* 0x000ea80000300a00 */
[----:B0-----:R-:W3:Y:S04]  /*66620*/  LDL.LU.64 R4, [R1+0x1210] ;  /* 0x0012100001047983 */ /* 0x001ee80000300a00 */
[----:B-1----:R-:W3:Y:S04]  /*66630*/  LDL.LU.64 R6, [R1+0x1218] ;  /* 0x0012180001067983 */ /* 0x002ee80000300a00 */
[----:B------:R-:W4:Y:S04]  /*66640*/  LDL.LU.64 R24, [R1+0x590] ;  /* 0x0005900001187983 */ /* 0x000f280000300a00 */
[----:B------:R-:W4:Y:S04]  /*66650*/  LDL.LU.64 R26, [R1+0x598] ;  /* 0x00059800011a7983 */ /* 0x000f280000300a00 */
[----:B------:R-:W2:Y:S04]  /*66660*/  LDL.LU.64 R8, [R1+0x1820] ;  /* 0x0018200001087983 */ /* 0x000ea80000300a00 */
[----:B------:R-:W2:Y:S04]  /*66670*/  LDL.LU.64 R10, [R1+0x1828] ;  /* 0x00182800010a7983 */ /* 0x000ea80000300a00 */
[----:B--2---:R-:W-:Y:S04]  /*66680*/  STL.64 [R1+0xca58], R10 ;  /* 0x00ca580a01007387 */ /* 0x004fe80000100a00 */
[----:B------:R0:W-:Y:S04]  /*66690*/  STL.64 [R1+0xca50], R8 ;  /* 0x00ca500801007387 */ /* 0x0001e80000100a00 */
[----:B0-----:R-:W2:Y:S04]  /*666a0*/  LDL.LU.64 R8, [R1+0x1920] ;  /* 0x0019200001087983 */ /* 0x001ea80000300a00 */
[----:B------:R-:W2:Y:S01]  /*666b0*/  LDL.LU.64 R10, [R1+0x1928] ;  /* 0x00192800010a7983 */ /* 0x000ea20000300a00 */
[C---:B------:R-:W-:Y:S03]  /*666c0*/  HMMA.16816.F32.BF16 R16, R20.reuse, R16, R12 ;  /* 0x000000101410723c */ /* 0x040fe6000004180c */
[----:B--2---:R-:W-:Y:S04]  /*666d0*/  STL.64 [R1+0xca70], R10 ;  /* 0x00ca700a01007387 */ /* 0x004fe80000100a00 */
[----:B------:R0:W-:Y:S04]  /*666e0*/  STL.64 [R1+0xca68], R8 ;  /* 0x00ca680801007387 */ /* 0x0001e80000100a00 */
[----:B0-----:R-:W2:Y:S04]  /*666f0*/  LDL.LU.64 R8, [R1+0x1a20] ;  /* 0x001a200001087983 */ /* 0x001ea80000300a00 */
[----:B------:R-:W2:Y:S04]  /*66700*/  LDL.LU.64 R10, [R1+0x1a28] ;  /* 0x001a2800010a7983 */ /* 0x000ea80000300a00 */
[----:B--2---:R-:W-:Y:S04]  /*66710*/  STL.64 [R1+0xca88], R10 ;  /* 0x00ca880a01007387 */ /* 0x004fe80000100a00 */
[----:B------:R0:W-:Y:S04]  /*66720*/  STL.64 [R1+0xca80], R8 ;  /* 0x00ca800801007387 */ /* 0x0001e80000100a00 */
[----:B0-----:R-:W2:Y:S04]  /*66730*/  LDL.LU.64 R8, [R1+0x1b20] ;  /* 0x001b200001087983 */ /* 0x001ea80000300a00 */
[----:B------:R-:W2:Y:S04]  /*66740*/  LDL.LU.64 R10, [R1+0x1b28] ;  /* 0x001b2800010a7983 */ /* 0x000ea80000300a00 */
[----:B------:R-:W2:Y:S04]  /*66750*/  LDL.LU.64 R12, [R1+0xcac0] ;  /* 0x00cac000010c7983 */ /* 0x000ea80000300a00 */
[----:B------:R0:W-:Y:S04]  /*66760*/  STL.64 [R1+0xf20], R16 ;  /* 0x000f201001007387 */ /* 0x0001e80000100a00 */
[----:B------:R-:W-:Y:S04]  /*66770*/  STL.64 [R1+0xf28], R18 ;  /* 0x000f281201007387 */ /* 0x000fe80000100a00 */
[----:B0-----:R-:W3:Y:S02]  /*66780*/  LDL.LU.64 R16, [R1+0xcab8] ;  /* 0x00cab80001107983 */ /* 0x001ee40000300a00 */
[----:B---3--:R-:W-:-:S15]  /*66790*/  HMMA.16816.F32.BF16 R4, R20, R16, R4 ;  /* 0x000000101404723c */ /* 0x008fde0000041804 */
[----:B------:R-:W-:-:S04]  /*667a0*/  NOP ;  /* 0x0000000000007918 */ /* 0x000fc80000000000 */
[----:B------:R0:W-:Y:S04]  /*667b0*/  STL.64 [R1+0xf10], R4 ;  /* 0x000f100401007387 */ /* 0x0001e80000100a00 */
[----:B------:R1:W-:Y:S04]  /*667c0*/  STL.64 [R1+0xf18], R6 ;  /* 0x000f180601007387 */ /* 0x0003e80000100a00 */
[----:B0-----:R-:W3:Y:S01]  /*667d0*/  LDL.LU.64 R4, [R1+0xcab0] ;  /* 0x00cab00001047983 */ /* 0x001ee20000300a00 */
[----:B-1----:R-:W-:-:S03]  /*667e0*/  IMAD.MOV.U32 R7, RZ, RZ, R16 ;  /* 0x000000ffff077224 */ /* 0x002fc600078e0010 */
[----:B------:R-:W2:Y:S01]  /*667f0*/  LDL.LU.64 R18, [R1+0xcaa8] ;  /* 0x00caa80001127983 */ /* 0x000ea20000300a00 */
[----:B------:R-:W-:-:S03]  /*66800*/  IMAD.MOV.U32 R6, RZ, RZ, R17 ;  /* 0x000000ffff067224 */ /* 0x000fc600078e0011 */
[----:B------:R-:W4:Y:S02]  /*66810*/  LDL.LU.64 R16, [R1+0xcaa0] ;  /* 0x00caa00001107983 */ /* 0x000f240000300a00 */
[----:B----4-:R-:W-:Y:S02]  /*66820*/  HMMA.16816.F32.BF16 R20, R20, R16, R24 ;  /* 0x000000101414723c */ /* 0x010fe40000041818 */
[----:B------:R-:W4:Y:S04]  /*66830*/  LDL.LU.64 R26, [R1+0xca98] ;  /* 0x00ca9800011a7983 */ /* 0x000f280000300a00 */
[----:B------:R-:W4:-:S13]  /*66840*/  LDL.LU.64 R24, [R1+0xca90] ;  /* 0x00ca900001187983 */ /* 0x000f1a0000300a00 */
[----:B------:R0:W-:Y:S04]  /*66850*/  STL.64 [R1+0x7a0], R20 ;  /* 0x0007a01401007387 */ /* 0x0001e80000100a00 */
[----:B------:R1:W-:Y:S04]  /*66860*/  STL.64 [R1+0x7a8], R22 ;  /* 0x0007a81601007387 */ /* 0x0003e80000100a00 */
[----:B0-----:R-:W3:Y:S04]  /*66870*/  LDL.LU.64 R20, [R1+0x1720] ;  /* 0x0017200001147983 */ /* 0x001ee80000300a00 */
[----:B-1----:R-:W3:Y:S04]  /*66880*/  LDL.LU.64 R22, [R1+0x1728] ;  /* 0x0017280001167983 */ /* 0x002ee80000300a00 */
[----:B------:R0:W-:Y:S04]  /*66890*/  STL.64 [R1+0xc978], R16 ;  /* 0x00c9781001007387 */ /* 0x0001e80000100a00 */
[----:B--2---:R1:W-:Y:S04]  /*668a0*/  STL.64 [R1+0xca20], R18 ;  /* 0x00ca201201007387 */ /* 0x0043e80000100a00 */
[----:B0-----:R-:W2:Y:S04]  /*668b0*/  LDL.LU.64 R16, [R1+0x1620] ;  /* 0x0016200001107983 */ /* 0x001ea80000300a00 */
[----:B-1----:R-:W2:Y:S01]  /*668c0*/  LDL.LU.64 R18, [R1+0x1628] ;  /* 0x0016280001127983 */ /* 0x002ea20000300a00 */
[----:B----4-:R-:W-:Y:S03]  /*668d0*/  HMMA.16816.F32.BF16 R12, R24, R12, R8 ;  /* 0x0000000c180c723c */ /* 0x010fe60000041808 */
[----:B------:R-:W4:Y:S04]  /*668e0*/  LDL.LU.64 R10, [R1+0xca88] ;  /* 0x00ca8800010a7983 */ /* 0x000f280000300a00 */
[----:B------:R-:W4:-:S12]  /*668f0*/  LDL.LU.64 R8, [R1+0xca80] ;  /* 0x00ca800001087983 */ /* 0x000f180000300a00 */
[----:B------:R0:W-:Y:S04]  /*66900*/  STL.64 [R1+0x630], R12 ;  /* 0x0006300c01007387 */ /* 0x0001e80000100a00 */
[----:B------:R-:W-:Y:S04]  /*66910*/  STL.64 [R1+0x638], R14 ;  /* 0x0006380e01007387 */ /* 0x000fe80000100a00 */
[----:B0-----:R-:W4:Y:S02]  /*66920*/  LDL.LU.64 R12, [R1+0xca78] ;  /* 0x00ca7800010c7983 */ /* 0x001f240000300a00 */
[----:B----4-:R-:W-:Y:S01]  /*66930*/  HMMA.16816.F32.BF16 R8, R24, R12, R8 ;  /* 0x0000000c1808723c */ /* 0x010fe20000041808 */
[----:B------:R-:W-:-:S02]  /*66940*/  IMAD.MOV.U32 R2, RZ, RZ, R12 ;  /* 0x000000ffff027224 */ /* 0x000fc400078e000c */
[----:B------:R-:W-:-:S15]  /*66950*/  IMAD.MOV.U32 R0, RZ, RZ, R13 ;  /* 0x000000ffff007224 */ /* 0x000fde00078e000d */
[----:B------:R-:W-:Y:S01]  /*66960*/  NOP ;  /* 0x0000000000007918 */ /* 0x000fe20000000000 */
[----:B------:R-:W-:Y:S04]  /*66970*/  STL.64 [R1+0x620], R8 ;  /* 0x0006200801007387 */ /* 0x000fe80000100a00 */
[----:B------:R0:W-:Y:S04]  /*66980*/  STL.64 [R1+0x628], R10 ;  /* 0x0006280a01007387 */ /* 0x0001e80000100a00 */
[----:B0-----:R-:W4:Y:S04]  /*66990*/  LDL.LU.64 R10, [R1+0xca70] ;  /* 0x00ca7000010a7983 */ /* 0x001f280000300a00 */
[----:B------:R-:W4:Y:S04]  /*669a0*/  LDL.LU.64 R8, [R1+0xca68] ;  /* 0x00ca680001087983 */ /* 0x000f280000300a00 */
[----:B------:R-:W4:Y:S02]  /*669b0*/  LDL.LU.64 R12, [R1+0xca60] ;  /* 0x00ca6000010c7983 */ /* 0x000f240000300a00 */
[----:B----4-:R-:W-:Y:S02]  /*669c0*/  HMMA.16816.F32.BF16 R12, R24, R12, R8 ;  /* 0x0000000c180c723c */ /* 0x010fe40000041808 */
[----:B------:R-:W4:Y:S04]  /*669d0*/  LDL.LU.64 R10, [R1+0xca58] ;  /* 0x00ca5800010a7983 */ /* 0x000f280000300a00 */
[----:B------:R-:W4:-:S13]  /*669e0*/  LDL.LU.64 R8, [R1+0xca50] ;  /* 0x00ca500001087983 */ /* 0x000f1a0000300a00 */
[----:B------:R-:W-:Y:S04]  /*669f0*/  STL.64 [R1+0x610], R12 ;  /* 0x0006100c01007387 */ /* 0x000fe80000100a00 */
[----:B------:R0:W-:Y:S04]  /*66a00*/  STL.64 [R1+0x618], R14 ;  /* 0x0006180e01007387 */ /* 0x0001e80000100a00 */
[----:B0-----:R-:W2:Y:S04]  /*66a10*/  LDL.LU.64 R14, [R1+0xca48] ;  /* 0x00ca4800010e7983 */ /* 0x001ea80000300a00 */
[----:B------:R-:W4:Y:S02]  /*66a20*/  LDL.LU.64 R12, [R1+0xca40] ;  /* 0x00ca4000010c7983 */ /* 0x000f240000300a00 */
[----:B----4-:R-:W-:-:S15]  /*66a30*/  HMMA.16816.F32.BF16 R8, R24, R12, R8 ;  /* 0x0000000c1808723c */ /* 0x010fde0000041808 */
[----:B------:R-:W-:-:S04]  /*66a40*/  NOP ;  /* 0x0000000000007918 */ /* 0x000fc80000000000 */
[----:B------:R-:W-:Y:S04]  /*66a50*/  STL.64 [R1+0x600], R8 ;  /* 0x0006000801007387 */ /* 0x000fe80000100a00 */
[----:B------:R0:W-:Y:S04]  /*66a60*/  STL.64 [R1+0x608], R10 ;  /* 0x0006080a01007387 */ /* 0x0001e80000100a00 */
[----:B0-----:R-:W4:Y:S04]  /*66a70*/  LDL.LU.64 R10, [R1+0xca38] ;  /* 0x00ca3800010a7983 */ /* 0x001f280000300a00 */
[----:B------:R-:W3:Y:S04]  /*66a80*/  LDL.LU.64 R8, [R1+0xca30] ;  /* 0x00ca300001087983 */ /* 0x000ee80000300a00 */
[----:B------:R-:W-:Y:S01]  /*66a90*/  STL.64 [R1+0xc9f8], R12 ;  /* 0x00c9f80c01007387 */ /* 0x000fe20000100a00 */
[----:B---3--:R-:W-:Y:S03]  /*66aa0*/  HMMA.16816.F32.BF16 R20, R24, R8, R20 ;  /* 0x000000081814723c */ /* 0x008fe60000041814 */
[----:B------:R0:W-:-:S15]  /*66ab0*/  STL.64 [R1+0xc998], R8 ;  /* 0x00c9980801007387 */ /* 0x0001de0000100a00 */
[----:B------:R-:W-:Y:S01]  /*66ac0*/  NOP ;  /* 0x0000000000007918 */ /* 0x000fe20000000000 */
[----:B------:R-:W-:Y:S04]  /*66ad0*/  STL.64 [R1+0x5f0], R20 ;  /* 0x0005f01401007387 */ /* 0x000fe80000100a00 */
[----:B------:R-:W-:Y:S04]  /*66ae0*/  STL.64 [R1+0x5f8], R22 ;  /* 0x0005f81601007387 */ /* 0x000fe80000100a00 */
[----:B0-----:R-:W3:Y:S01]  /*66af0*/  LDL R8, [R1+0x90] ;  /* 0x0000900001087983 */ /* 0x001ee20000100800 */
[----:B--2---:R-:W-:Y:S01]  /*66b00*/  HMMA.16816.F32.BF16 R16, R24, R4, R16 ;  /* 0x000000041810723c */ /* 0x004fe20000041810 */
[----:B------:R-:W-:-:S02]  /*66b10*/  IMAD.MOV.U32 R9, RZ, RZ, R14 ;  /* 0x000000ffff097224 */ /* 0x000fc400078e000e */
[----:B------:R-:W2:Y:S04]  /*66b20*/  LDL.LU R14, [R1+0xca28] ;  /* 0x00ca2800010e7983 */ /* 0x000ea80000300800 */
[----:B---3--:R-:W-:-:S12]  /*66b30*/  STL.64 [R1+0xc9b8], R8 ;  /* 0x00c9b80801007387 */ /* 0x008fd80000100a00 */
[----:B------:R-:W-:Y:S04]  /*66b40*/  STL.64 [R1+0x5e0], R16 ;  /* 0x0005e01001007387 */ /* 0x000fe80000100a00 */
[----:B------:R0:W-:Y:S04]  /*66b50*/  STL.64 [R1+0x5e8], R18 ;  /* 0x0005e81201007387 */ /* 0x0001e80000100a00 */
[----:B0-----:R-:W3:Y:S01]  /*66b60*/  LDL.LU.64 R18, [R1+0xca20] ;  /* 0x00ca200001127983 */ /* 0x001ee20000300a00 */
[----:B------:R-:W-:Y:S02]  /*66b70*/  IMAD.MOV.U32 R8, RZ, RZ, R15 ;  /* 0x000000ffff087224 */ /* 0x000fe400078e000f */
[----:B------:R-:W-:Y:S01]  /*66b80*/  IMAD.MOV.U32 R9, RZ, RZ, R3 ;  /* 0x000000ffff097224 */ /* 0x000fe200078e0003 */
[----:B------:R-:W2:Y:S04]  /*66b90*/  LDL.LU R15, [R1+0xca1c] ;  /* 0x00ca1c00010f7983 */ /* 0x000ea80000300800 */
[----:B------:R-:W2:Y:S04]  /*66ba0*/  LDL.LU R3, [R1+0xca18] ;  /* 0x00ca180001037983 */ /* 0x000ea80000300800 */
[----:B------:R3:W-:Y:S04]  /*66bb0*/  STL.64 [R1+0xc9d0], R8 ;  /* 0x00c9d00801007387 */ /* 0x0007e80000100a00 */
[----:B------:R-:W-:Y:S04]  /*66bc0*/  STL.64 [R1+0xc948], R4 ;  /* 0x00c9480401007387 */ /* 0x000fe80000100a00 */
[----:B----4-:R-:W-:Y:S01]  /*66bd0*/  STL.64 [R1+0xc9f0], R10 ;  /* 0x00c9f00a01007387 */ /* 0x010fe20000100a00 */
[----:B---3--:R-:W-:-:S02]  /*66be0*/  IMAD.MOV.U32 R8, RZ, RZ, R19 ;  /* 0x000000ffff087224 */ /* 0x008fc400078e0013 */
[----:B------:R-:W-:-:S05]  /*66bf0*/  IMAD.MOV.U32 R9, RZ, RZ, R18 ;  /* 0x000000ffff097224 */ /* 0x000fca00078e0012 */
[----:B------:R0:W-:Y:S04]  /*66c00*/  STL.64 [R1+0xc9e8], R8 ;  /* 0x00c9e80801007387 */ /* 0x0001e80000100a00 */
[----:B0-----:R-:W3:Y:S04]  /*66c10*/  LDL.64 R8, [R1+0xc0] ;  /* 0x0000c00001087983 */ /* 0x001ee80000100a00 */
[----:B---3--:R2:W-:Y:S04]  /*66c20*/  STL.64 [R1+0xca00], R8 ;  /* 0x00ca000801007387 */ /* 0x0085e80000100a00 */
[----:B------:R-:W3:Y:S01]  /*66c30*/  LDL.LU.64 R12, [R1+0x1420] ;  /* 0x00142000010c7983 */ /* 0x000ee20000300a00 */
[----:B--2---:R-:W-:Y:S01]  /*66c40*/  IMAD.MOV.U32 R8, RZ, RZ, R15 ;  /* 0x000000ffff087224 */ /* 0x004fe200078e000f */
[----:B------:R-:W-:-:S02]  /*66c50*/  MOV R9, R14 ;  /* 0x0000000e00097202 */ /* 0x000fc40000000f00 */
[----:B------:R-:W2:Y:S01]  /*66c60*/  LDL.LU.64 R14, [R1+0x1428] ;  /* 0x00142800010e7983 */ /* 0x000ea20000300a00 */
[----:B------:R-:W-:Y:S02]  /*66c70*/  IMAD.MOV.U32 R16, RZ, RZ, R7 ;  /* 0x000000ffff107224 */ /* 0x000fe400078e0007 */
[----:B------:R-:W-:Y:S01]  /*66c80*/  IMAD.MOV.U32 R17, RZ, RZ, R6 ;  /* 0x000000ffff117224 */ /* 0x000fe200078e0006 */
[----:B--2---:R-:W-:Y:S04]  /*66c90*/  STL.64 [R1+0xca10], R14 ;  /* 0x00ca100e01007387 */ /* 0x004fe80000100a00 */
[----:B---3--:R0:W-:Y:S04]  /*66ca0*/  STL.64 [R1+0xca08], R12 ;  /* 0x00ca080c01007387 */ /* 0x0081e80000100a00 */
[----:B0-----:R-:W2:Y:S04]  /*66cb0*/  LDL.LU.64 R12, [R1+0x1520] ;  /* 0x00152000010c7983 */ /* 0x001ea80000300a00 */
[----:B------:R-:W2:Y:S04]  /*66cc0*/  LDL.LU.64 R14, [R1+0x1528] ;  /* 0x00152800010e7983 */ /* 0x000ea80000300a00 */
[----:B------:R0:W-:Y:S04]  /*66cd0*/  STL.64 [R1+0xc990], R16 ;  /* 0x00c9901001007387 */ /* 0x0001e80000100a00 */
[----:B0-----:R-:W3:Y:S04]  /*66ce0*/  LDL.64 R16, [R1+0x60] ;  /* 0x0000600001107983 */ /* 0x001ee80000100a00 */
[----:B---3--:R0:W-:Y:S04]  /*66cf0*/  STL.64 [R1+0xc9a0], R16 ;  /* 0x00c9a01001007387 */ /* 0x0081e80000100a00 */
[----:B0-----:R-:W3:Y:S04]  /*66d00*/  LDL.LU.64 R16, [R1+0xe20] ;  /* 0x000e200001107983 */ /* 0x001ee80000300a00 */
[----:B------:R-:W4:Y:S04]  /*66d10*/  LDL.LU.64 R18, [R1+0xe28] ;  /* 0x000e280001127983 */ /* 0x000f280000300a00 */
[----:B----4-:R-:W-:Y:S04]  /*66d20*/  STL.64 [R1+0xc9b0], R18 ;  /* 0x00c9b01201007387 */ /* 0x010fe80000100a00 */
[----:B---3--:R0:W-:Y:S04]  /*66d30*/  STL.64 [R1+0xc9a8], R16 ;  /* 0x00c9a81001007387 */ /* 0x0081e80000100a00 */
[----:B0-----:R-:W3:Y:S04]  /*66d40*/  LDL.LU.64 R16, [R1+0xe30] ;  /* 0x000e300001107983 */ /* 0x001ee80000300a00 */
[----:B------:R-:W4:Y:S04]  /*66d50*/  LDL.LU.64 R18, [R1+0xe38] ;  /* 0x000e380001127983 */ /* 0x000f280000300a00 */
[----:B----4-:R-:W-:Y:S04]  /*66d60*/  STL.64 [R1+0xc9c8], R18 ;  /* 0x00c9c81201007387 */ /* 0x010fe80000100a00 */
[----:B---3--:R0:W-:Y:S04]  /*66d70*/  STL.64 [R1+0xc9c0], R16 ;  /* 0x00c9c01001007387 */ /* 0x0081e80000100a00 */
[----:B0-----:R-:W3:Y:S04]  /*66d80*/  LDL.LU.64 R16, [R1+0xe40] ;  /* 0x000e400001107983 */ /* 0x001ee80000300a00 */
[----:B------:R-:W4:Y:S01]  /*66d90*/  LDL.LU.64 R18, [R1+0xe48] ;  /* 0x000e480001127983 */ /* 0x000f220000300a00 */
[----:B------:R-:W0:Y:S02]  /*66da0*/  S2R R22, SR_TID.X ;  /* 0x0000000000167919 */ /* 0x000e240000002100 */
[C---:B0-----:R-:W-:Y:S01]  /*66db0*/  LOP3.LUT R23, R22.reuse, 0x7, RZ, 0xc0, !PT ;  /* 0x0000000716177812 */ /* 0x041fe200078ec0ff */
[----:B------:R-:W-:-:S04]  /*66dc0*/  IMAD.SHL.U32 R21, R22, 0x2, RZ ;  /* 0x0000000216157824 */ /* 0x000fc800078e00ff */
[----:B------:R-:W-:Y:S02]  /*66dd0*/  IMAD R23, R23, 0x210, RZ ;  /* 0x0000021017177824 */ /* 0x000fe400078e02ff */
[----:B------:R-:W-:-:S03]  /*66de0*/  IMAD.SHL.U32 R22, R22, 0x100, RZ ;  /* 0x0000010016167824 */ /* 0x000fc600078e00ff */
[----:B------:R-:W-:Y:S01]  /*66df0*/  LOP3.LUT R23, R23, 0x10, R21, 0x78, !PT ;  /* 0x0000001017177812 */ /* 0x000fe200078e7815 */
[----:B----4-:R-:W-:Y:S04]  /*66e00*/  STL.64 [R1+0xc9e0], R18 ;  /* 0x00c9e01201007387 */ /* 0x010fe80000100a00 */
[----:B---3--:R0:W-:Y:S04]  /*66e10*/  STL.64 [R1+0xc9d8], R16 ;  /* 0x00c9d81001007387 */ /* 0x0081e80000100a00 */
[----:B0-----:R-:W3:Y:S04]  /*66e20*/  LDL.LU.64 R16, [R1+0x1320] ;  /* 0x0013200001107983 */ /* 0x001ee80000300a00 */
[----:B------:R-:W3:Y:S04]  /*66e30*/  LDL.LU.64 R18, [R1+0x1328] ;  /* 0x0013280001127983 */ /* 0x000ee80000300a00 */
[----:B------:R-:W4:Y:S01]  /*66e40*/  LDL.64 R4, [R1+0x20] ;  /* 0x0000200001047983 */ /* 0x000f220000100a00 */
[----:B------:R-:W-:-:S04]  /*66e50*/  LOP3.LUT R23, R23, 0x1000, R22, 0xf8, !PT ;  /* 0x0000100017177812 */ /* 0x000fc800078ef816 */
[----:B------:R-:W-:-:S06]  /*66e60*/  LOP3.LUT R23, R23, 0x20, RZ, 0x3c, !PT ;  /* 0x0000002017177812 */ /* 0x000fcc00078e3cff */
[----:B------:R-:W0:Y:S01]  /*66e70*/  LDSM.16.MT88.4 R20, [R23+UR5+0x180] ;  /* 0x000180051714783b */ /* 0x000e220008004200 */
[C---:B--2---:R-:W-:Y:S03]  /*66e80*/  HMMA.16816.F32.BF16 R8, R24.reuse, R8, R12 ;  /* 0x000000081808723c */ /* 0x044fe6000004180c */
[----:B----4-:R1:W-:Y:S04]  /*66e90*/  STL.64 [R1+0xc970], R4 ;  /* 0x00c9700401007387 */ /* 0x0103e80000100a00 */
[----:B-1----:R-:W2:Y:S04]  /*66ea0*/  LDL.LU.64 R4, [R1+0xa60] ;  /* 0x000a600001047983 */ /* 0x002ea80000300a00 */
[----:B------:R-:W2:Y:S04]  /*66eb0*/  LDL.LU.64 R6, [R1+0xa68] ;  /* 0x000a680001067983 */ /* 0x000ea80000300a00 */
[----:B0-----:R-:W-:Y:S04]  /*66ec0*/  STL.64 [R1+0xc8a8], R22 ;  /* 0x00c8a81601007387 */ /* 0x001fe80000100a00 */
[----:B------:R-:W-:Y:S04]  /*66ed0*/  STL.64 [R1+0xc8a0], R20 ;  /* 0x00c8a01401007387 */ /* 0x000fe80000100a00 */
[----:B------:R-:W4:Y:S04]  /*66ee0*/  LDL.LU.64 R14, [R1+0xca10] ;  /* 0x00ca1000010e7983 */ /* 0x000f280000300a00 */
[----:B------:R-:W4:Y:S04]  /*66ef0*/  LDL.LU.64 R12, [R1+0xca08] ;  /* 0x00ca0800010c7983 */ /* 0x000f280000300a00 */
[----:B------:R0:W-:Y:S04]  /*66f00*/  STL.64 [R1+0xd60], R8 ;  /* 0x000d600801007387 */ /* 0x0001e80000100a00 */
[----:B------:R-:W-:Y:S04]  /*66f10*/  STL.64 [R1+0xd68], R10 ;  /* 0x000d680a01007387 */ /* 0x000fe80000100a00 */
[----:B0-----:R-:W4:Y:S02]  /*66f20*/  LDL.LU.64 R8, [R1+0xca00] ;  /* 0x00ca000001087983 */ /* 0x001f240000300a00 */
[----:B----4-:R-:W-:-:S15]  /*66f30*/  HMMA.16816.F32.BF16 R12, R24, R8, R12 ;  /* 0x00000008180c723c */ /* 0x010fde000004180c */
[----:B------:R-:W-:-:S04]  /*66f40*/  NOP ;  /* 0x0000000000007918 */ /* 0x000fc80000000000 */
[----:B------:R0:W-:Y:S04]  /*66f50*/  STL.64 [R1+0xd50], R12 ;  /* 0x000d500c01007387 */ /* 0x0001e80000100a00 */
[----:B------:R1:W-:Y:S04]  /*66f60*/  STL.64 [R1+0xd58], R14 ;  /* 0x000d580e01007387 */ /* 0x0003e80000100a00 */
[----:B0-----:R-:W4:Y:S01]  /*66f70*/  LDL.LU.64 R12, [R1+0xc9f8] ;  /* 0x00c9f800010c7983 */ /* 0x001f220000300a00 */
[----:B-1----:R-:W-:-:S03]  /*66f80*/  IMAD.MOV.U32 R15, RZ, RZ, R8 ;  /* 0x000000ffff0f7224 */ /* 0x002fc600078e0008 */
[----:B------:R-:W2:Y:S01]  /*66f90*/  LDL.LU.64 R10, [R1+0xc9f0] ;  /* 0x00c9f000010a7983 */ /* 0x000ea20000300a00 */
[----:B------:R-:W-:-:S03]  /*66fa0*/  IMAD.MOV.U32 R14, RZ, RZ, R9 ;  /* 0x000000ffff0e7224 */ /* 0x000fc600078e0009 */
[----:B------:R-:W3:Y:S04]  /*66fb0*/  LDL.LU.64 R8, [R1+0xc9e8] ;  /* 0x00c9e80001087983 */ /* 0x000ee80000300a00 */
[----:B------:R-:W-:Y:S04]  /*66fc0*/  STL.64 [R1+0xc940], R14 ;  /* 0x00c9400e01007387 */ /* 0x000fe80000100a00 */
[----:B----4-:R2:W-:Y:S02]  /*66fd0*/  STL.64 [R1+0xc938], R12 ;  /* 0x00c9380c01007387 */ /* 0x0105e40000100a00 */
[----:B--2---:R-:W-:-:S02]  /*66fe0*/  IMAD.MOV.U32 R12, RZ, RZ, R11 ;  /* 0x000000ffff0c7224 */ /* 0x004fc400078e000b */
[----:B------:R-:W-:Y:S02]  /*66ff0*/  IMAD.MOV.U32 R13, RZ, RZ, R10 ;  /* 0x000000ffff0d7224 */ /* 0x000fe400078e000a */
[----:B---3--:R-:W-:Y:S01]  /*67000*/  HMMA.16816.F32.BF16 R8, R24, R8, R16 ;  /* 0x000000081808723c */ /* 0x008fe20000041810 */
[----:B------:R-:W2:Y:S04]  /*67010*/  LDL.LU.64 R18, [R1+0xc9e0] ;  /* 0x00c9e00001127983 */ /* 0x000ea80000300a00 */
[----:B------:R-:W2:-:S14]  /*67020*/  LDL.LU.64 R16, [R1+0xc9d8] ;  /* 0x00c9d80001107983 */ /* 0x000e9c0000300a00 */
        /* <DEDUP_REMOVED lines=11> */
[----:B------:R-:W2:Y:S01]  /*670e0*/  LDL.LU.64 R16, [R1+0xc9a8] ;  /* 0x00c9a80001107983 */ /* 0x000ea20000300a00 */
[----:B------:R-:W-:-:S02]  /*670f0*/  IMAD.MOV.U32 R20, RZ, RZ, R29 ;  /* 0x000000ffff147224 */ /* 0x000fc400078e001d */
[----:B------:R-:W-:-:S10]  /*67100*/  IMAD.MOV.U32 R21, RZ, RZ, R28 ;  /* 0x000000ffff157224 */ /* 0x000fd400078e001c */
[----:B------:R0:W-:Y:S04]  /*67110*/  STL.64 [R1+0xd20], R8 ;  /* 0x000d200801007387 */ /* 0x0001e80000100a00 */
[----:B------:R1:W-:Y:S04]  /*67120*/  STL.64 [R1+0xd28], R10 ;  /* 0x000d280a01007387 */ /* 0x0003e80000100a00 */
[----:B0-----:R-:W3:Y:S04]  /*67130*/  LDL.LU.64 R8, [R1+0xa50] ;  /* 0x000a500001087983 */ /* 0x001ee80000300a00 */
[----:B-1----:R-:W3:Y:S01]  /*67140*/  LDL.LU.64 R10, [R1+0xa58] ;  /* 0x000a5800010a7983 */ /* 0x002ee20000300a00 */
[----:B--2---:R-:W-:Y:S03]  /*67150*/  HMMA.16816.F32.BF16 R12, R24, R12, R16 ;  /* 0x0000000c180c723c */ /* 0x004fe60000041810 */
[----:B------:R-:W3:-:S15]  /*67160*/  LDL.LU.64 R16, [R1+0xc9a0] ;  /* 0x00c9a00001107983 */ /* 0x000ede0000300a00 */
[----:B------:R-:W-:Y:S01]  /*67170*/  NOP ;  /* 0x0000000000007918 */ /* 0x000fe20000000000 */
[----:B------:R-:W-:Y:S04]  /*67180*/  STL.64 [R1+0xd10], R12 ;  /* 0x000d100c01007387 */ /* 0x000fe80000100a00 */
[----:B------:R0:W-:Y:S02]  /*67190*/  STL.64 [R1+0xd18], R14 ;  /* 0x000d180e01007387 */ /* 0x0001e40000100a00 */
[----:B0-----:R-:W-:Y:S02]  /*671a0*/  HMMA.16816.F32.BF16 R12, R24, R20, R4 ;  /* 0x00000014180c723c */ /* 0x001fe40000041804 */
[----:B------:R-:W2:Y:S04]  /*671b0*/  LDL.LU.64 R4, [R1+0x380] ;  /* 0x0003800001047983 */ /* 0x000ea80000300a00 */
[----:B------:R-:W4:-:S13]  /*671c0*/  LDL.LU.64 R6, [R1+0x388] ;  /* 0x0003880001067983 */ /* 0x000f1a0000300a00 */
[----:B------:R-:W-:Y:S04]  /*671d0*/  STL.64 [R1+0xd00], R12 ;  /* 0x000d000c01007387 */ /* 0x000fe80000100a00 */
[----:B------:R-:W-:Y:S04]  /*671e0*/  STL.64 [R1+0xd08], R14 ;  /* 0x000d080e01007387 */ /* 0x000fe80000100a00 */
        /* <DEDUP_REMOVED lines=10> */
[----:B------:R-:W2:Y:S04]  /*67290*/  LDL.LU.64 R14, [R1+0x1ac8] ;  /* 0x001ac800010e7983 */ /* 0x000ea80000300a00 */
[----:B------:R0:W-:Y:S04]  /*672a0*/  STL.64 [R1+0xc8c0], R20 ;  /* 0x00c8c01401007387 */ /* 0x0001e80000100a00 */
[----:B0-----:R-:W3:Y:S04]  /*672b0*/  LDL.64 R20, [R1] ;  /* 0x0000000001147983 */ /* 0x001ee80000100a00 */
[----:B------:R0:W-:Y:S04]  /*672c0*/  STL.64 [R1+0xcf0], R8 ;  /* 0x000cf00801007387 */ /* 0x0001e80000100a00 */
[----:B------:R1:W-:Y:S04]  /*672d0*/  STL.64 [R1+0xcf8], R10 ;  /* 0x000cf80a01007387 */ /* 0x0003e80000100a00 */
[----:B0-----:R-:W4:Y:S01]  /*672e0*/  LDL.LU.64 R8, [R1+0xc998] ;  /* 0x00c9980001087983 */ /* 0x001f220000300a00 */
[----:B-1----:R-:W-:-:S02]  /*672f0*/  IMAD.MOV.U32 R11, RZ, RZ, R16 ;  /* 0x000000ffff0b7224 */ /* 0x002fc400078e0010 */
[----:B------:R-:W-:Y:S02]  /*67300*/  IMAD.MOV.U32 R10, RZ, RZ, R17 ;  /* 0x000000ffff0a7224 */ /* 0x000fe400078e0011 */
[----:B------:R-:W2:Y:S04]  /*67310*/  LDL.LU.64 R16, [R1+0xc990] ;  /* 0x00c9900001107983 */ /* 0x000ea80000300a00 */
[----:B------:R-:W-:Y:S01]  /*67320*/  STL.64 [R1+0xc930], R10 ;  /* 0x00c9300a01007387 */ /* 0x000fe20000100a00 */
[C---:B--2---:R-:W-:Y:S03]  /*67330*/  HMMA.16816.F32.BF16 R16, R24.reuse, R16, R4 ;  /* 0x000000101810723c */ /* 0x044fe60000041804 */
[----:B----4-:R-:W-:Y:S04]  /*67340*/  STL.64 [R1+0xc928], R8 ;  /* 0x00c9280801007387 */ /* 0x010fe80000100a00 */
[----:B------:R-:W2:Y:S04]  /*67350*/  LDL.LU.64 R6, [R1+0xc988] ;  /* 0x00c9880001067983 */ /* 0x000ea80000300a00 */
[----:B------:R-:W2:Y:S08]  /*67360*/  LDL.LU.64 R4, [R1+0xc980] ;  /* 0x00c9800001047983 */ /* 0x000eb00000300a00 */
[----:B------:R0:W-:Y:S04]  /*67370*/  STL.64 [R1+0xce0], R16 ;  /* 0x000ce01001007387 */ /* 0x0001e80000100a00 */
[----:B------:R1:W-:Y:S04]  /*67380*/  STL.64 [R1+0xce8], R18 ;  /* 0x000ce81201007387 */ /* 0x0003e80000100a00 */
[----:B0-----:R-:W2:Y:S02]  /*67390*/  LDL.LU.64 R16, [R1+0xc978] ;  /* 0x00c9780001107983 */ /* 0x001ea40000300a00 */
[----:B--2---:R-:W-:Y:S02]  /*673a0*/  HMMA.16816.F32.BF16 R24, R24, R16, R4 ;  /* 0x000000101818723c */ /* 0x004fe40000041804 */
[----:B------:R-:W2:Y:S04]  /*673b0*/  LDL.LU.64 R4, [R1+0xc970] ;  /* 0x00c9700001047983 */ /* 0x000ea80000300a00 */
[----:B-1----:R-:W2:Y:S04]  /*673c0*/  LDL.LU.64 R18, [R1+0xc968] ;  /* 0x00c9680001127983 */ /* 0x002ea80000300a00 */
[----:B------:R-:W2:Y:S09]  /*673d0*/  LDL.LU.64 R16, [R1+0xc960] ;  /* 0x00c9600001107983 */ /* 0x000eb20000300a00 */
[----:B------:R0:W-:Y:S04]  /*673e0*/  STL.64 [R1+0x5d0], R24 ;  /* 0x0005d01801007387 */ /* 0x0001e80000100a00 */
[----:B------:R1:W-:Y:S04]  /*673f0*/  STL.64 [R1+0x5d8], R26 ;  /* 0x0005d81a01007387 */ /* 0x0003e80000100a00 */
[----:B0-----:R-:W3:Y:S04]  /*67400*/  LDL.LU.64 R24, [R1+0x18c0] ;  /* 0x0018c00001187983 */ /* 0x001ee80000300a00 */
[----:B-1----:R-:W3:Y:S01]  /*67410*/  LDL.LU.64 R26, [R1+0x18c8] ;  /* 0x0018c800011a7983 */ /* 0x002ee20000300a00 */
[----:B--2---:R-:W-:-:S15]  /*67420*/  HMMA.16816.F32.BF16 R12, R16, R4, R12 ;  /* 0x00000004100c723c */ /* 0x004fde000004180c */
[----:B------:R-:W-:-:S04]  /*67430*/  NOP ;  /* 0x0000000000007918 */ /* 0x000fc80000000000 */
[----:B------:R-:W-:Y:S04]  /*67440*/  STL.64 [R1+0x4d0], R12 ;  /* 0x0004d00c01007387 */ /* 0x000fe80000100a00 */
[----:B------:R0:W-:Y:S04]  /*67450*/  STL.64 [R1+0x4d8], R14 ;  /* 0x0004d80e01007387 */ /* 0x0001e80000100a00 */
[----:B0-----:R-:W2:Y:S04]  /*67460*/  LDL.LU.64 R14, [R1+0xc958] ;  /* 0x00c95800010e7983 */ /* 0x001ea80000300a00 */
[----:B------:R-:W2:Y:S01]  /*67470*/  LDL.LU.64 R12, [R1+0xc950] ;  /* 0x00c95000010c7983 */ /* 0x000ea20000300a00 */
[----:B------:R-:W-:-:S02]  /*67480*/  IMAD.MOV.U32 R8, RZ, RZ, R2 ;  /* 0x000000ffff087224 */ /* 0x000fc400078e0002 */
[----:B------:R-:W-:Y:S01]  /*67490*/  IMAD.MOV.U32 R9, RZ, RZ, R0 ;  /* 0x000000ffff097224 */ /* 0x000fe200078e0000 */
[----:B------:R-:W0:Y:S01]  /*674a0*/  S2R R6, SR_TID.X ;  /* 0x0000000000067919 */ /* 0x000e220000002100 */
[----:B---3--:R-:W-:Y:S01]  /*674b0*/  HMMA.16816.F32.BF16 R24, R16, R20, R24 ;  /* 0x000000141018723c */ /* 0x008fe20000041818 */
[----:B------:R-:W-:Y:S02]  /*674c0*/  IMAD.MOV.U32 R2, RZ, RZ, R4 ;  /* 0x000000ffff027224 */ /* 0x000fe400078e0004 */
[----:B------:R-:W-:Y:S02]  /*674d0*/  IMAD.MOV.U32 R0, RZ, RZ, R5 ;  /* 0x000000ffff007224 */ /* 0x000fe400078e0005 */
[----:B------:R-:W3:Y:S01]  /*674e0*/  LDL.LU.64 R4, [R1+0xc948] ;  /* 0x00c9480001047983 */ /* 0x000ee20000300a00 */
[----:B------:R-:W-:Y:S02]  /*674f0*/  IMAD.MOV.U32 R7, RZ, RZ, R20 ;  /* 0x000000ffff077224 */ /* 0x000fe400078e0014 */
[----:B0-----:R-:W-:-:S02]  /*67500*/  IMAD.SHL.U32 R28, R6, 0x2, RZ ;  /* 0x00000002061c7824 */ /* 0x001fc400078e00ff */
[----:B------:R-:W-:Y:S01]  /*67510*/  IMAD.MOV.U32 R6, RZ, RZ, R21 ;  /* 0x000000ffff067224 */ /* 0x000fe200078e0015 */
[----:B--2---:R-:W-:Y:S01]  /*67520*/  HMMA.16816.F32.BF16 R8, R16, R8, R12 ;  /* 0x000000081008723c */ /* 0x004fe2000004180c */
[----:B------:R-:W2:Y:S04]  /*67530*/  LDL.LU.64 R14, [R1+0xc940] ;  /* 0x00c94000010e7983 */ /* 0x000ea80000300a00 */
[----:B------:R-:W4:-:S14]  /*67540*/  LDL.LU.64 R12, [R1+0xc938] ;  /* 0x00c93800010c7983 */ /* 0x000f1c0000300a00 */
[----:B------:R0:W-:Y:S04]  /*67550*/  STL.64 [R1+0x4c0], R8 ;  /* 0x0004c00801007387 */ /* 0x0001e80000100a00 */
[----:B------:R1:W-:Y:S04]  /*67560*/  STL.64 [R1+0x4c8], R10 ;  /* 0x0004c80a01007387 */ /* 0x0003e80000100a00 */
[----:B0-----:R-:W4:Y:S04]  /*67570*/  LDL.LU.64 R8, [R1+0x17c0] ;  /* 0x0017c00001087983 */ /* 0x001f280000300a00 */
[----:B-1----:R-:W4:Y:S04]  /*67580*/  LDL.LU.64 R10, [R1+0x17c8] ;  /* 0x0017c800010a7983 */ /* 0x002f280000300a00 */
[----:B------:R0:W-:Y:S04]  /*67590*/  STL.64 [R1+0x4b0], R24 ;  /* 0x0004b01801007387 */ /* 0x0001e80000100a00 */
[----:B------:R1:W-:Y:S04]  /*675a0*/  STL.64 [R1+0x4b8], R26 ;  /* 0x0004b81a01007387 */ /* 0x0003e80000100a00 */
[----:B0-----:R-:W3:Y:S04]  /*675b0*/  LDL.LU.64 R24, [R1+0x15b0] ;  /* 0x0015b00001187983 */ /* 0x001ee80000300a00 */
[----:B-1----:R-:W3:Y:S04]  /*675c0*/  LDL.LU.64 R26, [R1+0x15b8] ;  /* 0x0015b800011a7983 */ /* 0x002ee80000300a00 */
[----:B------:R-:W2:Y:S04]  /*675d0*/  LDL.64 R20, [R1+0x80] ;  /* 0x0000800001147983 */ /* 0x000ea80000100a00 */
[----:B--2---:R0:W-:Y:S04]  /*675e0*/  STL.64 [R1+0xc8d0], R20 ;  /* 0x00c8d01401007387 */ /* 0x0041e80000100a00 */
[----:B0-----:R-:W2:Y:S01]  /*675f0*/  LDL.64 R20, [R1+0x90] ;  /* 0x0000900001147983 */ /* 0x001ea20000100a00 */
[----:B----4-:R-:W-:Y:S03]  /*67600*/  HMMA.16816.F32.BF16 R8, R16, R12, R8 ;  /* 0x0000000c1008723c */ /* 0x010fe60000041808 */
[----:B--2---:R0:W-:Y:S04]  /*67610*/  STL.64 [R1+0xc8e8], R20 ;  /* 0x00c8e81401007387 */ /* 0x0041e80000100a00 */
[----:B0-----:R-:W2:Y:S04]  /*67620*/  LDL.64 R20, [R1+0xa0] ;  /* 0x0000a00001147983 */ /* 0x001ea80000100a00 */
[----:B--2---:R0:W-:Y:S04]  /*67630*/  STL.64 [R1+0xc900], R20 ;  /* 0x00c9001401007387 */ /* 0x0041e80000100a00 */
[----:B0-----:R-:W2:Y:S04]  /*67640*/  LDL.LU.64 R20, [R1+0x16c0] ;  /* 0x0016c00001147983 */ /* 0x001ea80000300a00 */
[----:B------:R-:W2:Y:S04]  /*67650*/  LDL.LU.64 R22, [R1+0x16c8] ;  /* 0x0016c80001167983 */ /* 0x000ea80000300a00 */
[----:B------:R-:W-:Y:S04]  /*67660*/  STL.64 [R1+0x4a0], R8 ;  /* 0x0004a00801007387 */ /* 0x000fe80000100a00 */
[----:B------:R0:W-:Y:S04]  /*67670*/  STL.64 [R1+0x4a8], R10 ;  /* 0x0004a80a01007387 */ /* 0x0001e80000100a00 */
[----:B0-----:R-:W4:Y:S04]  /*67680*/  LDL.LU.64 R10, [R1+0xc930] ;  /* 0x00c93000010a7983 */ /* 0x001f280000300a00 */
[----:B------:R-:W2:Y:S04]  /*67690*/  LDL.LU.64 R8, [R1+0xc928] ;  /* 0x00c9280001087983 */ /* 0x000ea80000300a00 */
[----:B------:R0:W-:Y:S04]  /*676a0*/  STL.64 [R1+0xc8b8], R12 ;  /* 0x00c8b80c01007387 */ /* 0x0001e80000100a00 */
[----:B0-----:R-:W2:Y:S04]  /*676b0*/  LDL.64 R12, [R1+0xb0] ;  /* 0x0000b000010c7983 */ /* 0x001ea80000100a00 */
[----:B--2---:R0:W-:Y:S02]  /*676c0*/  STL.64 [R1+0xc908], R12 ;  /* 0x00c9080c01007387 */ /* 0x0041e40000100a00 */
[----:B0-----:R-:W-:Y:S01]  /*676d0*/  MOV R12, R15 ;  /* 0x0000000f000c7202 */ /* 0x001fe20000000f00 */
[----:B------:R-:W-:-:S05]  /*676e0*/  IMAD.MOV.U32 R13, RZ, RZ, R14 ;  /* 0x000000ffff0d7224 */ /* 0x000fca00078e000e */
[----:B------:R0:W-:Y:S02]  /*676f0*/  STL.64 [R1+0xc920], R12 ;  /* 0x00c9200c01007387 */ /* 0x0001e40000100a00 */
[C---:B0-----:R-:W-:Y:S08]  /*67700*/  HMMA.16816.F32.BF16 R12, R16.reuse, R8, R20 ;  /* 0x00000008100c723c */ /* 0x041ff00000041814 */
[----:B---3--:R-:W-:Y:S01]  /*67710*/  HMMA.16816.F32.BF16 R20, R16, R4, R24 ;  /* 0x000000041014723c */ /* 0x008fe20000041818 */
[----:B------:R0:W-:Y:S04]  /*67720*/  STL.64 [R1+0xc8c8], R8 ;  /* 0x00c8c80801007387 */ /* 0x0001e80000100a00 */
[----:B0-----:R-:W2:Y:S06]  /*67730*/  LDL.64 R8, [R1+0x30] ;  /* 0x0000300001087983 */ /* 0x001eac0000100a00 */
[----:B------:R0:W-:Y:S04]  /*67740*/  STL.64 [R1+0x490], R12 ;  /* 0x0004900c01007387 */ /* 0x0001e80000100a00 */
[----:B------:R1:W-:Y:S04]  /*67750*/  STL.64 [R1+0x498], R14 ;  /* 0x0004980e01007387 */ /* 0x0003e80000100a00 */
[----:B0-----:R-:W2:Y:S04]  /*67760*/  LDL.LU.64 R12, [R1+0x14c0] ;  /* 0x0014c000010c7983 */ /* 0x001ea80000300a00 */
[----:B-1----:R-:W2:Y:S04]  /*67770*/  LDL.LU.64 R14, [R1+0x14c8] ;  /* 0x0014c800010e7983 */ /* 0x002ea80000300a00 */
[----:B------:R0:W-:Y:S04]  /*67780*/  STL.64 [R1+0x480], R20 ;  /* 0x0004801401007387 */ /* 0x0001e80000100a00 */
[----:B------:R1:W-:Y:S04]  /*67790*/  STL.64 [R1+0x488], R22 ;  /* 0x0004881601007387 */ /* 0x0003e80000100a00 */
[----:B0-----:R-:W3:Y:S04]  /*677a0*/  LDL.LU.64 R20, [R1+0xa20] ;  /* 0x000a200001147983 */ /* 0x001ee80000300a00 */
[----:B-1----:R-:W2:Y:S01]  /*677b0*/  LDL.LU.64 R22, [R1+0xa28] ;  /* 0x000a280001167983 */ /* 0x002ea20000300a00 */
[----:B------:R-:W-:-:S02]  /*677c0*/  LOP3.LUT R3, R3, 0x10, R28, 0x78, !PT ;  /* 0x0000001003037812 */ /* 0x000fc400078e781c */
[----:B------:R-:W0:Y:S02]  /*677d0*/  S2R R28, SR_TID.X ;  /* 0x00000000001c7919 */ /* 0x000e240000002100 */
[----:B0-----:R-:W-:Y:S01]  /*677e0*/  IMAD.SHL.U32 R28, R28, 0x100, RZ ;  /* 0x000001001c1c7824 */ /* 0x001fe200078e00ff */
[----:B--2---:R-:W-:Y:S04]  /*677f0*/  STL.64 [R1+0xc918], R22 ;  /* 0x00c9181601007387 */ /* 0x004fe80000100a00 */
[----:B---3--:R0:W-:Y:S04]  /*67800*/  STL.64 [R1+0xc910], R20 ;  /* 0x00c9101401007387 */ /* 0x0081e80000100a00 */
[----:B0-----:R-:W2:Y:S04]  /*67810*/  LDL.LU.64 R20, [R1+0x13c0] ;  /* 0x0013c00001147983 */ /* 0x001ea80000300a00 */
[----:B------:R-:W2:Y:S04]  /*67820*/  LDL.LU.64 R22, [R1+0x13c8] ;  /* 0x0013c80001167983 */ /* 0x000ea80000300a00 */
[----:B------:R-:W-:Y:S04]  /*67830*/  STL [R1+0xc83c], R5 ;  /* 0x00c83c0501007387 */ /* 0x000fe80000100800 */
[----:B------:R-:W-:Y:S04]  /*67840*/  STL.64 [R1+0xc8e0], R6 ;  /* 0x00c8e00601007387 */ /* 0x000fe80000100a00 */
[----:B------:R0:W-:Y:S04]  /*67850*/  STL [R1+0xc8d8], R4 ;  /* 0x00c8d80401007387 */ /* 0x0001e80000100800 */
[----:B0-----:R-:W3:Y:S04]  /*67860*/  LDL.LU.64 R4, [R1+0x910] ;  /* 0x0009100001047983 */ /* 0x001ee80000300a00 */
[----:B------:R-:W2:Y:S01]  /*67870*/  LDL.LU.64 R6, [R1+0x918] ;  /* 0x0009180001067983 */ /* 0x000ea20000300a00 */
[----:B------:R-:W-:-:S04]  /*67880*/  LOP3.LUT R3, R3, 0x1000, R28, 0xf8, !PT ;  /* 0x0000100003037812 */ /* 0x000fc800078ef81c */
[----:B------:R-:W-:-:S05]  /*67890*/  LOP3.LUT R3, R3, 0x40, RZ, 0x3c, !PT ;  /* 0x0000004003037812 */ /* 0x000fca00078e3cff */
[----:B------:R-:W0:Y:S01]  /*678a0*/  LDSM.16.MT88.4 R24, [R3+UR5] ;  /* 0x000000050318783b */ /* 0x000e220008004200 */
[----:B------:R-:W-:Y:S03]  /*678b0*/  HMMA.16816.F32.BF16 R12, R16, R8, R12 ;  /* 0x00000008100c723c */ /* 0x000fe6000004180c */
[----:B--2---:R-:W-:Y:S04]  /*678c0*/  STL.64 [R1+0xc8f8], R6 ;  /* 0x00c8f80601007387 */ /* 0x004fe80000100a00 */
[----:B---3--:R1:W-:Y:S04]  /*678d0*/  STL.64 [R1+0xc8f0], R4 ;  /* 0x00c8f00401007387 */ /* 0x0083e80000100a00 */
[----:B-1----:R-:W2:Y:S04]  /*678e0*/  LDL.LU.64 R4, [R1+0xa10] ;  /* 0x000a100001047983 */ /* 0x002ea80000300a00 */
[----:B------:R-:W2:Y:S04]  /*678f0*/  LDL.LU.64 R6, [R1+0xa18] ;  /* 0x000a180001067983 */ /* 0x000ea80000300a00 */
[----:B------:R-:W-:Y:S04]  /*67900*/  STL [R1+0xc828], R3 ;  /* 0x00c8280301007387 */ /* 0x000fe80000100800 */
[----:B0-----:R-:W-:Y:S04]  /*67910*/  STL.64 [R1+0xc790], R26 ;  /* 0x00c7901a01007387 */ /* 0x001fe80000100a00 */
[----:B------:R-:W-:Y:S04]  /*67920*/  STL.64 [R1+0xc788], R24 ;  /* 0x00c7881801007387 */ /* 0x000fe80000100a00 */
[----:B------:R0:W-:Y:S04]  /*67930*/  STL.64 [R1+0xac0], R12 ;  /* 0x000ac00c01007387 */ /* 0x0001e80000100a00 */
[----:B------:R1:W-:Y:S04]  /*67940*/  STL.64 [R1+0xac8], R14 ;  /* 0x000ac80e01007387 */ /* 0x0003e80000100a00 */
[----:B0-----:R-:W1:Y:S01]  /*67950*/  LDL.LU.64 R12, [R1+0xc920] ;  /* 0x00c92000010c7983 */ /* 0x001e620000300a00 */
[----:B------:R-:W-:-:S02]  /*67960*/  IMAD.MOV.U32 R27, RZ, RZ, R8 ;  /* 0x000000ffff1b7224 */ /* 0x000fc400078e0008 */
[----:B------:R-:W-:Y:S02]  /*67970*/  IMAD.MOV.U32 R26, RZ, RZ, R9 ;  /* 0x000000ffff1a7224 */ /* 0x000fe400078e0009 */
[----:B----4-:R-:W-:Y:S01]  /*67980*/  IMAD.MOV.U32 R24, RZ, RZ, R11 ;  /* 0x000000ffff187224 */ /* 0x010fe200078e000b */
[----:B------:R-:W3:Y:S01]  /*67990*/  LDL.LU.64 R8, [R1+0x900] ;  /* 0x0009000001087983 */ /* 0x000ee20000300a00 */
[----:B------:R-:W-:-:S03]  /*679a0*/  IMAD.MOV.U32 R25, RZ, RZ, R10 ;  /* 0x000000ffff197224 */ /* 0x000fc600078e000a */
[----:B------:R-:W3:Y:S01]  /*679b0*/  LDL.LU.64 R10, [R1+0x908] ;  /* 0x00090800010a7983 */ /* 0x000ee20000300a00 */
[----:B-1----:R-:W-:Y:S03]  /*679c0*/  HMMA.16816.F32.BF16 R12, R16, R12, R20 ;  /* 0x0000000c100c723c */ /* 0x002fe60000041814 */
[----:B------:R-:W4:Y:S04]  /*679d0*/  LDL.LU.64 R22, [R1+0xc918] ;  /* 0x00c9180001167983 */ /* 0x000f280000300a00 */
[----:B------:R-:W4:-:S12]  /*679e0*/  LDL.LU.64 R20, [R1+0xc910] ;  /* 0x00c9100001147983 */ /* 0x000f180000300a00 */
[----:B------:R0:W-:Y:S04]  /*679f0*/  STL.64 [R1+0xab0], R12 ;  /* 0x000ab00c01007387 */ /* 0x0001e80000100a00 */
[----:B------:R-:W-:Y:S04]  /*67a00*/  STL.64 [R1+0xab8], R14 ;  /* 0x000ab80e01007387 */ /* 0x000fe80000100a00 */
[----:B0-----:R-:W4:Y:S02]  /*67a10*/  LDL.LU.64 R12, [R1+0xc908] ;  /* 0x00c90800010c7983 */ /* 0x001f240000300a00 */
[----:B----4-:R-:W-:-:S15]  /*67a20*/  HMMA.16816.F32.BF16 R20, R16, R12, R20 ;  /* 0x0000000c1014723c */ /* 0x010fde0000041814 */
[----:B------:R-:W-:-:S04]  /*67a30*/  NOP ;  /* 0x0000000000007918 */ /* 0x000fc80000000000 */
[----:B------:R0:W-:Y:S04]  /*67a40*/  STL.64 [R1+0xaa0], R20 ;  /* 0x000aa01401007387 */ /* 0x0001e80000100a00 */
[----:B------:R-:W-:Y:S04]  /*67a50*/  STL.64 [R1+0xaa8], R22 ;  /* 0x000aa81601007387 */ /* 0x000fe80000100a00 */
[----:B0-----:R-:W2:Y:S01]  /*67a60*/  LDL.LU.64 R20, [R1+0xc900] ;  /* 0x00c9000001147983 */ /* 0x001ea20000300a00 */
[----:B------:R-:W-:-:S03]  /*67a70*/  IMAD.MOV.U32 R3, RZ, RZ, R13 ;  /* 0x000000ffff037224 */ /* 0x000fc600078e000d */
[----:B------:R-:W4:Y:S04]  /*67a80*/  LDL.LU.64 R12, [R1+0x8a0] ;  /* 0x0008a000010c7983 */ /* 0x000f280000300a00 */
[----:B------:R-:W4:Y:S04]  /*67a90*/  LDL.LU.64 R14, [R1+0x8a8] ;  /* 0x0008a800010e7983 */ /* 0x000f280000300a00 */
[----:B------:R-:W-:Y:S01]  /*67aa0*/  STL [R1+0xc838], R3 ;  /* 0x00c8380301007387 */ /* 0x000fe20000100800 */
        /* <DEDUP_REMOVED lines=8> */
[----:B------:R-:W2:Y:S02]  /*67b30*/  LDL.LU.64 R20, [R1+0xc8e8] ;  /* 0x00c8e80001147983 */ /* 0x000ea40000300a00 */
[----:B--2---:R-:W-:Y:S01]  /*67b40*/  HMMA.16816.F32.BF16 R4, R16, R20, R4 ;  /* 0x000000141004723c */ /* 0x004fe20000041804 */
[----:B------:R-:W-:-:S15]  /*67b50*/  IMAD.MOV.U32 R3, RZ, RZ, R21 ;  /* 0x000000ffff037224 */ /* 0x000fde00078e0015 */
[----:B------:R-:W-:-:S03]  /*67b60*/  NOP ;  /* 0x0000000000007918 */ /* 0x000fc60000000000 */
[----:B------:R0:W-:Y:S04]  /*67b70*/  STL.64 [R1+0xa80], R4 ;  /* 0x000a800401007387 */ /* 0x0001e80000100a00 */
[----:B------:R1:W-:Y:S01]  /*67b80*/  STL.64 [R1+0xa88], R6 ;  /* 0x000a880601007387 */ /* 0x0003e20000100a00 */
[----:B0-----:R-:W-:-:S03]  /*67b90*/  IMAD.MOV.U32 R5, RZ, RZ, R20 ;  /* 0x000000ffff057224 */ /* 0x001fc600078e0014 */
[----:B-1----:R-:W2:Y:S04]  /*67ba0*/  LDL.LU.64 R6, [R1+0xc8e0] ;  /* 0x00c8e00001067983 */ /* 0x002ea80000300a00 */
[----:B------:R-:W2:Y:S04]  /*67bb0*/  LDL.LU R4, [R1+0xc8d8] ;  /* 0x00c8d80001047983 */ /* 0x000ea80000300800 */
[----:B------:R-:W3:Y:S02]  /*67bc0*/  LDL.LU.64 R20, [R1+0xc8d0] ;  /* 0x00c8d00001147983 */ /* 0x000ee40000300a00 */
[----:B---3--:R-:W-:Y:S02]  /*67bd0*/  HMMA.16816.F32.BF16 R8, R16, R20, R8 ;  /* 0x000000141008723c */ /* 0x008fe40000041808 */
[----:B--2---:R0:W-:Y:S04]  /*67be0*/  STL.64 [R1+0xc8b0], R4 ;  /* 0x00c8b00401007387 */ /* 0x0041e80000100a00 */
[----:B0-----:R-:W2:-:S13]  /*67bf0*/  LDL.64 R4, [R1+0x50] ;  /* 0x0000500001047983 */ /* 0x001e9a0000100a00 */
[----:B------:R0:W-:Y:S04]  /*67c00*/  STL.64 [R1+0xa70], R8 ;  /* 0x000a700801007387 */ /* 0x0001e80000100a00 */
[----:B------:R1:W-:Y:S04]  /*67c10*/  STL.64 [R1+0xa78], R10 ;  /* 0x000a780a01007387 */ /* 0x0003e80000100a00 */
[----:B0-----:R-:W3:Y:S01]  /*67c20*/  LDL.LU.64 R8, [R1+0xc8c8] ;  /* 0x00c8c80001087983 */ /* 0x001ee20000300a00 */
[----:B-1----:R-:W-:Y:S02]  /*67c30*/  IMAD.MOV.U32 R10, RZ, RZ, R20 ;  /* 0x000000ffff0a7224 */ /* 0x002fe400078e0014 */
[----:B------:R-:W-:-:S02]  /*67c40*/  IMAD.MOV.U32 R11, RZ, RZ, R21 ;  /* 0x000000ffff0b7224 */ /* 0x000fc400078e0015 */
[----:B------:R-:W2:Y:S04]  /*67c50*/  LDL.LU.64 R20, [R1+0xc8c0] ;  /* 0x00c8c00001147983 */ /* 0x000ea80000300a00 */
[----:B------:R-:W-:Y:S04]  /*67c60*/  STL.64 [R1+0xc850], R10 ;  /* 0x00c8500a01007387 */ /* 0x000fe80000100a00 */
[----:B---3--:R0:W-:Y:S04]  /*67c70*/  STL.64 [R1+0xc848], R8 ;  /* 0x00c8480801007387 */ /* 0x0081e80000100a00 */
[----:B0-----:R-:W2:Y:S04]  /*67c80*/  LDL.LU.64 R8, [R1+0x8f0] ;  /* 0x0008f00001087983 */ /* 0x001ea80000300a00 */
[----:B------:R-:W2:Y:S02]  /*67c90*/  LDL.LU.64 R10, [R1+0x8f8] ;  /* 0x0008f800010a7983 */ /* 0x000ea40000300a00 */
[C---:B--2---:R-:W-:Y:S08]  /*67ca0*/  HMMA.16816.F32.BF16 R20, R16.reuse, R20, R8 ;  /* 0x000000141014723c */ /* 0x044ff00000041808 */
[----:B----4-:R-:W-:Y:S01]  /*67cb0*/  HMMA.16816.F32.BF16 R8, R16, R24, R12 ;  /* 0x000000181008723c */ /* 0x010fe2000004180c */
[----:B------:R-:W2:Y:S10]  /*67cc0*/  LDL.LU.64 R12, [R1+0x890] ;  /* 0x00089000010c7983 */ /* 0x000eb40000300a00 */
[----:B------:R-:W-:Y:S04]  /*67cd0*/  STL.64 [R1+0xa60], R20 ;  /* 0x000a601401007387 */ /* 0x000fe80000100a00 */
[----:B------:R-:W-:Y:S04]  /*67ce0*/  STL.64 [R1+0xa68], R22 ;  /* 0x000a681601007387 */ /* 0x000fe80000100a00 */
[----:B------:R-:W2:Y:S04]  /*67cf0*/  LDL.LU.64 R14, [R1+0x898] ;  /* 0x00089800010e7983 */ /* 0x000ea80000300a00 */
[----:B------:R0:W-:Y:S04]  /*67d00*/  STL.64 [R1+0xa50], R8 ;  /* 0x000a500801007387 */ /* 0x0001e80000100a00 */
[----:B------:R1:W-:Y:S04]  /*67d10*/  STL.64 [R1+0xa58], R10 ;  /* 0x000a580a01007387 */ /* 0x0003e80000100a00 */
[----:B0-----:R-:W3:Y:S04]  /*67d20*/  LDL.LU.64 R8, [R1+0x17a0] ;  /* 0x0017a00001087983 */ /* 0x001ee80000300a00 */
[----:B-1----:R-:W4:Y:S04]  /*67d30*/  LDL.LU.64 R10, [R1+0x17a8] ;  /* 0x0017a800010a7983 */ /* 0x002f280000300a00 */
[----:B----4-:R-:W-:Y:S04]  /*67d40*/  STL.64 [R1+0xc860], R10 ;  /* 0x00c8600a01007387 */ /* 0x010fe80000100a00 */
[----:B---3--:R0:W-:Y:S04]  /*67d50*/  STL.64 [R1+0xc858], R8 ;  /* 0x00c8580801007387 */ /* 0x0081e80000100a00 */
[----:B------:R-:W3:Y:S04]  /*67d60*/  LDL.LU.64 R20, [R1+0x350] ;  /* 0x0003500001147983 */ /* 0x000ee80000300a00 */
[----:B------:R-:W3:Y:S01]  /*67d70*/  LDL.LU.64 R22, [R1+0x358] ;  /* 0x0003580001167983 */ /* 0x000ee20000300a00 */
[----:B0-----:R-:W-:-:S02]  /*67d80*/  IMAD.MOV.U32 R8, RZ, RZ, R7 ;  /* 0x000000ffff087224 */ /* 0x001fc400078e0007 */
[----:B------:R-:W-:-:S05]  /*67d90*/  IMAD.MOV.U32 R9, RZ, RZ, R6 ;  /* 0x000000ffff097224 */ /* 0x000fca00078e0006 */
[----:B------:R0:W-:Y:S04]  /*67da0*/  STL.64 [R1+0xc878], R8 ;  /* 0x00c8780801007387 */ /* 0x0001e80000100a00 */
[----:B0-----:R-:W4:Y:S04]  /*67db0*/  LDL.LU.64 R8, [R1+0x19a0] ;  /* 0x0019a00001087983 */ /* 0x001f280000300a00 */
[----:B------:R-:W3:Y:S01]  /*67dc0*/  LDL.LU.64 R10, [R1+0x19a8] ;  /* 0x0019a800010a7983 */ /* 0x000ee20000300a00 */
[----:B--2---:R-:W-:Y:S03]  /*67dd0*/  HMMA.16816.F32.BF16 R12, R16, R4, R12 ;  /* 0x00000004100c723c */ /* 0x004fe6000004180c */
[----:B---3--:R-:W-:Y:S04]  /*67de0*/  STL.64 [R1+0xc888], R10 ;  /* 0x00c8880a01007387 */ /* 0x008fe80000100a00 */
[----:B----4-:R-:W-:Y:S04]  /*67df0*/  STL.64 [R1+0xc880], R8 ;  /* 0x00c8800801007387 */ /* 0x010fe80000100a00 */
[----:B------:R0:W-:Y:S04]  /*67e00*/  STL.64 [R1+0xc7a0], R24 ;  /* 0x00c7a01801007387 */ /* 0x0001e80000100a00 */
[----:B------:R-:W-:Y:S04]  /*67e10*/  STL.64 [R1+0xc830], R26 ;  /* 0x00c8301a01007387 */ /* 0x000fe80000100a00 */
[----:B0-----:R-:W2:Y:S04]  /*67e20*/  LDL.64 R24, [R1+0x40] ;  /* 0x0000400001187983 */ /* 0x001ea80000100a00 */
[----:B------:R0:W-:Y:S04]  /*67e30*/  STL.64 [R1+0xa40], R12 ;  /* 0x000a400c01007387 */ /* 0x0001e80000100a00 */
[----:B------:R1:W-:Y:S04]  /*67e40*/  STL.64 [R1+0xa48], R14 ;  /* 0x000a480e01007387 */ /* 0x0003e80000100a00 */
[----:B0-----:R-:W3:Y:S01]  /*67e50*/  LDL.LU.64 R12, [R1+0xc8b8] ;  /* 0x00c8b800010c7983 */ /* 0x001ee20000300a00 */
[----:B-1----:R-:W-:-:S02]  /*67e60*/  IMAD.MOV.U32 R15, RZ, RZ, R4 ;  /* 0x000000ffff0f7224 */ /* 0x002fc400078e0004 */
[----:B------:R-:W-:Y:S02]  /*67e70*/  IMAD.MOV.U32 R14, RZ, RZ, R5 ;  /* 0x000000ffff0e7224 */ /* 0x000fe400078e0005 */
[----:B------:R-:W4:Y:S04]  /*67e80*/  LDL.LU.64 R4, [R1+0xc8b0] ;  /* 0x00c8b00001047983 */ /* 0x000f280000300a00 */
[----:B------:R-:W-:Y:S04]  /*67e90*/  STL.64 [R1+0xc870], R14 ;  /* 0x00c8700e01007387 */ /* 0x000fe80000100a00 */
[----:B---3--:R0:W-:Y:S04]  /*67ea0*/  STL.64 [R1+0xc868], R12 ;  /* 0x00c8680c01007387 */ /* 0x0081e80000100a00 */
[----:B0-----:R-:W3:Y:S04]  /*67eb0*/  LDL.LU.64 R12, [R1+0x18a0] ;  /* 0x0018a000010c7983 */ /* 0x001ee80000300a00 */
[----:B------:R-:W3:Y:S01]  /*67ec0*/  LDL.LU.64 R14, [R1+0x18a8] ;  /* 0x0018a800010e7983 */ /* 0x000ee20000300a00 */
[----:B--2---:R-:W-:Y:S01]  /*67ed0*/  HMMA.16816.F32.BF16 R16, R16, R24, R20 ;  /* 0x000000181010723c */ /* 0x004fe20000041814 */
[----:B------:R-:W-:-:S02]  /*67ee0*/  IMAD.MOV.U32 R8, RZ, RZ, R2 ;  /* 0x000000ffff087224 */ /* 0x000fc400078e0002 */
[----:B---3--:R-:W-:Y:S04]  /*67ef0*/  STL.64 [R1+0xc898], R14 ;  /* 0x00c8980e01007387 */ /* 0x008fe80000100a00 */
[----:B------:R0:W-:Y:S04]  /*67f00*/  STL.64 [R1+0xc890], R12 ;  /* 0x00c8900c01007387 */ /* 0x0001e80000100a00 */
[----:B0-----:R-:W2:Y:S04]  /*67f10*/  LDL.LU.64 R12, [R1+0x1aa0] ;  /* 0x001aa000010c7983 */ /* 0x001ea80000300a00 */
[----:B------:R-:W2:Y:S04]  /*67f20*/  LDL.LU.64 R14, [R1+0x1aa8] ;  /* 0x001aa800010e7983 */ /* 0x000ea80000300a00 */
[----:B------:R-:W2:Y:S04]  /*67f30*/  LDL.LU.64 R22, [R1+0xc8a8] ;  /* 0x00c8a80001167983 */ /* 0x000ea80000300a00 */
[----:B------:R-:W2:Y:S01]  /*67f40*/  LDL.LU.64 R20, [R1+0xc8a0] ;  /* 0x00c8a00001147983 */ /* 0x000ea20000300a00 */
[----:B------:R-:W-:Y:S01]  /*67f50*/  IMAD.MOV.U32 R9, RZ, RZ, R0 ;  /* 0x000000ffff097224 */ /* 0x000fe200078e0000 */
[----:B------:R-:W-:-:S02]  /*67f60*/  MOV R7, R24 ;  /* 0x0000001800077202 */ /* 0x000fc40000000f00 */
[----:B------:R0:W-:Y:S01]  /*67f70*/  STL.64 [R1+0x470], R16 ;  /* 0x0004701001007387 */ /* 0x0001e20000100a00 */
[----:B------:R-:W-:-:S03]  /*67f80*/  IMAD.MOV.U32 R6, RZ, RZ, R25 ;  /* 0x000000ffff067224 */ /* 0x000fc600078e0019 */
[----:B------:R-:W-:Y:S04]  /*67f90*/  STL.64 [R1+0x478], R18 ;  /* 0x0004781201007387 */ /* 0x000fe80000100a00 */
[----:B0-----:R-:W3:Y:S04]  /*67fa0*/  LDL.64 R16, [R1+0x10] ;  /* 0x0000100001107983 */ /* 0x001ee80000100a00 */
[----:B------:R-:W3:Y:S04]  /*67fb0*/  LDL.LU.64 R24, [R1+0x16a0] ;  /* 0x0016a00001187983 */ /* 0x000ee80000300a00 */
[----:B------:R-:W3:Y:S01]  /*67fc0*/  LDL.LU.64 R26, [R1+0x16a8] ;  /* 0x0016a800011a7983 */ /* 0x000ee20000300a00 */
[----:B--2---:R-:W-:Y:S03]  /*67fd0*/  HMMA.16816.F32.BF16 R8, R20, R8, R12 ;  /* 0x000000081408723c */ /* 0x004fe6000004180c */
[----:B------:R-:W2:Y:S04]  /*67fe0*/  LDL.LU.64 R14, [R1+0xc898] ;  /* 0x00c89800010e7983 */ /* 0x000ea80000300a00 */
[----:B------:R-:W2:-:S12]  /*67ff0*/  LDL.LU.64 R12, [R1+0xc890] ;  /* 0x00c89000010c7983 */ /* 0x000e980000300a00 */
[----:B------:R-:W-:Y:S04]  /*68000*/  STL.64 [R1+0x290], R8 ;  /* 0x0002900801007387 */ /* 0x000fe80000100a00 */
[----:B------:R0:W-:Y:S04]  /*68010*/  STL.64 [R1+0x298], R10 ;  /* 0x0002980a01007387 */ /* 0x0001e80000100a00 */
[----:B0-----:R-:W3:Y:S04]  /*68020*/  LDL.LU.64 R10, [R1+0xc888] ;  /* 0x00c88800010a7983 */ /* 0x001ee80000300a00 */
[----:B------:R-:W3:Y:S02]  /*68030*/  LDL.LU.64 R8, [R1+0xc880] ;  /* 0x00c8800001087983 */ /* 0x000ee40000300a00 */
[----:B---3--:R-:W-:-:S15]  /*68040*/  HMMA.16816.F32.BF16 R8, R20, R16, R8 ;  /* 0x000000101408723c */ /* 0x008fde0000041808 */
[----:B------:R-:W-:-:S04]  /*68050*/  NOP ;  /* 0x0000000000007918 */ /* 0x000fc80000000000 */
[----:B------:R0:W-:Y:S04]  /*68060*/  STL.64 [R1+0x280], R8 ;  /* 0x0002800801007387 */ /* 0x0001e80000100a00 */
[----:B------:R2:W-:Y:S04]  /*68070*/  STL.64 [R1+0x288], R10 ;  /* 0x0002880a01007387 */ /* 0x0005e80000100a00 */
[----:B0-----:R-:W2:Y:S01]  /*68080*/  LDL.LU.64 R8, [R1+0xc878] ;  /* 0x00c8780001087983 */ /* 0x001ea20000300a00 */
[----:B------:R-:W-:Y:S02]  /*68090*/  IMAD.MOV.U32 R2, RZ, RZ, R16 ;  /* 0x000000ffff027224 */ /* 0x000fe400078e0010 */
[----:B------:R-:W-:-:S02]  /*680a0*/  IMAD.MOV.U32 R0, RZ, RZ, R17 ;  /* 0x000000ffff007224 */ /* 0x000fc400078e0011 */
[----:B------:R-:W3:Y:S04]  /*680b0*/  LDL.LU.64 R16, [R1+0x1590] ;  /* 0x0015900001107983 */ /* 0x000ee80000300a00 */
[----:B------:R-:W3:Y:S01]  /*680c0*/  LDL.LU.64 R18, [R1+0x1598] ;  /* 0x0015980001127983 */ /* 0x000ee20000300a00 */
[----:B--2---:R-:W-:Y:S03]  /*680d0*/  HMMA.16816.F32.BF16 R8, R20, R8, R12 ;  /* 0x000000081408723c */ /* 0x004fe6000004180c */
[----:B------:R-:W2:Y:S04]  /*680e0*/  LDL.LU.64 R14, [R1+0xc870] ;  /* 0x00c87000010e7983 */ /* 0x000ea80000300a00 */
[----:B------:R-:W2:-:S12]  /*680f0*/  LDL.LU.64 R12, [R1+0xc868] ;  /* 0x00c86800010c7983 */ /* 0x000e980000300a00 */
        /* <DEDUP_REMOVED lines=9> */
[----:B------:R-:W3:Y:S04]  /*68190*/  LDL.LU.64 R8, [R1+0xc848] ;  /* 0x00c8480001087983 */ /* 0x000ee80000300a00 */
[----:B------:R2:W-:Y:S02]  /*681a0*/  STL.64 [R1+0xc7a8], R12 ;  /* 0x00c7a80c01007387 */ /* 0x0005e40000100a00 */
[----:B--2---:R-:W-:-:S02]  /*681b0*/  IMAD.MOV.U32 R12, RZ, RZ, R10 ;  /* 0x000000ffff0c7224 */ /* 0x004fc400078e000a */
[----:B------:R-:W2:Y:S01]  /*681c0*/  LDL.LU R10, [R1+0xc844] ;  /* 0x00c84400010a7983 */ /* 0x000ea20000300800 */
[----:B------:R-:W-:-:S03]  /*681d0*/  IMAD.MOV.U32 R13, RZ, RZ, R11 ;  /* 0x000000ffff0d7224 */ /* 0x000fc600078e000b */
[----:B------:R-:W2:Y:S01]  /*681e0*/  LDL.LU R11, [R1+0xc840] ;  /* 0x00c84000010b7983 */ /* 0x000ea20000300800 */
[C---:B---3--:R-:W-:Y:S03]  /*681f0*/  HMMA.16816.F32.BF16 R24, R20.reuse, R8, R24 ;  /* 0x000000081418723c */ /* 0x048fe60000041818 */
[----:B------:R4:W-:Y:S02]  /*68200*/  STL.64 [R1+0xc7b8], R12 ;  /* 0x00c7b80c01007387 */ /* 0x0009e40000100a00 */
[----:B----4-:R-:W-:Y:S02]  /*68210*/  IMAD.MOV.U32 R12, RZ, RZ, R5 ;  /* 0x000000ffff0c7224 */ /* 0x010fe400078e0005 */
[----:B------:R-:W-:Y:S01]  /*68220*/  IMAD.MOV.U32 R13, RZ, RZ, R3 ;  /* 0x000000ffff0d7224 */ /* 0x000fe200078e0003 */
[----:B------:R-:W3:Y:S04]  /*68230*/  LDL.LU R5, [R1+0xc83c] ;  /* 0x00c83c0001057983 */ /* 0x000ee80000300800 */
[----:B------:R-:W4:Y:S04]  /*68240*/  LDL.LU R3, [R1+0xc838] ;  /* 0x00c8380001037983 */ /* 0x000f280000300800 */
[----:B------:R-:W-:Y:S04]  /*68250*/  STL.64 [R1+0xc7d0], R12 ;  /* 0x00c7d00c01007387 */ /* 0x000fe80000100a00 */
[----:B------:R-:W-:Y:S04]  /*68260*/  STL.64 [R1+0x250], R24 ;  /* 0x0002501801007387 */ /* 0x000fe80000100a00 */
[----:B------:R0:W-:Y:S04]  /*68270*/  STL.64 [R1+0x258], R26 ;  /* 0x0002581a01007387 */ /* 0x0001e80000100a00 */
[----:B0-----:R-:W3:Y:S04]  /*68280*/  LDL.LU.64 R26, [R1+0xc830] ;  /* 0x00c83000011a7983 */ /* 0x001ee80000300a00 */
[----:B--2---:R-:W-:Y:S04]  /*68290*/  STL.64 [R1+0xc748], R10 ;  /* 0x00c7480a01007387 */ /* 0x004fe80000100a00 */
[----:B------:R0:W-:Y:S04]  /*682a0*/  STL.64 [R1+0xc740], R8 ;  /* 0x00c7400801007387 */ /* 0x0001e80000100a00 */
[----:B0-----:R-:W2:Y:S04]  /*682b0*/  LDL.64 R8, [R1+0x70] ;  /* 0x0000700001087983 */ /* 0x001ea80000100a00 */
[----:B--2---:R3:W-:Y:S02]  /*682c0*/  STL.64 [R1+0xc7b0], R8 ;  /* 0x00c7b00801007387 */ /* 0x0047e40000100a00 */
[----:B---3--:R-:W-:Y:S02]  /*682d0*/  HMMA.16816.F32.BF16 R8, R20, R4, R16 ;  /* 0x000000041408723c */ /* 0x008fe40000041810 */
[----:B------:R0:W-:Y:S02]  /*682e0*/  STL.64 [R1+0xc760], R4 ;  /* 0x00c7600401007387 */ /* 0x0001e40000100a00 */
[----:B0-----:R-:W-:-:S02]  /*682f0*/  IMAD.MOV.U32 R4, RZ, RZ, R15 ;  /* 0x000000ffff047224 */ /* 0x001fc400078e000f */
[----:B------:R-:W-:-:S13]  /*68300*/  IMAD.MOV.U32 R5, RZ, RZ, R14 ;  /* 0x000000ffff057224 */ /* 0x000fda00078e000e */
[----:B------:R-:W-:Y:S04]  /*68310*/  STL.64 [R1+0x240], R8 ;  /* 0x0002400801007387 */ /* 0x000fe80000100a00 */
[----:B------:R-:W-:Y:S04]  /*68320*/  STL.64 [R1+0x248], R10 ;  /* 0x0002480a01007387 */ /* 0x000fe80000100a00 */
[----:B------:R-:W2:Y:S04]  /*68330*/  LDL.LU.64 R12, [R1+0x720] ;  /* 0x00072000010c7983 */ /* 0x000ea80000300a00 */
[----:B------:R-:W3:Y:S04]  /*68340*/  LDL.LU.64 R14, [R1+0x728] ;  /* 0x00072800010e7983 */ /* 0x000ee80000300a00 */
[----:B---3--:R-:W-:Y:S04]  /*68350*/  STL.64 [R1+0xc7e0], R14 ;  /* 0x00c7e00e01007387 */ /* 0x008fe80000100a00 */
[----:B--2---:R0:W-:Y:S04]  /*68360*/  STL.64 [R1+0xc7d8], R12 ;  /* 0x00c7d80c01007387 */ /* 0x0041e80000100a00 */
[----:B0-----:R-:W2:Y:S01]  /*68370*/  LDL R12, [R1+0xb0] ;  /* 0x0000b000010c7983 */ /* 0x001ea20000100800 */
[----:B----4-:R-:W-:-:S03]  /*68380*/  IMAD.MOV.U32 R13, RZ, RZ, R3 ;  /* 0x000000ffff0d7224 */ /* 0x010fc600078e0003 */
[----:B------:R-:W3:Y:S04]  /*68390*/  LDL.LU R3, [R1+0xc828] ;  /* 0x00c8280001037983 */ /* 0x000ee80000300800 */
[----:B--2---:R0:W-:Y:S04]  /*683a0*/  STL.64 [R1+0xc7f8], R12 ;  /* 0x00c7f80c01007387 */ /* 0x0041e80000100a00 */
[----:B---3--:R-:W1:Y:S04]  /*683b0*/  LDSM.16.MT88.4 R16, [R3+UR5+0x80] ;  /* 0x000080050310783b */ /* 0x008e680008004200 */
[----:B0-----:R-:W2:Y:S04]  /*683c0*/  LDL.64 R12, [R1+0xc0] ;  /* 0x0000c000010c7983 */ /* 0x001ea80000100a00 */
[----:B--2---:R-:W-:Y:S04]  /*683d0*/  STL.64 [R1+0xc810], R12 ;  /* 0x00c8100c01007387 */ /* 0x004fe80000100a00 */
[----:B------:R-:W2:Y:S04]  /*683e0*/  LDL.LU.64 R8, [R1+0x5b0] ;  /* 0x0005b00001087983 */ /* 0x000ea80000300a00 */
        /* <DEDUP_REMOVED lines=20> */
[----:B------:R-:W3:Y:S04]  /*68530*/  LDL.LU.64 R26, [R1+0x5a8] ;  /* 0x0005a800011a7983 */ /* 0x000ee80000300a00 */
[----:B------:R-:W-:Y:S04]  /*68540*/  STL.64 [R1+0xc798], R4 ;  /* 0x00c7980401007387 */ /* 0x000fe80000100a00 */
[----:B-1----:R-:W-:Y:S04]  /*68550*/  STL.64 [R1+0xc690], R18 ;  /* 0x00c6901201007387 */ /* 0x002fe80000100a00 */
[----:B------:R-:W-:Y:S01]  /*68560*/  STL.64 [R1+0xc688], R16 ;  /* 0x00c6881001007387 */ /* 0x000fe20000100a00 */
        /* <DEDUP_REMOVED lines=16> */
[----:B--2---:R-:W-:Y:S02]  /*68670*/  HMMA.16816.F32.BF16 R12, R20, R12, R8 ;  /* 0x0000000c140c723c */ /* 0x004fe40000041808 */
[----:B------:R-:W2:Y:S04]  /*68680*/  LDL.LU.64 R10, [R1+0xc7f0] ;  /* 0x00c7f000010a7983 */ /* 0x000ea80000300a00 */
[----:B------:R-:W2:-:S13]  /*68690*/  LDL.LU.64 R8, [R1+0xc7e8] ;  /* 0x00c7e80001087983 */ /* 0x000e9a0000300a00 */
[----:B------:R-:W-:Y:S04]  /*686a0*/  STL.64 [R1+0x8f0], R12 ;  /* 0x0008f00c01007387 */ /* 0x000fe80000100a00 */
[----:B------:R0:W-:Y:S04]  /*686b0*/  STL.64 [R1+0x8f8], R14 ;  /* 0x0008f80e01007387 */ /* 0x0001e80000100a00 */
[----:B0-----:R-:W4:Y:S04]  /*686c0*/  LDL.LU.64 R14, [R1+0xc7e0] ;  /* 0x00c7e000010e7983 */ /* 0x001f280000300a00 */
[----:B------:R-:W4:Y:S01]  /*686d0*/  LDL.LU.64 R12, [R1+0xc7d8] ;  /* 0x00c7d800010c7983 */ /* 0x000f220000300a00 */
[----:B------:R-:W-:-:S02]  /*686e0*/  IMAD.MOV.U32 R4, RZ, RZ, R29 ;  /* 0x000000ffff047224 */ /* 0x000fc400078e001d */
[----:B------:R-:W-:Y:S02]  /*686f0*/  IMAD.MOV.U32 R16, RZ, RZ, R7 ;  /* 0x000000ffff107224 */ /* 0x000fe400078e0007 */
[----:B------:R-:W-:-:S03]  /*68700*/  IMAD.MOV.U32 R17, RZ, RZ, R6 ;  /* 0x000000ffff117224 */ /* 0x000fc600078e0006 */
[----:B----4-:R-:W-:Y:S01]  /*68710*/  HMMA.16816.F32.BF16 R4, R20, R4, R12 ;  /* 0x000000041404723c */ /* 0x010fe2000004180c */
[----:B------:R-:W2:-:S15]  /*68720*/  LDL.LU.64 R12, [R1+0xc7d0] ;  /* 0x00c7d000010c7983 */ /* 0x000e9e0000300a00 */
[----:B------:R-:W-:-:S03]  /*68730*/  NOP ;  /* 0x0000000000007918 */ /* 0x000fc60000000000 */
[----:B------:R0:W-:Y:S04]  /*68740*/  STL.64 [R1+0x8e0], R4 ;  /* 0x0008e00401007387 */ /* 0x0001e80000100a00 */
[----:B------:R1:W-:Y:S04]  /*68750*/  STL.64 [R1+0x8e8], R6 ;  /* 0x0008e80601007387 */ /* 0x0003e80000100a00 */
[----:B0-----:R-:W4:Y:S04]  /*68760*/  LDL.LU.64 R4, [R1+0x570] ;  /* 0x0005700001047983 */ /* 0x001f280000300a00 */
[----:B-1----:R-:W4:Y:S01]  /*68770*/  LDL.LU.64 R6, [R1+0x578] ;  /* 0x0005780001067983 */ /* 0x002f220000300a00 */
[----:B--2---:R-:W-:Y:S03]  /*68780*/  HMMA.16816.F32.BF16 R12, R20, R12, R8 ;  /* 0x0000000c140c723c */ /* 0x004fe60000041808 */
[----:B------:R-:W2:Y:S04]  /*68790*/  LDL.LU.64 R10, [R1+0xc7c8] ;  /* 0x00c7c800010a7983 */ /* 0x000ea80000300a00 */
[----:B------:R-:W2:-:S12]  /*687a0*/  LDL.LU.64 R8, [R1+0xc7c0] ;  /* 0x00c7c00001087983 */ /* 0x000e980000300a00 */
[----:B------:R0:W-:Y:S04]  /*687b0*/  STL.64 [R1+0x8d0], R12 ;  /* 0x0008d00c01007387 */ /* 0x0001e80000100a00 */
[----:B------:R2:W-:Y:S04]  /*687c0*/  STL.64 [R1+0x8d8], R14 ;  /* 0x0008d80e01007387 */ /* 0x0005e80000100a00 */
[----:B0-----:R-:W2:Y:S02]  /*687d0*/  LDL.LU.64 R12, [R1+0xc7b8] ;  /* 0x00c7b800010c7983 */ /* 0x001ea40000300a00 */
[----:B--2---:R-:W-:Y:S02]  /*687e0*/  HMMA.16816.F32.BF16 R12, R20, R12, R8 ;  /* 0x0000000c140c723c */ /* 0x004fe40000041808 */
[----:B------:R-:W3:-:S15]  /*687f0*/  LDL.LU.64 R8, [R1+0xc7b0] ;  /* 0x00c7b00001087983 */ /* 0x000ede0000300a00 */
[----:B------:R-:W-:Y:S02]  /*68800*/  NOP ;  /* 0x0000000000007918 */ /* 0x000fe40000000000 */
[----:B------:R0:W-:Y:S04]  /*68810*/  STL.64 [R1+0x8c0], R12 ;  /* 0x0008c00c01007387 */ /* 0x0001e80000100a00 */
[----:B------:R1:W-:Y:S04]  /*68820*/  STL.64 [R1+0x8c8], R14 ;  /* 0x0008c80e01007387 */ /* 0x0003e80000100a00 */
[----:B0-----:R-:W2:Y:S01]  /*68830*/  LDL.LU.64 R12, [R1+0xc7a8] ;  /* 0x00c7a800010c7983 */ /* 0x001ea20000300a00 */
[----:B---3--:R-:W-:Y:S01]  /*68840*/  HMMA.16816.F32.BF16 R24, R20, R8, R24 ;  /* 0x000000081418723c */ /* 0x008fe20000041818 */
[----:B-1----:R-:W-:Y:S01]  /*68850*/  IMAD.MOV.U32 R15, RZ, RZ, R9 ;  /* 0x000000ffff0f7224 */ /* 0x002fe200078e0009 */
[----:B------:R-:W-:-:S15]  /*68860*/  MOV R18, R8 ;  /* 0x0000000800127202 */ /* 0x000fde0000000f00 */
[----:B------:R-:W-:Y:S02]  /*68870*/  NOP ;  /* 0x0000000000007918 */ /* 0x000fe40000000000 */
[----:B------:R0:W-:Y:S04]  /*68880*/  STL.64 [R1+0x8b0], R24 ;  /* 0x0008b01801007387 */ /* 0x0001e80000100a00 */
[----:B------:R-:W-:Y:S04]  /*68890*/  STL.64 [R1+0x8b8], R26 ;  /* 0x0008b81a01007387 */ /* 0x000fe80000100a00 */
[----:B0-----:R-:W4:Y:S04]  /*688a0*/  LDL.LU.64 R24, [R1+0xc7a0] ;  /* 0x00c7a00001187983 */ /* 0x001f280000300a00 */
[----:B------:R-:W3:Y:S04]  /*688b0*/  LDL.LU.64 R8, [R1+0x320] ;  /* 0x0003200001087983 */ /* 0x000ee80000300a00 */
[----:B------:R-:W3:Y:S04]  /*688c0*/  LDL.LU.64 R10, [R1+0x328] ;  /* 0x00032800010a7983 */ /* 0x000ee80000300a00 */
[----:B------:R-:W-:Y:S04]  /*688d0*/  STL [R1+0xc758], R15 ;  /* 0x00c7580f01007387 */ /* 0x000fe80000100800 */
[----:B--2---:R0:W-:Y:S04]  /*688e0*/  STL.64 [R1+0xc750], R12 ;  /* 0x00c7500c01007387 */ /* 0x0041e80000100a00 */
[----:B0-----:R-:W2:Y:S01]  /*688f0*/  LDL.64 R12, [R1] ;  /* 0x00000000010c7983 */ /* 0x001ea20000100a00 */
[----:B----4-:R-:W-:Y:S03]  /*68900*/  HMMA.16816.F32.BF16 R24, R20, R24, R4 ;  /* 0x000000181418723c */ /* 0x010fe60000041804 */
[----:B--2---:R0:W-:Y:S02]  /*68910*/  STL.64 [R1+0xc768], R12 ;  /* 0x00c7680c01007387 */ /* 0x0041e40000100a00 */
[----:B0-----:R-:W-:-:S02]  /*68920*/  IMAD.MOV.U32 R12, RZ, RZ, R2 ;  /* 0x000000ffff0c7224 */ /* 0x001fc400078e0002 */
[----:B------:R-:W-:-:S05]  /*68930*/  IMAD.MOV.U32 R13, RZ, RZ, R0 ;  /* 0x000000ffff0d7224 */ /* 0x000fca00078e0000 */
[----:B------:R0:W-:Y:S04]  /*68940*/  STL.64 [R1+0xc780], R12 ;  /* 0x00c7800c01007387 */ /* 0x0001e80000100a00 */
[----:B0-----:R-:W2:Y:S04]  /*68950*/  LDL.LU.64 R12, [R1+0x560] ;  /* 0x00056000010c7983 */ /* 0x001ea80000300a00 */
[----:B------:R-:W2:Y:S04]  /*68960*/  LDL.LU.64 R14, [R1+0x568] ;  /* 0x00056800010e7983 */ /* 0x000ea80000300a00 */
[----:B------:R-:W2:Y:S04]  /*68970*/  LDL.LU.64 R4, [R1+0xc798] ;  /* 0x00c7980001047983 */ /* 0x000ea80000300a00 */
[----:B------:R-:W-:Y:S04]  /*68980*/  STL.64 [R1+0x8a0], R24 ;  /* 0x0008a01801007387 */ /* 0x000fe80000100a00 */
[----:B------:R0:W-:Y:S04]  /*68990*/  STL.64 [R1+0x8a8], R26 ;  /* 0x0008a81a01007387 */ /* 0x0001e80000100a00 */
[----:B0-----:R-:W4:Y:S04]  /*689a0*/  LDL.LU.64 R26, [R1+0xc790] ;  /* 0x00c79000011a7983 */ /* 0x001f280000300a00 */
[----:B------:R-:W4:Y:S01]  /*689b0*/  LDL.LU.64 R24, [R1+0xc788] ;  /* 0x00c7880001187983 */ /* 0x000f220000300a00 */
[----:B--2---:R-:W-:Y:S03]  /*689c0*/  HMMA.16816.F32.BF16 R4, R20, R4, R12 ;  /* 0x000000041404723c */ /* 0x004fe6000004180c */
[----:B------:R-:W4:Y:S04]  /*689d0*/  LDL.LU.64 R12, [R1+0x1b30] ;  /* 0x001b3000010c7983 */ /* 0x000f280000300a00 */
[----:B------:R-:W4:-:S12]  /*689e0*/  LDL.LU.64 R14, [R1+0x1b38] ;  /* 0x001b3800010e7983 */ /* 0x000f180000300a00 */
[----:B------:R0:W-:Y:S04]  /*689f0*/  STL.64 [R1+0x890], R4 ;  /* 0x0008900401007387 */ /* 0x0001e80000100a00 */
[----:B------:R1:W-:Y:S04]  /*68a00*/  STL.64 [R1+0x898], R6 ;  /* 0x0008980601007387 */ /* 0x0003e80000100a00 */
[----:B0-----:R-:W2:Y:S04]  /*68a10*/  LDL.LU.64 R4, [R1+0x1930] ;  /* 0x0019300001047983 */ /* 0x001ea80000300a00 */
[----:B-1----:R-:W2:Y:S01]  /*68a20*/  LDL.LU.64 R6, [R1+0x1938] ;  /* 0x0019380001067983 */ /* 0x002ea20000300a00 */
[----:B---3--:R-:W-:Y:S03]  /*68a30*/  HMMA.16816.F32.BF16 R8, R20, R16, R8 ;  /* 0x000000101408723c */ /* 0x008fe60000041808 */
[----:B--2---:R-:W-:Y:S04]  /*68a40*/  STL.64 [R1+0xc778], R6 ;  /* 0x00c7780601007387 */ /* 0x004fe80000100a00 */
[----:B------:R0:W-:Y:S04]  /*68a50*/  STL.64 [R1+0xc770], R4 ;  /* 0x00c7700401007387 */ /* 0x0001e80000100a00 */
[----:B0-----:R-:W2:Y:S04]  /*68a60*/  LDL.LU.64 R4, [R1+0x1a30] ;  /* 0x001a300001047983 */ /* 0x001ea80000300a00 */
[----:B------:R-:W2:Y:S04]  /*68a70*/  LDL.LU.64 R6, [R1+0x1a38] ;  /* 0x001a380001067983 */ /* 0x000ea80000300a00 */
[----:B------:R-:W4:Y:S04]  /*68a80*/  LDL.64 R20, [R1+0x20] ;  /* 0x0000200001147983 */ /* 0x000f280000100a00 */
[----:B------:R0:W-:Y:S04]  /*68a90*/  STL.64 [R1+0x230], R8 ;  /* 0x0002300801007387 */ /* 0x0001e80000100a00 */
[----:B------:R1:W-:Y:S04]  /*68aa0*/  STL.64 [R1+0x238], R10 ;  /* 0x0002380a01007387 */ /* 0x0003e80000100a00 */
[----:B0-----:R-:W3:Y:S04]  /*68ab0*/  LDL.LU.64 R8, [R1+0x1830] ;  /* 0x0018300001087983 */ /* 0x001ee80000300a00 */
[----:B-1----:R-:W3:Y:S04]  /*68ac0*/  LDL.LU.64 R10, [R1+0x1838] ;  /* 0x00183800010a7983 */ /* 0x002ee80000300a00 */
[----:B------:R0:W-:Y:S04]  /*68ad0*/  STL.64 [R1+0xc6a0], R16 ;  /* 0x00c6a01001007387 */ /* 0x0001e80000100a00 */
[----:B------:R-:W-:Y:S04]  /*68ae0*/  STL [R1+0xc718], R18 ;  /* 0x00c7181201007387 */ /* 0x000fe80000100800 */
[----:B0-----:R-:W2:Y:S04]  /*68af0*/  LDL.64 R16, [R1+0x30] ;  /* 0x0000300001107983 */ /* 0x001ea80000100a00 */
[----:B------:R-:W-:Y:S01]  /*68b00*/  STL [R1+0xc738], R19 ;  /* 0x00c7381301007387 */ /* 0x000fe20000100800 */
        /* <DEDUP_REMOVED lines=17> */
[----:B--2---:R-:W-:-:S15]  /*68c20*/  HMMA.16816.F32.BF16 R4, R24, R12, R4 ;  /* 0x0000000c1804723c */ /* 0x004fde0000041804 */
[----:B------:R-:W-:-:S04]  /*68c30*/  NOP ;  /* 0x0000000000007918 */ /* 0x000fc80000000000 */
[----:B------:R0:W-:Y:S04]  /*68c40*/  STL.64 [R1+0x770], R4 ;  /* 0x0007700401007387 */ /* 0x0001e80000100a00 */
[----:B------:R1:W-:Y:S04]  /*68c50*/  STL.64 [R1+0x778], R6 ;  /* 0x0007780601007387 */ /* 0x0003e80000100a00 */
[----:B0-----:R-:W4:Y:S01]  /*68c60*/  LDL.LU.64 R4, [R1+0xc760] ;  /* 0x00c7600001047983 */ /* 0x001f220000300a00 */
[----:B-1----:R-:W-:-:S03]  /*68c70*/  IMAD.MOV.U32 R7, RZ, RZ, R12 ;  /* 0x000000ffff077224 */ /* 0x002fc600078e000c */
[----:B------:R-:W2:Y:S01]  /*68c80*/  LDL.LU R15, [R1+0xc758] ;  /* 0x00c75800010f7983 */ /* 0x000ea20000300800 */
[----:B------:R-:W-:-:S03]  /*68c90*/  IMAD.MOV.U32 R6, RZ, RZ, R13 ;  /* 0x000000ffff067224 */ /* 0x000fc600078e000d */
[----:B------:R-:W3:Y:S02]  /*68ca0*/  LDL.LU.64 R12, [R1+0xc750] ;  /* 0x00c75000010c7983 */ /* 0x000ee40000300a00 */
[----:B---3--:R-:W-:-:S15]  /*68cb0*/  HMMA.16816.F32.BF16 R8, R24, R12, R8 ;  /* 0x0000000c1808723c */ /* 0x008fde0000041808 */
[----:B------:R-:W-:-:S04]  /*68cc0*/  NOP ;  /* 0x0000000000007918 */ /* 0x000fc80000000000 */
[----:B------:R-:W-:Y:S04]  /*68cd0*/  STL.64 [R1+0x760], R8 ;  /* 0x0007600801007387 */ /* 0x000fe80000100a00 */
[----:B------:R0:W-:Y:S04]  /*68ce0*/  STL.64 [R1+0x768], R10 ;  /* 0x0007680a01007387 */ /* 0x0001e80000100a00 */
[----:B0-----:R-:W3:Y:S04]  /*68cf0*/  LDL.LU.64 R10, [R1+0xc748] ;  /* 0x00c74800010a7983 */ /* 0x001ee80000300a00 */
[----:B------:R-:W3:Y:S04]  /*68d00*/  LDL.LU.64 R8, [R1+0xc740] ;  /* 0x00c7400001087983 */ /* 0x000ee80000300a00 */
[----:B--2---:R-:W-:Y:S04]  /*68d10*/  STL [R1+0xc728], R15 ;  /* 0x00c7280f01007387 */ /* 0x004fe80000100800 */
[----:B------:R0:W-:Y:S04]  /*68d20*/  STL.64 [R1+0xc720], R12 ;  /* 0x00c7200c01007387 */ /* 0x0001e80000100a00 */
[----:B0-----:R-:W2:Y:S04]  /*68d30*/  LDL.LU.64 R12, [R1+0x1530] ;  /* 0x00153000010c7983 */ /* 0x001ea80000300a00 */
[----:B------:R-:W2:Y:S01]  /*68d40*/  LDL.LU.64 R14, [R1+0x1538] ;  /* 0x00153800010e7983 */ /* 0x000ea20000300a00 */
[----:B---3--:R-:W-:-:S15]  /*68d50*/  HMMA.16816.F32.BF16 R16, R24, R8, R16 ;  /* 0x000000081810723c */ /* 0x008fde0000041810 */
[----:B------:R-:W-:-:S04]  /*68d60*/  NOP ;  /* 0x0000000000007918 */ /* 0x000fc80000000000 */
[----:B------:R-:W-:Y:S04]  /*68d70*/  STL.64 [R1+0x750], R16 ;  /* 0x0007501001007387 */ /* 0x000fe80000100a00 */
[----:B------:R0:W-:Y:S04]  /*68d80*/  STL.64 [R1+0x758], R18 ;  /* 0x0007581201007387 */ /* 0x0001e80000100a00 */
[----:B0-----:R-:W3:Y:S04]  /*68d90*/  LDL.LU R19, [R1+0xc738] ;  /* 0x00c7380001137983 */ /* 0x001ee80000300800 */
[----:B------:R-:W2:Y:S04]  /*68da0*/  LDL.LU.64 R16, [R1+0xc730] ;  /* 0x00c7300001107983 */ /* 0x000ea80000300a00 */
[----:B------:R-:W-:Y:S04]  /*68db0*/  STL.64 [R1+0xc638], R10 ;  /* 0x00c6380a01007387 */ /* 0x000fe80000100a00 */
[----:B------:R0:W-:Y:S04]  /*68dc0*/  STL.64 [R1+0xc630], R8 ;  /* 0x00c6300801007387 */ /* 0x0001e80000100a00 */
[----:B0-----:R-:W2:Y:S01]  /*68dd0*/  LDL.64 R8, [R1+0xb0] ;  /* 0x0000b00001087983 */ /* 0x001ea20000100a00 */
[C---:B----4-:R-:W-:Y:S03]  /*68de0*/  HMMA.16816.F32.BF16 R20, R24.reuse, R4, R20 ;  /* 0x000000041814723c */ /* 0x050fe60000041814 */
[----:B--2---:R-:W-:Y:S04]  /*68df0*/  STL.64 [R1+0xc708], R8 ;  /* 0x00c7080801007387 */ /* 0x004fe80000100a00 */
[----:B------:R0:W-:Y:S04]  /*68e00*/  STL.64 [R1+0xc640], R4 ;  /* 0x00c6400401007387 */ /* 0x0001e80000100a00 */
[----:B------:R1:W-:Y:S08]  /*68e10*/  STL.64 [R1+0xc710], R6 ;  /* 0x00c7100601007387 */ /* 0x0003f00000100a00 */
[----:B------:R-:W-:Y:S04]  /*68e20*/  STL.64 [R1+0x740], R20 ;  /* 0x0007401401007387 */ /* 0x000fe80000100a00 */
[----:B------:R-:W-:Y:S04]  /*68e30*/  STL.64 [R1+0x748], R22 ;  /* 0x0007481601007387 */ /* 0x000fe80000100a00 */
[----:B------:R-:W2:Y:S01]  /*68e40*/  LDSM.16.MT88.4 R20, [R3+UR5+0x100] ;  /* 0x000100050314783b */ /* 0x000ea20008004200 */
[----:B------:R-:W-:Y:S03]  /*68e50*/  HMMA.16816.F32.BF16 R12, R24, R16, R12 ;  /* 0x00000010180c723c */ /* 0x000fe6000004180c */
[----:B0-----:R-:W4:Y:S04]  /*68e60*/  LDL.LU.64 R4, [R1+0x1430] ;  /* 0x0014300001047983 */ /* 0x001f280000300a00 */
[----:B-1----:R-:W4:Y:S04]  /*68e70*/  LDL.LU.64 R6, [R1+0x1438] ;  /* 0x0014380001067983 */ /* 0x002f280000300a00 */
[----:B--2---:R-:W-:Y:S04]  /*68e80*/  STL.64 [R1+0xc588], R22 ;  /* 0x00c5881601007387 */ /* 0x004fe80000100a00 */
[----:B------:R0:W-:Y:S04]  /*68e90*/  STL.64 [R1+0xc580], R20 ;  /* 0x00c5801401007387 */ /* 0x0001e80000100a00 */
[----:B0-----:R-:W2:Y:S04]  /*68ea0*/  LDL.64 R20, [R1+0x50] ;  /* 0x0000500001147983 */ /* 0x001ea80000100a00 */
[----:B------:R-:W-:Y:S04]  /*68eb0*/  STL.64 [R1+0xf00], R12 ;  /* 0x000f000c01007387 */ /* 0x000fe80000100a00 */
[----:B------:R0:W-:Y:S04]  /*68ec0*/  STL.64 [R1+0xf08], R14 ;  /* 0x000f080e01007387 */ /* 0x0001e80000100a00 */
[----:B0-----:R-:W2:Y:S04]  /*68ed0*/  LDL.LU R15, [R1+0xc728] ;  /* 0x00c72800010f7983 */ /* 0x001ea80000300800 */
[----:B------:R-:W2:Y:S04]  /*68ee0*/  LDL.LU.64 R12, [R1+0xc720] ;  /* 0x00c72000010c7983 */ /* 0x000ea80000300a00 */
[----:B------:R-:W2:Y:S01]  /*68ef0*/  LDL.LU R18, [R1+0xc718] ;  /* 0x00c7180001127983 */ /* 0x000ea20000300800 */
[----:B------:R-:W-:-:S02]  /*68f00*/  IMAD.MOV.U32 R8, RZ, RZ, R28 ;  /* 0x000000ffff087224 */ /* 0x000fc400078e001c */
[----:B---3--:R-:W-:Y:S02]  /*68f10*/  IMAD.MOV.U32 R9, RZ, RZ, R19 ;  /* 0x000000ffff097224 */ /* 0x008fe400078e0013 */
[----:B------:R-:W-:Y:S02]  /*68f20*/  IMAD.MOV.U32 R14, RZ, RZ, R16 ;  /* 0x000000ffff0e7224 */ /* 0x000fe400078e0010 */
[----:B------:R-:W-:-:S03]  /*68f30*/  IMAD.MOV.U32 R3, RZ, RZ, R17 ;  /* 0x000000ffff037224 */ /* 0x000fc600078e0011 */
[----:B----4-:R-:W-:Y:S01]  /*68f40*/  HMMA.16816.F32.BF16 R8, R24, R8, R4 ;  /* 0x000000081808723c */ /* 0x010fe20000041804 */
[----:B--2---:R-:W-:Y:S02]  /*68f50*/  IMAD.MOV.U32 R17, RZ, RZ, R15 ;  /* 0x000000ffff117224 */ /* 0x004fe400078e000f */
[----:B------:R-:W-:-:S05]  /*68f60*/  IMAD.MOV.U32 R16, RZ, RZ, R18 ;  /* 0x000000ffff107224 */ /* 0x000fca00078e0012 */
[----:B------:R0:W-:Y:S04]  /*68f70*/  STL.64 [R1+0xc6c8], R16 ;  /* 0x00c6c81001007387 */ /* 0x0001e80000100a00 */
[----:B0-----:R-:W2:Y:S04]  /*68f80*/  LDL.LU.64 R16, [R1+0x1330] ;  /* 0x0013300001107983 */ /* 0x001ea80000300a00 */
[----:B------:R-:W2:Y:S04]  /*68f90*/  LDL.LU.64 R18, [R1+0x1338] ;  /* 0x0013380001127983 */ /* 0x000ea80000300a00 */
[----:B------:R-:W-:Y:S04]  /*68fa0*/  STL [R1+0xc614], R3 ;  /* 0x00c6140301007387 */ /* 0x000fe80000100800 */
[----:B------:R-:W-:Y:S04]  /*68fb0*/  STL [R1+0xc610], R14 ;  /* 0x00c6100e01007387 */ /* 0x000fe80000100800 */
[----:B------:R-:W3:Y:S04]  /*68fc0*/  LDL.LU.64 R6, [R1+0xc710] ;  /* 0x00c7100001067983 */ /* 0x000ee80000300a00 */
[----:B------:R0:W-:Y:S04]  /*68fd0*/  STL.64 [R1+0xef0], R8 ;  /* 0x000ef00801007387 */ /* 0x0001e80000100a00 */
[----:B------:R-:W-:Y:S04]  /*68fe0*/  STL.64 [R1+0xef8], R10 ;  /* 0x000ef80a01007387 */ /* 0x000fe80000100a00 */
[----:B0-----:R-:W2:Y:S01]  /*68ff0*/  LDL.LU.64 R8, [R1+0xc708] ;  /* 0x00c7080001087983 */ /* 0x001ea20000300a00 */
[----:B---3--:R-:W-:Y:S01]  /*69000*/  IMAD.MOV.U32 R4, RZ, RZ, R7 ;  /* 0x000000ffff047224 */ /* 0x008fe200078e0007 */
[----:B--2---:R-:W-:Y:S01]  /*69010*/  HMMA.16816.F32.BF16 R16, R24, R8, R16 ;  /* 0x000000081810723c */ /* 0x004fe20000041810 */
[----:B------:R-:W-:-:S15]  /*69020*/  IMAD.MOV.U32 R5, RZ, RZ, R6 ;  /* 0x000000ffff057224 */ /* 0x000fde00078e0006 */
[----:B------:R-:W-:-:S03]  /*69030*/  NOP ;  /* 0x0000000000007918 */ /* 0x000fc60000000000 */
[----:B------:R-:W-:Y:S04]  /*69040*/  STL.64 [R1+0xee0], R16 ;  /* 0x000ee01001007387 */ /* 0x000fe80000100a00 */
[----:B------:R-:W-:Y:S04]  /*69050*/  STL.64 [R1+0xee8], R18 ;  /* 0x000ee81201007387 */ /* 0x000fe80000100a00 */
[----:B------:R0:W-:Y:S04]  /*69060*/  STL.64 [R1+0xc658], R4 ;  /* 0x00c6580401007387 */ /* 0x0001e80000100a00 */
[----:B0-----:R-:W2:Y:S04]  /*69070*/  LDL.64 R4, [R1+0x10] ;  /* 0x0000100001047983 */ /* 0x001ea80000100a00 */
[----:B--2---:R-:W-:Y:S04]  /*69080*/  STL.64 [R1+0xc670], R4 ;  /* 0x00c6700401007387 */ /* 0x004fe80000100a00 */
[----:B------:R-:W2:Y:S04]  /*69090*/  LDL.LU.64 R16, [R1+0xeb0] ;  /* 0x000eb00001107983 */ /* 0x000ea80000300a00 */
[----:B------:R-:W3:Y:S04]  /*690a0*/  LDL.LU.64 R18, [R1+0xeb8] ;  /* 0x000eb80001127983 */ /* 0x000ee80000300a00 */
[----:B---3--:R-:W-:Y:S04]  /*690b0*/  STL.64 [R1+0xc6d8], R18 ;  /* 0x00c6d81201007387 */ /* 0x008fe80000100a00 */
[----:B--2---:R0:W-:Y:S04]  /*690c0*/  STL.64 [R1+0xc6d0], R16 ;  /* 0x00c6d01001007387 */ /* 0x0041e80000100a00 */
[----:B0-----:R-:W2:Y:S01]  /*690d0*/  LDL.64 R16, [R1+0x90] ;  /* 0x0000900001107983 */ /* 0x001ea20000100a00 */
[----:B------:R-:W-:-:S02]  /*690e0*/  IMAD.MOV.U32 R22, RZ, RZ, R8 ;  /* 0x000000ffff167224 */ /* 0x000fc400078e0008 */
[----:B------:R-:W-:Y:S01]  /*690f0*/  IMAD.MOV.U32 R15, RZ, RZ, R9 ;  /* 0x000000ffff0f7224 */ /* 0x000fe200078e0009 */
[----:B--2---:R0:W-:Y:S04]  /*69100*/  STL.64 [R1+0xc6f0], R16 ;  /* 0x00c6f01001007387 */ /* 0x0041e80000100a00 */
[----:B0-----:R-:W2:Y:S04]  /*69110*/  LDL.64 R16, [R1+0xa0] ;  /* 0x0000a00001107983 */ /* 0x001ea80000100a00 */
[----:B------:R-:W3:Y:S04]  /*69120*/  LDL.LU.64 R8, [R1+0x11e0] ;  /* 0x0011e00001087983 */ /* 0x000ee80000300a00 */
        /* <DEDUP_REMOVED lines=8> */
[----:B------:R-:W3:Y:S01]  /*691b0*/  LDL.LU.64 R10, [R1+0x1208] ;  /* 0x00120800010a7983 */ /* 0x000ee20000300a00 */
[----:B------:R-:W-:Y:S01]  /*691c0*/  IMAD.MOV.U32 R4, RZ, RZ, R2 ;  /* 0x000000ffff047224 */ /* 0x000fe200078e0002 */
[----:B------:R-:W-:-:S05]  /*691d0*/  MOV R5, R0 ;  /* 0x0000000000057202 */ /* 0x000fca0000000f00 */
[----:B------:R0:W-:Y:S01]  /*691e0*/  STL.64 [R1+0xc698], R4 ;  /* 0x00c6980401007387 */ /* 0x0001e20000100a00 */
[----:B--2---:R-:W-:Y:S02]  /*691f0*/  IMAD.MOV.U32 R28, RZ, RZ, R16 ;  /* 0x000000ffff1c7224 */ /* 0x004fe400078e0010 */
[----:B------:R-:W-:Y:S01]  /*69200*/  IMAD.MOV.U32 R23, RZ, RZ, R17 ;  /* 0x000000ffff177224 */ /* 0x000fe200078e0011 */
[----:B0-----:R-:W2:Y:S04]  /*69210*/  LDL.64 R4, [R1+0x80] ;  /* 0x0000800001047983 */ /* 0x001ea80000100a00 */
[----:B------:R-:W-:Y:S04]  /*69220*/  STL [R1+0xc61c], R15 ;  /* 0x00c61c0f01007387 */ /* 0x000fe80000100800 */
[----:B------:R-:W-:Y:S01]  /*69230*/  STL [R1+0xc618], R22 ;  /* 0x00c6181601007387 */ /* 0x000fe20000100800 */
[----:B---3--:R-:W-:-:S15]  /*69240*/  HMMA.16816.F32.BF16 R8, R24, R16, R8 ;  /* 0x000000101808723c */ /* 0x008fde0000041808 */
[----:B------:R-:W-:-:S04]  /*69250*/  NOP ;  /* 0x0000000000007918 */ /* 0x000fc80000000000 */
[----:B------:R-:W-:Y:S04]  /*69260*/  STL.64 [R1+0xed0], R8 ;  /* 0x000ed00801007387 */ /* 0x000fe80000100a00 */
[----:B------:R0:W-:Y:S04]  /*69270*/  STL.64 [R1+0xed8], R10 ;  /* 0x000ed80a01007387 */ /* 0x0001e80000100a00 */
[----:B0-----:R-:W3:Y:S04]  /*69280*/  LDL.LU.64 R10, [R1+0xc700] ;  /* 0x00c70000010a7983 */ /* 0x001ee80000300a00 */
[----:B------:R-:W3:Y:S04]  /*69290*/  LDL.LU.64 R8, [R1+0xc6f8] ;  /* 0x00c6f80001087983 */ /* 0x000ee80000300a00 */
[----:B------:R-:W3:Y:S04]  /*692a0*/  LDL.LU.64 R16, [R1+0xc6f0] ;  /* 0x00c6f00001107983 */ /* 0x000ee80000300a00 */
[----:B------:R-:W-:Y:S01]  /*692b0*/  STL [R1+0xc620], R28 ;  /* 0x00c6201c01007387 */ /* 0x000fe20000100800 */
[----:B---3--:R-:W-:Y:S01]  /*692c0*/  HMMA.16816.F32.BF16 R8, R24, R16, R8 ;  /* 0x000000101808723c */ /* 0x008fe20000041808 */
[----:B------:R-:W-:-:S02]  /*692d0*/  IMAD.MOV.U32 R14, RZ, RZ, R16 ;  /* 0x000000ffff0e7224 */ /* 0x000fc400078e0010 */
[----:B------:R-:W-:-:S15]  /*692e0*/  IMAD.MOV.U32 R29, RZ, RZ, R17 ;  /* 0x000000ffff1d7224 */ /* 0x000fde00078e0011 */
[----:B------:R-:W-:Y:S01]  /*692f0*/  NOP ;  /* 0x0000000000007918 */ /* 0x000fe20000000000 */
[----:B------:R-:W-:Y:S04]  /*69300*/  STL.64 [R1+0xec0], R8 ;  /* 0x000ec00801007387 */ /* 0x000fe80000100a00 */
[----:B------:R0:W-:Y:S04]  /*69310*/  STL.64 [R1+0xec8], R10 ;  /* 0x000ec80a01007387 */ /* 0x0001e80000100a00 */
[----:B0-----:R-:W3:Y:S04]  /*69320*/  LDL.LU.64 R10, [R1+0xc6e8] ;  /* 0x00c6e800010a7983 */ /* 0x001ee80000300a00 */
[----:B------:R-:W3:Y:S04]  /*69330*/  LDL.LU.64 R8, [R1+0xc6e0] ;  /* 0x00c6e00001087983 */ /* 0x000ee80000300a00 */
[----:B------:R-:W2:Y:S04]  /*69340*/  LDL.LU.64 R18, [R1+0xc6d8] ;  /* 0x00c6d80001127983 */ /* 0x000ea80000300a00 */
[----:B------:R-:W2:Y:S04]  /*69350*/  LDL.LU.64 R16, [R1+0xc6d0] ;  /* 0x00c6d00001107983 */ /* 0x000ea80000300a00 */
[----:B------:R-:W-:Y:S04]  /*69360*/  STL [R1+0xc6b0], R14 ;  /* 0x00c6b00e01007387 */ /* 0x000fe80000100800 */
[----:B------:R0:W-:Y:S04]  /*69370*/  STL.64 [R1+0xc6a8], R12 ;  /* 0x00c6a80c01007387 */ /* 0x0001e80000100a00 */
[----:B0-----:R-:W4:Y:S01]  /*69380*/  LDL.64 R12, [R1+0x60] ;  /* 0x00006000010c7983 */ /* 0x001f220000100a00 */
[----:B--2---:R-:W-:-:S15]  /*69390*/  HMMA.16816.F32.BF16 R16, R24, R4, R16 ;  /* 0x000000041810723c */ /* 0x004fde0000041810 */
[----:B------:R-:W-:-:S04]  /*693a0*/  NOP ;  /* 0x0000000000007918 */ /* 0x000fc80000000000 */
[----:B------:R0:W-:Y:S04]  /*693b0*/  STL.64 [R1+0xeb0], R16 ;  /* 0x000eb01001007387 */ /* 0x0001e80000100a00 */
[----:B------:R-:W-:Y:S04]  /*693c0*/  STL.64 [R1+0xeb8], R18 ;  /* 0x000eb81201007387 */ /* 0x000fe80000100a00 */
[----:B0-----:R-:W3:Y:S01]  /*693d0*/  LDL.LU.64 R16, [R1+0xc6c8] ;  /* 0x00c6c80001107983 */ /* 0x001ee20000300a00 */
[----:B------:R-:W-:Y:S02]  /*693e0*/  IMAD.MOV.U32 R22, RZ, RZ, R4 ;  /* 0x000000ffff167224 */ /* 0x000fe400078e0004 */
[----:B------:R-:W-:-:S03]  /*693f0*/  IMAD.MOV.U32 R3, RZ, RZ, R5 ;  /* 0x000000ffff037224 */ /* 0x000fc600078e0005 */
[----:B------:R-:W-:Y:S04]  /*69400*/  STL.64 [R1+0xc6c0], R22 ;  /* 0x00c6c01601007387 */ /* 0x000fe80000100a00 */
[----:B------:R0:W-:Y:S04]  /*69410*/  STL.64 [R1+0xc6b8], R20 ;  /* 0x00c6b81401007387 */ /* 0x0001e80000100a00 */
[----:B0-----:R-:W4:Y:S04]  /*69420*/  LDL.LU.64 R20, [R1+0x11d0] ;  /* 0x0011d00001147983 */ /* 0x001f280000300a00 */
[----:B------:R-:W4:Y:S01]  /*69430*/  LDL.LU.64 R22, [R1+0x11d8] ;  /* 0x0011d80001167983 */ /* 0x000f220000300a00 */
[----:B---3--:R-:W-:-:S15]  /*69440*/  HMMA.16816.F32.BF16 R4, R24, R16, R8 ;  /* 0x000000101804723c */ /* 0x008fde0000041808 */
[----:B------:R-:W-:-:S04]  /*69450*/  NOP ;  /* 0x0000000000007918 */ /* 0x000fc80000000000 */
[----:B------:R0:W-:Y:S04]  /*69460*/  STL.64 [R1+0xea0], R4 ;  /* 0x000ea00401007387 */ /* 0x0001e80000100a00 */
[----:B------:R1:W-:Y:S04]  /*69470*/  STL.64 [R1+0xea8], R6 ;  /* 0x000ea80601007387 */ /* 0x0003e80000100a00 */
[----:B------:R-:W2:Y:S04]  /*69480*/  LDL.LU.64 R16, [R1+0x11c0] ;  /* 0x0011c00001107983 */ /* 0x000ea80000300a00 */
[----:B------:R-:W2:Y:S04]  /*69490*/  LDL.LU.64 R18, [R1+0x11c8] ;  /* 0x0011c80001127983 */ /* 0x000ea80000300a00 */
[----:B0-----:R-:W3:Y:S04]  /*694a0*/  LDL.LU.64 R4, [R1+0x3a0] ;  /* 0x0003a00001047983 */ /* 0x001ee80000300a00 */
[----:B-1----:R-:W3:Y:S04]  /*694b0*/  LDL.LU.64 R6, [R1+0x3a8] ;  /* 0x0003a80001067983 */ /* 0x002ee80000300a00 */
        /* <DEDUP_REMOVED lines=10> */
[----:B------:R-:W4:Y:S04]  /*69560*/  LDL.LU.64 R10, [R1+0x1a18] ;  /* 0x001a1800010a7983 */ /* 0x000f280000300a00 */
[----:B----4-:R-:W-:Y:S04]  /*69570*/  STL.64 [R1+0xc680], R10 ;  /* 0x00c6800a01007387 */ /* 0x010fe80000100a00 */
[----:B--2---:R0:W-:Y:S04]  /*69580*/  STL.64 [R1+0xc678], R8 ;  /* 0x00c6780801007387 */ /* 0x0041e80000100a00 */
[----:B0-----:R-:W2:Y:S04]  /*69590*/  LDL.LU.64 R8, [R1+0x1b10] ;  /* 0x001b100001087983 */ /* 0x001ea80000300a00 */
[----:B------:R-:W2:Y:S04]  /*695a0*/  LDL.LU.64 R10, [R1+0x1b18] ;  /* 0x001b1800010a7983 */ /* 0x000ea80000300a00 */
[----:B------:R-:W-:Y:S04]  /*695b0*/  STL.64 [R1+0xe90], R20 ;  /* 0x000e901401007387 */ /* 0x000fe80000100a00 */
[----:B------:R0:W-:Y:S04]  /*695c0*/  STL.64 [R1+0xe98], R22 ;  /* 0x000e981601007387 */ /* 0x0001e80000100a00 */
[----:B0-----:R-:W4:Y:S04]  /*695d0*/  LDL.LU.64 R22, [R1+0xc6c0] ;  /* 0x00c6c00001167983 */ /* 0x001f280000300a00 */
[----:B------:R-:W2:Y:S01]  /*695e0*/  LDL.LU.64 R20, [R1+0xc6b8] ;  /* 0x00c6b80001147983 */ /* 0x000ea20000300a00 */
[----:B------:R-:W-:-:S02]  /*695f0*/  IMAD.MOV.U32 R28, RZ, RZ, R12 ;  /* 0x000000ffff1c7224 */ /* 0x000fc400078e000c */
[----:B------:R-:W-:Y:S01]  /*69600*/  IMAD.MOV.U32 R15, RZ, RZ, R13 ;  /* 0x000000ffff0f7224 */ /* 0x000fe200078e000d */
[----:B------:R-:W3:Y:S04]  /*69610*/  LDL.LU R14, [R1+0xc6b0] ;  /* 0x00c6b000010e7983 */ /* 0x000ee80000300800 */
[----:B------:R-:W3:Y:S01]  /*69620*/  LDL.LU.64 R12, [R1+0xc6a8] ;  /* 0x00c6a800010c7983 */ /* 0x000ee20000300a00 */
[----:B--2---:R-:W-:-:S15]  /*69630*/  HMMA.16816.F32.BF16 R16, R24, R20, R16 ;  /* 0x000000141810723c */ /* 0x004fde0000041810 */
[----:B------:R-:W-:-:S04]  /*69640*/  NOP ;  /* 0x0000000000007918 */ /* 0x000fc80000000000 */
[----:B------:R0:W-:Y:S04]  /*69650*/  STL.64 [R1+0xe80], R16 ;  /* 0x000e801001007387 */ /* 0x0001e80000100a00 */
[----:B------:R-:W-:Y:S04]  /*69660*/  STL.64 [R1+0xe88], R18 ;  /* 0x000e881201007387 */ /* 0x000fe80000100a00 */
[----:B0-----:R-:W3:Y:S04]  /*69670*/  LDL.LU.64 R16, [R1+0xc6a0] ;  /* 0x00c6a00001107983 */ /* 0x001ee80000300a00 */
[----:B------:R0:W-:Y:S04]  /*69680*/  STL.64 [R1+0xc598], R20 ;  /* 0x00c5981401007387 */ /* 0x0001e80000100a00 */
[----:B----4-:R1:W-:Y:S04]  /*69690*/  STL.64 [R1+0xc628], R22 ;  /* 0x00c6281601007387 */ /* 0x0103e80000100a00 */
[----:B0-----:R-:W2:Y:S04]  /*696a0*/  LDL.LU.64 R20, [R1+0x1710] ;  /* 0x0017100001147983 */ /* 0x001ea80000300a00 */
[----:B-1----:R-:W2:Y:S01]  /*696b0*/  LDL.LU.64 R22, [R1+0x1718] ;  /* 0x0017180001167983 */ /* 0x002ea20000300a00 */
[----:B---3--:R-:W-:Y:S03]  /*696c0*/  HMMA.16816.F32.BF16 R24, R24, R16, R4 ;  /* 0x000000101818723c */ /* 0x008fe60000041804 */
[----:B------:R-:W3:Y:S04]  /*696d0*/  LDL.LU.64 R4, [R1+0xc698] ;  /* 0x00c6980001047983 */ /* 0x000ee80000300a00 */
[----:B------:R-:W3:Y:S04]  /*696e0*/  LDL.LU.64 R18, [R1+0xc690] ;  /* 0x00c6900001127983 */ /* 0x000ee80000300a00 */
[----:B------:R-:W3:Y:S08]  /*696f0*/  LDL.LU.64 R16, [R1+0xc688] ;  /* 0x00c6880001107983 */ /* 0x000ef00000300a00 */
[----:B------:R0:W-:Y:S04]  /*69700*/  STL.64 [R1+0x730], R24 ;  /* 0x0007301801007387 */ /* 0x0001e80000100a00 */
[----:B------:R1:W-:Y:S04]  /*69710*/  STL.64 [R1+0x738], R26 ;  /* 0x0007381a01007387 */ /* 0x0003e80000100a00 */
        /* <DEDUP_REMOVED lines=16> */
[----:B------:R-:W3:Y:S02]  /*69820*/  LDL.LU.64 R4, [R1+0xc658] ;  /* 0x00c6580001047983 */ /* 0x000ee40000300a00 */
[----:B---3--:R-:W-:Y:S02]  /*69830*/  HMMA.16816.F32.BF16 R4, R16, R4, R8 ;  /* 0x000000041004723c */ /* 0x008fe40000041808 */
[----:B------:R-:W3:Y:S04]  /*69840*/  LDL.LU.64 R10, [R1+0xc650] ;  /* 0x00c65000010a7983 */ /* 0x000ee80000300a00 */
[----:B------:R-:W3:-:S13]  /*69850*/  LDL.LU.64 R8, [R1+0xc648] ;  /* 0x00c6480001087983 */ /* 0x000eda0000300a00 */
[----:B------:R0:W-:Y:S04]  /*69860*/  STL.64 [R1+0x5a0], R4 ;  /* 0x0005a00401007387 */ /* 0x0001e80000100a00 */
[----:B------:R-:W-:Y:S04]  /*69870*/  STL.64 [R1+0x5a8], R6 ;  /* 0x0005a80601007387 */ /* 0x000fe80000100a00 */
[----:B0-----:R-:W4:Y:S01]  /*69880*/  LDL.LU.64 R4, [R1+0xc640] ;  /* 0x00c6400001047983 */ /* 0x001f220000300a00 */
[----:B---3--:R-:W-:-:S15]  /*69890*/  HMMA.16816.F32.BF16 R8, R16, R12, R8 ;  /* 0x0000000c1008723c */ /* 0x008fde0000041808 */
[----:B------:R-:W-:-:S04]  /*698a0*/  NOP ;  /* 0x0000000000007918 */ /* 0x000fc80000000000 */
[----:B------:R-:W-:Y:S04]  /*698b0*/  STL.64 [R1+0x590], R8 ;  /* 0x0005900801007387 */ /* 0x000fe80000100a00 */
[----:B------:R0:W-:Y:S04]  /*698c0*/  STL.64 [R1+0x598], R10 ;  /* 0x0005980a01007387 */ /* 0x0001e80000100a00 */
[----:B0-----:R-:W3:Y:S04]  /*698d0*/  LDL.LU.64 R10, [R1+0xc638] ;  /* 0x00c63800010a7983 */ /* 0x001ee80000300a00 */
[----:B------:R-:W2:Y:S01]  /*698e0*/  LDL.LU.64 R8, [R1+0xc630] ;  /* 0x00c6300001087983 */ /* 0x000ea20000300a00 */
[----:B------:R-:W0:Y:S03]  /*698f0*/  S2R R6, SR_TID.X ;  /* 0x0000000000067919 */ /* 0x000e260000002100 */
[----:B------:R-:W-:Y:S01]  /*69900*/  STL.64 [R1+0xc550], R12 ;  /* 0x00c5500c01007387 */ /* 0x000fe20000100a00 */
[----:B0-----:R-:W-:-:S05]  /*69910*/  LOP3.LUT R7, R6, 0x7, RZ, 0xc0, !PT ;  /* 0x0000000706077812 */ /* 0x001fca00078ec0ff */
[----:B------:R-:W-:Y:S01]  /*69920*/  IMAD R7, R7, 0x210, RZ ;  /* 0x0000021007077824 */ /* 0x000fe200078e02ff */
[----:B--2---:R-:W-:-:S15]  /*69930*/  HMMA.16816.F32.BF16 R20, R16, R8, R20 ;  /* 0x000000081014723c */ /* 0x004fde0000041814 */
[----:B------:R-:W-:-:S04]  /*69940*/  NOP ;  /* 0x0000000000007918 */ /* 0x000fc80000000000 */
[----:B------:R-:W-:Y:S04]  /*69950*/  STL.64 [R1+0x580], R20 ;  /* 0x0005801401007387 */ /* 0x000fe80000100a00 */
[----:B------:R0:W-:Y:S04]  /*69960*/  STL.64 [R1+0x588], R22 ;  /* 0x0005881601007387 */ /* 0x0001e80000100a00 */
[----:B0-----:R-:W2:Y:S04]  /*69970*/  LDL.LU.64 R22, [R1+0xc628] ;  /* 0x00c6280001167983 */ /* 0x001ea80000300a00 */
[----:B---3--:R-:W-:Y:S04]  /*69980*/  STL.64 [R1+0xc540], R10 ;  /* 0x00c5400a01007387 */ /* 0x008fe80000100a00 */
[----:B------:R4:W-:Y:S02]  /*69990*/  STL.64 [R1+0xc538], R8 ;  /* 0x00c5380801007387 */ /* 0x0009e40000100a00 */
[----:B----4-:R-:W-:Y:S01]  /*699a0*/  HMMA.16816.F32.BF16 R8, R16, R4, R24 ;  /* 0x000000041008723c */ /* 0x010fe20000041818 */
[----:B------:R-:W-:-:S02]  /*699b0*/  IMAD.SHL.U32 R21, R6, 0x2, RZ ;  /* 0x0000000206157824 */ /* 0x000fc400078e00ff */
[----:B------:R-:W-:-:S03]  /*699c0*/  IMAD.SHL.U32 R6, R6, 0x100, RZ ;  /* 0x0000010006067824 */ /* 0x000fc600078e00ff */
[----:B------:R-:W-:Y:S01]  /*699d0*/  LOP3.LUT R21, R7, 0x10, R21, 0x78, !PT ;  /* 0x0000001007157812 */ /* 0x000fe200078e7815 */
[----:B------:R-:W-:-:S03]  /*699e0*/  IMAD.MOV.U32 R20, RZ, RZ, R28 ;  /* 0x000000ffff147224 */ /* 0x000fc600078e001c */
[----:B------:R-:W-:-:S09]  /*699f0*/  LOP3.LUT R21, R21, 0x1000, R6, 0xf8, !PT ;  /* 0x0000100015157812 */ /* 0x000fd200078ef806 */
[----:B------:R-:W-:Y:S04]  /*69a00*/  STL.64 [R1+0x570], R8 ;  /* 0x0005700801007387 */ /* 0x000fe80000100a00 */
[----:B------:R-:W-:Y:S04]  /*69a10*/  STL.64 [R1+0x578], R10 ;  /* 0x0005780a01007387 */ /* 0x000fe80000100a00 */
[----:B------:R0:W-:Y:S04]  /*69a20*/  STL.64 [R1+0xc608], R4 ;  /* 0x00c6080401007387 */ /* 0x0001e80000100a00 */
[----:B0-----:R-:W3:Y:S04]  /*69a30*/  LDL.LU.64 R4, [R1+0x1510] ;  /* 0x0015100001047983 */ /* 0x001ee80000300a00 */
[----:B------:R-:W3:Y:S04]  /*69a40*/  LDL.LU.64 R6, [R1+0x1518] ;  /* 0x0015180001067983 */ /* 0x000ee80000300a00 */
[----:B------:R-:W4:Y:S01]  /*69a50*/  LDL.LU R28, [R1+0xc620] ;  /* 0x00c62000011c7983 */ /* 0x000f220000300800 */
[----:B------:R-:W-:Y:S01]  /*69a60*/  LOP3.LUT R21, R21, 0x40, RZ, 0x3c, !PT ;  /* 0x0000004015157812 */ /* 0x000fe200078e3cff */
[----:B------:R-:W-:-:S04]  /*69a70*/  IMAD.MOV.U32 R13, RZ, RZ, R3 ;  /* 0x000000ffff0d7224 */ /* 0x000fc800078e0003 */
[----:B------:R0:W1:Y:S02]  /*69a80*/  LDSM.16.MT88.4 R24, [R21+UR5+0x180] ;  /* 0x000180051518783b */ /* 0x0000640008004200 */
[----:B0-----:R-:W-:Y:S02]  /*69a90*/  IMAD.MOV.U32 R21, RZ, RZ, R15 ;  /* 0x000000ffff157224 */ /* 0x001fe400078e000f */
[----:B------:R-:W3:Y:S01]  /*69aa0*/  LDL.LU R15, [R1+0xc61c] ;  /* 0x00c61c00010f7983 */ /* 0x000ee20000300800 */
[----:B--2---:R-:W-:-:S03]  /*69ab0*/  IMAD.MOV.U32 R12, RZ, RZ, R22 ;  /* 0x000000ffff0c7224 */ /* 0x004fc600078e0016 */
[----:B------:R-:W2:Y:S04]  /*69ac0*/  LDL.LU R22, [R1+0xc618] ;  /* 0x00c6180001167983 */ /* 0x000ea80000300800 */
[----:B------:R-:W3:Y:S04]  /*69ad0*/  LDL.LU R3, [R1+0xc614] ;  /* 0x00c6140001037983 */ /* 0x000ee80000300800 */
[----:B------:R0:W-:Y:S02]  /*69ae0*/  STL.64 [R1+0xc5d0], R12 ;  /* 0x00c5d00c01007387 */ /* 0x0001e40000100a00 */
[----:B0-----:R-:W-:-:S02]  /*69af0*/  IMAD.MOV.U32 R12, RZ, RZ, R14 ;  /* 0x000000ffff0c7224 */ /* 0x001fc400078e000e */
[----:B------:R-:W-:Y:S01]  /*69b00*/  IMAD.MOV.U32 R13, RZ, RZ, R29 ;  /* 0x000000ffff0d7224 */ /* 0x000fe200078e001d */
[----:B------:R-:W3:Y:S04]  /*69b10*/  LDL.LU R14, [R1+0xc610] ;  /* 0x00c61000010e7983 */ /* 0x000ee80000300800 */
[----:B------:R0:W-:Y:S02]  /*69b20*/  STL.64 [R1+0xc5e8], R12 ;  /* 0x00c5e80c01007387 */ /* 0x0001e40000100a00 */
[----:B0-----:R-:W-:Y:S01]  /*69b30*/  IMAD.MOV.U32 R13, RZ, RZ, R23 ;  /* 0x000000ffff0d7224 */ /* 0x001fe200078e0017 */
[----:B----4-:R-:W-:-:S05]  /*69b40*/  MOV R12, R28 ;  /* 0x0000001c000c7202 */ /* 0x010fca0000000f00 */
[----:B------:R0:W-:Y:S04]  /*69b50*/  STL.64 [R1+0xc600], R12 ;  /* 0x00c6000c01007387 */ /* 0x0001e80000100a00 */
[----:B0-----:R-:W4:Y:S04]  /*69b60*/  LDL.64 R12, [R1+0xc0] ;  /* 0x0000c000010c7983 */ /* 0x001f280000100a00 */
[----:B------:R0:W-:Y:S04]  /*69b70*/  STL.64 [R1+0xc5b0], R20 ;  /* 0x00c5b01401007387 */ /* 0x0001e80000100a00 */
[----:B0-----:R-:W3:Y:S01]  /*69b80*/  LDL.64 R20, [R1+0x70] ;  /* 0x0000700001147983 */ /* 0x001ee20000100a00 */
[----:B--2---:R-:W-:-:S03]  /*69b90*/  IMAD.MOV.U32 R8, RZ, RZ, R22 ;  /* 0x000000ffff087224 */ /* 0x004fc600078e0016 */
[----:B---3--:R0:W-:Y:S04]  /*69ba0*/  STL.64 [R1+0xc5c8], R20 ;  /* 0x00c5c81401007387 */ /* 0x0081e80000100a00 */
[----:B0-----:R-:W4:Y:S04]  /*69bb0*/  LDL.LU.64 R20, [R1+0x1410] ;  /* 0x0014100001147983 */ /* 0x001f280000300a00 */
[----:B------:R-:W4:Y:S04]  /*69bc0*/  LDL.LU.64 R22, [R1+0x1418] ;  /* 0x0014180001167983 */ /* 0x000f280000300a00 */
[----:B-1----:R-:W-:Y:S04]  /*69bd0*/  STL.64 [R1+0xc4c8], R26 ;  /* 0x00c4c81a01007387 */ /* 0x002fe80000100a00 */
[----:B------:R0:W-:Y:S04]  /*69be0*/  STL.64 [R1+0xc4c0], R24 ;  /* 0x00c4c01801007387 */ /* 0x0001e80000100a00 */
[----:B0-----:R-:W2:Y:S04]  /*69bf0*/  LDL.64 R24, [R1+0x40] ;  /* 0x0000400001187983 */ /* 0x001ea80000100a00 */
[----:B--2---:R0:W-:Y:S02]  /*69c00*/  STL.64 [R1+0xc590], R24 ;  /* 0x00c5901801007387 */ /* 0x0041e40000100a00 */
[----:B0-----:R-:W-:-:S02]  /*69c10*/  IMAD.MOV.U32 R24, RZ, RZ, R14 ;  /* 0x000000ffff187224 */ /* 0x001fc400078e000e */
[----:B------:R-:W-:-:S07]  /*69c20*/  IMAD.MOV.U32 R25, RZ, RZ, R3 ;  /* 0x000000ffff197224 */ /* 0x000fce00078e0003 */
[C---:B------:R-:W-:Y:S01]  /*69c30*/  HMMA.16816.F32.BF16 R24, R16.reuse, R24, R4 ;  /* 0x000000181018723c */ /* 0x040fe20000041804 */
[----:B------:R-:W2:Y:S07]  /*69c40*/  LDL.LU.64 R4, [R1+0xc608] ;  /* 0x00c6080001047983 */ /* 0x000eae0000300a00 */
[----:B----4-:R-:W-:Y:S01]  /*69c50*/  HMMA.16816.F32.BF16 R20, R16, R12, R20 ;  /* 0x0000000c1014723c */ /* 0x010fe20000041814 */
[----:B------:R-:W-:Y:S02]  /*69c60*/  IMAD.MOV.U32 R7, RZ, RZ, R13 ;  /* 0x000000ffff077224 */ /* 0x000fe400078e000d */
[----:B------:R-:W-:-:S02]  /*69c70*/  IMAD.MOV.U32 R29, RZ, RZ, R12 ;  /* 0x000000ffff1d7224 */ /* 0x000fc400078e000c */
[----:B------:R-:W-:-:S06]  /*69c80*/  IMAD.MOV.U32 R9, RZ, RZ, R15 ;  /* 0x000000ffff097224 */ /* 0x000fcc00078e000f */
[----:B------:R-:W-:Y:S04]  /*69c90*/  STL.64 [R1+0xcd0], R24 ;  /* 0x000cd01801007387 */ /* 0x000fe80000100a00 */
[----:B------:R-:W-:Y:S04]  /*69ca0*/  STL.64 [R1+0xcd8], R26 ;  /* 0x000cd81a01007387 */ /* 0x000fe80000100a00 */
[----:B------:R0:W-:Y:S04]  /*69cb0*/  STL.64 [R1+0xcc0], R20 ;  /* 0x000cc01401007387 */ /* 0x0001e80000100a00 */
[----:B------:R1:W-:Y:S04]  /*69cc0*/  STL.64 [R1+0xcc8], R22 ;  /* 0x000cc81601007387 */ /* 0x0003e80000100a00 */
[----:B------:R-:W3:Y:S04]  /*69cd0*/  LDL.LU.64 R12, [R1+0x1310] ;  /* 0x00131000010c7983 */ /* 0x000ee80000300a00 */
[----:B------:R-:W3:Y:S04]  /*69ce0*/  LDL.LU.64 R14, [R1+0x1318] ;  /* 0x00131800010e7983 */ /* 0x000ee80000300a00 */
[----:B------:R-:W-:Y:S04]  /*69cf0*/  STL [R1+0xc560], R7 ;  /* 0x00c5600701007387 */ /* 0x000fe80000100800 */
[----:B--2---:R-:W-:Y:S04]  /*69d00*/  STL.64 [R1+0xc558], R4 ;  /* 0x00c5580401007387 */ /* 0x004fe80000100a00 */
[----:B0-----:R-:W2:Y:S04]  /*69d10*/  LDL.LU.64 R20, [R1+0xc10] ;  /* 0x000c100001147983 */ /* 0x001ea80000300a00 */
[----:B-1----:R-:W4:Y:S04]  /*69d20*/  LDL.LU.64 R22, [R1+0xc18] ;  /* 0x000c180001167983 */ /* 0x002f280000300a00 */
[----:B----4-:R-:W-:Y:S04]  /*69d30*/  STL.64 [R1+0xc5e0], R22 ;  /* 0x00c5e01601007387 */ /* 0x010fe80000100a00 */
[----:B--2---:R0:W-:Y:S04]  /*69d40*/  STL.64 [R1+0xc5d8], R20 ;  /* 0x00c5d81401007387 */ /* 0x0041e80000100a00 */
[----:B0-----:R-:W2:Y:S04]  /*69d50*/  LDL.LU.64 R20, [R1+0xe00] ;  /* 0x000e000001147983 */ /* 0x001ea80000300a00 */
[----:B------:R-:W4:Y:S04]  /*69d60*/  LDL.LU.64 R22, [R1+0xe08] ;  /* 0x000e080001167983 */ /* 0x000f280000300a00 */
[----:B----4-:R-:W-:Y:S04]  /*69d70*/  STL.64 [R1+0xc5f8], R22 ;  /* 0x00c5f81601007387 */ /* 0x010fe80000100a00 */
[----:B--2---:R0:W-:Y:S04]  /*69d80*/  STL.64 [R1+0xc5f0], R20 ;  /* 0x00c5f01401007387 */ /* 0x0041e80000100a00 */
[----:B0-----:R-:W2:Y:S04]  /*69d90*/  LDL.LU.64 R20, [R1+0xe10] ;  /* 0x000e100001147983 */ /* 0x001ea80000300a00 */
[----:B------:R-:W2:Y:S04]  /*69da0*/  LDL.LU.64 R22, [R1+0xe18] ;  /* 0x000e180001167983 */ /* 0x000ea80000300a00 */
[----:B------:R-:W4:Y:S04]  /*69db0*/  LDL.LU.64 R24, [R1+0xa30] ;  /* 0x000a300001187983 */ /* 0x000f280000300a00 */
[----:B------:R-:W2:Y:S04]  /*69dc0*/  LDL.LU.64 R26, [R1+0xa38] ;  /* 0x000a3800011a7983 */ /* 0x000ea80000300a00 */
[----:B--2---:R-:W-:Y:S04]  /*69dd0*/  STL.64 [R1+0xc5a8], R26 ;  /* 0x00c5a81a01007387 */ /* 0x004fe80000100a00 */
[----:B----4-:R0:W-:Y:S04]  /*69de0*/  STL.64 [R1+0xc5a0], R24 ;  /* 0x00c5a01801007387 */ /* 0x0101e80000100a00 */
[----:B0-----:R-:W2:Y:S04]  /*69df0*/  LDL.LU.64 R24, [R1+0xbf0] ;  /* 0x000bf00001187983 */ /* 0x001ea80000300a00 */
[----:B------:R-:W4:Y:S01]  /*69e00*/  LDL.LU.64 R26, [R1+0xbf8] ;  /* 0x000bf800011a7983 */ /* 0x000f220000300a00 */
[----:B------:R-:W-:-:S02]  /*69e10*/  IMAD.MOV.U32 R4, RZ, RZ, R2 ;  /* 0x000000ffff047224 */ /* 0x000fc400078e0002 */
[----:B------:R-:W-:Y:S01]  /*69e20*/  IMAD.MOV.U32 R5, RZ, RZ, R0 ;  /* 0x000000ffff057224 */ /* 0x000fe200078e0000 */
[C---:B---3--:R-:W-:Y:S01]  /*69e30*/  HMMA.16816.F32.BF16 R8, R16.reuse, R8, R12 ;  /* 0x000000081008723c */ /* 0x048fe2000004180c */
[----:B----4-:R-:W-:Y:S04]  /*69e40*/  STL.64 [R1+0xc5c0], R26 ;  /* 0x00c5c01a01007387 */ /* 0x010fe80000100a00 */
[----:B--2---:R0:W-:Y:S04]  /*69e50*/  STL.64 [R1+0xc5b8], R24 ;  /* 0x00c5b81801007387 */ /* 0x0041e80000100a00 */
[----:B0-----:R-:W2:Y:S04]  /*69e60*/  LDL.LU.64 R24, [R1+0xc00] ;  /* 0x000c000001187983 */ /* 0x001ea80000300a00 */
[----:B------:R-:W2:Y:S04]  /*69e70*/  LDL.LU.64 R26, [R1+0xc08] ;  /* 0x000c0800011a7983 */ /* 0x000ea80000300a00 */
[----:B------:R0:W-:Y:S04]  /*69e80*/  STL.64 [R1+0xc578], R4 ;  /* 0x00c5780401007387 */ /* 0x0001e80000100a00 */
[----:B0-----:R-:W3:Y:S04]  /*69e90*/  LDL.64 R4, [R1+0x20] ;  /* 0x0000200001047983 */ /* 0x001ee80000100a00 */
[----:B------:R-:W4:Y:S04]  /*69ea0*/  LDL.LU.64 R12, [R1+0xc600] ;  /* 0x00c60000010c7983 */ /* 0x000f280000300a00 */
[----:B------:R0:W-:Y:S04]  /*69eb0*/  STL.64 [R1+0xcb0], R8 ;  /* 0x000cb00801007387 */ /* 0x0001e80000100a00 */
[----:B------:R1:W-:Y:S04]  /*69ec0*/  STL.64 [R1+0xcb8], R10 ;  /* 0x000cb80a01007387 */ /* 0x0003e80000100a00 */
[----:B0-----:R-:W2:Y:S04]  /*69ed0*/  LDL.LU.64 R8, [R1+0x370] ;  /* 0x0003700001087983 */ /* 0x001ea80000300a00 */
[----:B-1----:R-:W2:Y:S01]  /*69ee0*/  LDL.LU.64 R10, [R1+0x378] ;  /* 0x00037800010a7983 */ /* 0x002ea20000300a00 */
[----:B----4-:R-:W-:Y:S03]  /*69ef0*/  HMMA.16816.F32.BF16 R12, R16, R12, R20 ;  /* 0x0000000c100c723c */ /* 0x010fe60000041814 */
[----:B------:R-:W4:Y:S04]  /*69f00*/  LDL.LU.64 R22, [R1+0xc5f8] ;  /* 0x00c5f80001167983 */ /* 0x000f280000300a00 */
[----:B------:R-:W4:-:S12]  /*69f10*/  LDL.LU.64 R20, [R1+0xc5f0] ;  /* 0x00c5f00001147983 */ /* 0x000f180000300a00 */
[----:B------:R0:W-:Y:S04]  /*69f20*/  STL.64 [R1+0xca0], R12 ;  /* 0x000ca00c01007387 */ /* 0x0001e80000100a00 */
[----:B------:R4:W-:Y:S04]  /*69f30*/  STL.64 [R1+0xca8], R14 ;  /* 0x000ca80e01007387 */ /* 0x0009e80000100a00 */
[----:B0-----:R-:W4:Y:S02]  /*69f40*/  LDL.LU.64 R12, [R1+0xc5e8] ;  /* 0x00c5e800010c7983 */ /* 0x001f240000300a00 */
[----:B----4-:R-:W-:Y:S02]  /*69f50*/  HMMA.16816.F32.BF16 R12, R16, R12, R20 ;  /* 0x0000000c100c723c */ /* 0x010fe40000041814 */
[----:B------:R-:W4:Y:S04]  /*69f60*/  LDL.LU.64 R22, [R1+0xc5e0] ;  /* 0x00c5e00001167983 */ /* 0x000f280000300a00 */
[----:B------:R-:W4:-:S13]  /*69f70*/  LDL.LU.64 R20, [R1+0xc5d8] ;  /* 0x00c5d80001147983 */ /* 0x000f1a0000300a00 */
[----:B------:R0:W-:Y:S04]  /*69f80*/  STL.64 [R1+0xc90], R12 ;  /* 0x000c900c01007387 */ /* 0x0001e80000100a00 */
[----:B------:R4:W-:Y:S04]  /*69f90*/  STL.64 [R1+0xc98], R14 ;  /* 0x000c980e01007387 */ /* 0x0009e80000100a00 */
[----:B0-----:R-:W4:Y:S02]  /*69fa0*/  LDL.LU.64 R12, [R1+0xc5d0] ;  /* 0x00c5d000010c7983 */ /* 0x001f240000300a00 */
[----:B----4-:R-:W-:Y:S02]  /*69fb0*/  HMMA.16816.F32.BF16 R12, R16, R12, R20 ;  /* 0x0000000c100c723c */ /* 0x010fe40000041814 */
[----:B------:R-:W2:-:S15]  /*69fc0*/  LDL.LU.64 R20, [R1+0xc5c8] ;  /* 0x00c5c80001147983 */ /* 0x000e9e0000300a00 */
[----:B------:R-:W-:Y:S02]  /*69fd0*/  NOP ;  /* 0x0000000000007918 */ /* 0x000fe40000000000 */
[----:B------:R0:W-:Y:S04]  /*69fe0*/  STL.64 [R1+0xc80], R12 ;  /* 0x000c800c01007387 */ /* 0x0001e80000100a00 */
[----:B------:R1:W-:Y:S04]  /*69ff0*/  STL.64 [R1+0xc88], R14 ;  /* 0x000c880e01007387 */ /* 0x0003e80000100a00 */
[----:B0-----:R-:W4:Y:S04]  /*6a000*/  LDL.LU.64 R12, [R1+0x18b0] ;  /* 0x0018b000010c7983 */ /* 0x001f280000300a00 */
[----:B-1----:R-:W3:Y:S01]  /*6a010*/  LDL.LU.64 R14, [R1+0x18b8] ;  /* 0x0018b800010e7983 */ /* 0x002ee20000300a00 */
[----:B--2---:R-:W-:Y:S01]  /*6a020*/  HMMA.16816.F32.BF16 R24, R16, R20, R24 ;  /* 0x000000141018723c */ /* 0x004fe20000041818 */
[----:B------:R-:W-:-:S02]  /*6a030*/  IMAD.MOV.U32 R28, RZ, RZ, R20 ;  /* 0x000000ffff1c7224 */ /* 0x000fc400078e0014 */
[----:B------:R-:W-:Y:S01]  /*6a040*/  IMAD.MOV.U32 R3, RZ, RZ, R21 ;  /* 0x000000ffff037224 */ /* 0x000fe200078e0015 */
[----:B---3--:R-:W-:Y:S04]  /*6a050*/  STL.64 [R1+0xc570], R14 ;  /* 0x00c5700e01007387 */ /* 0x008fe80000100a00 */
[----:B----4-:R0:W-:Y:S04]  /*6a060*/  STL.64 [R1+0xc568], R12 ;  /* 0x00c5680c01007387 */ /* 0x0101e80000100a00 */
[----:B0-----:R-:W2:Y:S04]  /*6a070*/  LDL.LU.64 R12, [R1+0x19b0] ;  /* 0x0019b000010c7983 */ /* 0x001ea80000300a00 */
[----:B------:R-:W2:Y:S04]  /*6a080*/  LDL.LU.64 R14, [R1+0x19b8] ;  /* 0x0019b800010e7983 */ /* 0x000ea80000300a00 */
        /* <DEDUP_REMOVED lines=10> */
[----:B0-----:R-:W3:Y:S02]  /*6a130*/  LDL.LU.64 R20, [R1+0xc598] ;  /* 0x00c5980001147983 */ /* 0x001ee40000300a00 */
[----:B---3--:R-:W-:-:S15]  /*6a140*/  HMMA.16816.F32.BF16 R24, R16, R20, R24 ;  /* 0x000000141018723c */ /* 0x008fde0000041818 */
[----:B------:R-:W-:-:S04]  /*6a150*/  NOP ;  /* 0x0000000000007918 */ /* 0x000fc80000000000 */
[----:B------:R0:W-:Y:S04]  /*6a160*/  STL.64 [R1+0xc50], R24 ;  /* 0x000c501801007387 */ /* 0x0001e80000100a00 */
[----:B------:R-:W-:Y:S04]  /*6a170*/  STL.64 [R1+0xc58], R26 ;  /* 0x000c581a01007387 */ /* 0x000fe80000100a00 */
[----:B0-----:R-:W3:Y:S01]  /*6a180*/  LDL.LU.64 R24, [R1+0xc590] ;  /* 0x00c5900001187983 */ /* 0x001ee20000300a00 */
[----:B------:R-:W-:Y:S02]  /*6a190*/  IMAD.MOV.U32 R2, RZ, RZ, R20 ;  /* 0x000000ffff027224 */ /* 0x000fe400078e0014 */
[----:B------:R-:W-:Y:S01]  /*6a1a0*/  IMAD.MOV.U32 R0, RZ, RZ, R21 ;  /* 0x000000ffff007224 */ /* 0x000fe200078e0015 */
[----:B------:R-:W4:Y:S04]  /*6a1b0*/  LDL.LU.64 R22, [R1+0xc588] ;  /* 0x00c5880001167983 */ /* 0x000f280000300a00 */
[----:B------:R-:W4:Y:S01]  /*6a1c0*/  LDL.LU.64 R20, [R1+0xc580] ;  /* 0x00c5800001147983 */ /* 0x000f220000300a00 */
[----:B---3--:R-:W-:Y:S03]  /*6a1d0*/  HMMA.16816.F32.BF16 R8, R16, R24, R8 ;  /* 0x000000181008723c */ /* 0x008fe60000041808 */
[----:B------:R-:W3:-:S15]  /*6a1e0*/  LDL.64 R16, [R1] ;  /* 0x0000000001107983 */ /* 0x000ede0000100a00 */
[----:B------:R-:W-:Y:S01]  /*6a1f0*/  NOP ;  /* 0x0000000000007918 */ /* 0x000fe20000000000 */
[----:B------:R0:W-:Y:S04]  /*6a200*/  STL.64 [R1+0x560], R8 ;  /* 0x0005600801007387 */ /* 0x0001e80000100a00 */
[----:B------:R1:W-:Y:S04]  /*6a210*/  STL.64 [R1+0x568], R10 ;  /* 0x0005680a01007387 */ /* 0x0003e80000100a00 */
[----:B0-----:R-:W2:Y:S04]  /*6a220*/  LDL.LU.64 R8, [R1+0x17b0] ;  /* 0x0017b00001087983 */ /* 0x001ea80000300a00 */
[----:B-1----:R-:W2:Y:S04]  /*6a230*/  LDL.LU.64 R10, [R1+0x17b8] ;  /* 0x0017b800010a7983 */ /* 0x002ea80000300a00 */
[----:B------:R0:W-:Y:S04]  /*6a240*/  STL.64 [R1+0xc4d8], R24 ;  /* 0x00c4d81801007387 */ /* 0x0001e80000100a00 */
[----:B0-----:R-:W4:Y:S04]  /*6a250*/  LDL.LU.64 R24, [R1+0x1ab0] ;  /* 0x001ab00001187983 */ /* 0x001f280000300a00 */
[----:B------:R-:W4:Y:S02]  /*6a260*/  LDL.LU.64 R26, [R1+0x1ab8] ;  /* 0x001ab800011a7983 */ /* 0x000f240000300a00 */
[----:B----4-:R-:W-:-:S15]  /*6a270*/  HMMA.16816.F32.BF16 R24, R20, R4, R24 ;  /* 0x000000041418723c */ /* 0x010fde0000041818 */
[----:B------:R-:W-:-:S04]  /*6a280*/  NOP ;  /* 0x0000000000007918 */ /* 0x000fc80000000000 */
[----:B------:R0:W-:Y:S04]  /*6a290*/  STL.64 [R1+0x460], R24 ;  /* 0x0004601801007387 */ /* 0x0001e80000100a00 */
[----:B------:R-:W-:Y:S01]  /*6a2a0*/  STL.64 [R1+0x468], R26 ;  /* 0x0004681a01007387 */ /* 0x000fe20000100a00 */
[----:B0-----:R-:W-:Y:S02]  /*6a2b0*/  IMAD.MOV.U32 R25, RZ, RZ, R4 ;  /* 0x000000ffff197224 */ /* 0x001fe400078e0004 */
[----:B------:R-:W-:Y:S02]  /*6a2c0*/  IMAD.MOV.U32 R24, RZ, RZ, R5 ;  /* 0x000000ffff187224 */ /* 0x000fe400078e0005 */
[----:B------:R-:W2:Y:S02]  /*6a2d0*/  LDL.LU.64 R4, [R1+0xc578] ;  /* 0x00c5780001047983 */ /* 0x000ea40000300a00 */
[----:B--2---:R-:W-:Y:S02]  /*6a2e0*/  HMMA.16816.F32.BF16 R4, R20, R4, R12 ;  /* 0x000000041404723c */ /* 0x004fe4000004180c */
[----:B------:R-:W3:Y:S04]  /*6a2f0*/  LDL.LU.64 R14, [R1+0xc570] ;  /* 0x00c57000010e7983 */ /* 0x000ee80000300a00 */
[----:B------:R-:W3:-:S13]  /*6a300*/  LDL.LU.64 R12, [R1+0xc568] ;  /* 0x00c56800010c7983 */ /* 0x000eda0000300a00 */
[----:B------:R-:W-:Y:S04]  /*6a310*/  STL.64 [R1+0x450], R4 ;  /* 0x0004500401007387 */ /* 0x000fe80000100a00 */
[----:B------:R0:W-:Y:S04]  /*6a320*/  STL.64 [R1+0x458], R6 ;  /* 0x0004580601007387 */ /* 0x0001e80000100a00 */
[----:B0-----:R-:W2:Y:S04]  /*6a330*/  LDL.LU R7, [R1+0xc560] ;  /* 0x00c5600001077983 */ /* 0x001ea80000300800 */
[----:B------:R-:W4:Y:S01]  /*6a340*/  LDL.LU.64 R4, [R1+0xc558] ;  /* 0x00c5580001047983 */ /* 0x000f220000300a00 */
[----:B---3--:R-:W-:-:S15]  /*6a350*/  HMMA.16816.F32.BF16 R12, R20, R16, R12 ;  /* 0x00000010140c723c */ /* 0x008fde000004180c */
[----:B------:R-:W-:-:S04]  /*6a360*/  NOP ;  /* 0x0000000000007918 */ /* 0x000fc80000000000 */
[----:B------:R0:W-:Y:S04]  /*6a370*/  STL.64 [R1+0x440], R12 ;  /* 0x0004400c01007387 */ /* 0x0001e80000100a00 */
[----:B------:R1:W-:Y:S04]  /*6a380*/  STL.64 [R1+0x448], R14 ;  /* 0x0004480e01007387 */ /* 0x0003e80000100a00 */
[----:B0-----:R-:W3:Y:S01]  /*6a390*/  LDL.LU.64 R12, [R1+0xc550] ;  /* 0x00c55000010c7983 */ /* 0x001ee20000300a00 */
[----:B-1----:R-:W0:Y:S01]  /*6a3a0*/  S2R R14, SR_TID.X ;  /* 0x00000000000e7919 */ /* 0x002e220000002100 */
[----:B------:R-:W-:-:S02]  /*6a3b0*/  IMAD.MOV.U32 R27, RZ, RZ, R16 ;  /* 0x000000ffff1b7224 */ /* 0x000fc400078e0010 */
[----:B------:R-:W-:Y:S02]  /*6a3c0*/  IMAD.MOV.U32 R26, RZ, RZ, R17 ;  /* 0x000000ffff1a7224 */ /* 0x000fe400078e0011 */
[----:B------:R-:W4:Y:S04]  /*6a3d0*/  LDL.LU.64 R16, [R1+0x15a0] ;  /* 0x0015a00001107983 */ /* 0x000f280000300a00 */
[----:B------:R-:W4:Y:S04]  /*6a3e0*/  LDL.LU.64 R18, [R1+0x15a8] ;  /* 0x0015a80001127983 */ /* 0x000f280000300a00 */
[----:B------:R-:W-:Y:S04]  /*6a3f0*/  STL.64 [R1+0xc528], R26 ;  /* 0x00c5281a01007387 */ /* 0x000fe80000100a00 */
[----:B------:R1:W-:Y:S04]  /*6a400*/  STL.64 [R1+0xc520], R24 ;  /* 0x00c5201801007387 */ /* 0x0003e80000100a00 */
[----:B-1----:R-:W2:Y:S01]  /*6a410*/  LDL.LU.64 R24, [R1+0x16b0] ;  /* 0x0016b00001187983 */ /* 0x002ea20000300a00 */
[C---:B0-----:R-:W-:Y:S01]  /*6a420*/  LOP3.LUT R6, R14.reuse, 0x7, RZ, 0xc0, !PT ;  /* 0x000000070e067812 */ /* 0x041fe200078ec0ff */
[----:B------:R-:W-:-:S02]  /*6a430*/  IMAD.SHL.U32 R15, R14, 0x2, RZ ;  /* 0x000000020e0f7824 */ /* 0x000fc400078e00ff */
[----:B------:R-:W2:Y:S02]  /*6a440*/  LDL.LU.64 R26, [R1+0x16b8] ;  /* 0x0016b800011a7983 */ /* 0x000ea40000300a00 */
[----:B------:R-:W-:Y:S01]  /*6a450*/  IMAD R6, R6, 0x210, RZ ;  /* 0x0000021006067824 */ /* 0x000fe200078e02ff */
[----:B------:R-:W-:-:S04]  /*6a460*/  SHF.L.U32 R14, R14, 0x8, RZ ;  /* 0x000000080e0e7819 */ /* 0x000fc800000006ff */
[----:B------:R-:W-:Y:S02]  /*6a470*/  LOP3.LUT R6, R6, 0x10, R15, 0x78, !PT ;  /* 0x0000001006067812 */ /* 0x000fe400078e780f */
[----:B------:R-:W2:Y:S02]  /*6a480*/  LDL.LU R15, [R1+0xc54c] ;  /* 0x00c54c00010f7983 */ /* 0x000ea40000300800 */
[----:B------:R-:W-:Y:S02]  /*6a490*/  LOP3.LUT R6, R6, 0x1000, R14, 0xf8, !PT ;  /* 0x0000100006067812 */ /* 0x000fe400078ef80e */
[----:B------:R-:W2:Y:S01]  /*6a4a0*/  LDL.LU R14, [R1+0xc548] ;  /* 0x00c54800010e7983 */ /* 0x000ea20000300800 */
[----:B---3--:R-:W-:-:S15]  /*6a4b0*/  HMMA.16816.F32.BF16 R8, R20, R12, R8 ;  /* 0x0000000c1408723c */ /* 0x008fde0000041808 */
[----:B------:R-:W-:-:S04]  /*6a4c0*/  NOP ;  /* 0x0000000000007918 */ /* 0x000fc80000000000 */
[----:B------:R-:W-:Y:S04]  /*6a4d0*/  STL.64 [R1+0x430], R8 ;  /* 0x0004300801007387 */ /* 0x000fe80000100a00 */
[----:B------:R0:W-:Y:S04]  /*6a4e0*/  STL.64 [R1+0x438], R10 ;  /* 0x0004380a01007387 */ /* 0x0001e80000100a00 */
[----:B0-----:R-:W3:Y:S04]  /*6a4f0*/  LDL.LU.64 R10, [R1+0xc540] ;  /* 0x00c54000010a7983 */ /* 0x001ee80000300a00 */
[----:B------:R-:W4:Y:S04]  /*6a500*/  LDL.LU.64 R8, [R1+0xc538] ;  /* 0x00c5380001087983 */ /* 0x000f280000300a00 */
[----:B--2---:R-:W-:Y:S04]  /*6a510*/  STL.64 [R1+0xc488], R14 ;  /* 0x00c4880e01007387 */ /* 0x004fe80000100a00 */
[----:B------:R0:W-:Y:S02]  /*6a520*/  STL.64 [R1+0xc480], R12 ;  /* 0x00c4800c01007387 */ /* 0x0001e40000100a00 */
[----:B0-----:R-:W-:-:S02]  /*6a530*/  IMAD.MOV.U32 R12, RZ, RZ, R29 ;  /* 0x000000ffff0c7224 */ /* 0x001fc400078e001d */
[----:B------:R-:W-:-:S05]  /*6a540*/  IMAD.MOV.U32 R13, RZ, RZ, R7 ;  /* 0x000000ffff0d7224 */ /* 0x000fca00078e0007 */
[----:B------:R0:W-:Y:S04]  /*6a550*/  STL.64 [R1+0xc530], R12 ;  /* 0x00c5300c01007387 */ /* 0x0001e80000100a00 */
[----:B0-----:R-:W2:Y:S04]  /*6a560*/  LDL.64 R12, [R1+0x30] ;  /* 0x00003000010c7983 */ /* 0x001ea80000100a00 */
[----:B---3--:R-:W-:Y:S01]  /*6a570*/  STL.64 [R1+0xc478], R10 ;  /* 0x00c4780a01007387 */ /* 0x008fe20000100a00 */
[C---:B----4-:R-:W-:Y:S03]  /*6a580*/  HMMA.16816.F32.BF16 R24, R20.reuse, R8, R24 ;  /* 0x000000081418723c */ /* 0x050fe60000041818 */
[----:B------:R0:W-:Y:S05]  /*6a590*/  STL.64 [R1+0xc470], R8 ;  /* 0x00c4700801007387 */ /* 0x0001ea0000100a00 */
[----:B0-----:R-:W-:Y:S11]  /*6a5a0*/  HMMA.16816.F32.BF16 R8, R20, R4, R16 ;  /* 0x000000041408723c */ /* 0x001ff60000041810 */
[----:B------:R0:W-:Y:S04]  /*6a5b0*/  STL.64 [R1+0x420], R24 ;  /* 0x0004201801007387 */ /* 0x0001e80000100a00 */
[----:B------:R1:W-:Y:S04]  /*6a5c0*/  STL.64 [R1+0x428], R26 ;  /* 0x0004281a01007387 */ /* 0x0003e80000100a00 */
[----:B0-----:R-:W3:Y:S04]  /*6a5d0*/  LDL.LU.64 R24, [R1+0x13b0] ;  /* 0x0013b00001187983 */ /* 0x001ee80000300a00 */
[----:B-1----:R-:W3:Y:S04]  /*6a5e0*/  LDL.LU.64 R26, [R1+0x13b8] ;  /* 0x0013b800011a7983 */ /* 0x002ee80000300a00 */
[----:B------:R0:W-:Y:S04]  /*6a5f0*/  STL.64 [R1+0x410], R8 ;  /* 0x0004100801007387 */ /* 0x0001e80000100a00 */
[----:B------:R-:W-:Y:S04]  /*6a600*/  STL.64 [R1+0x418], R10 ;  /* 0x0004180a01007387 */ /* 0x000fe80000100a00 */
[----:B0-----:R-:W4:Y:S01]  /*6a610*/  LDL.64 R8, [R1+0x80] ;  /* 0x0000800001087983 */ /* 0x001f220000100a00 */
[----:B------:R-:W-:-:S05]  /*6a620*/  LOP3.LUT R6, R6, 0x60, RZ, 0x3c, !PT ;  /* 0x0000006006067812 */ /* 0x000fca00078e3cff */
[----:B------:R-:W0:Y:S04]  /*6a630*/  LDSM.16.MT88.4 R16, [R6+UR5] ;  /* 0x000000050610783b */ /* 0x000e280008004200 */
[----:B----4-:R1:W-:Y:S04]  /*6a640*/  STL.64 [R1+0xc508], R8 ;  /* 0x00c5080801007387 */ /* 0x0103e80000100a00 */
[----:B-1----:R-:W4:Y:S04]  /*6a650*/  LDL.64 R8, [R1+0xa0] ;  /* 0x0000a00001087983 */ /* 0x002f280000100a00 */
[----:B------:R-:W-:Y:S04]  /*6a660*/  STL [R1+0xc45c], R4 ;  /* 0x00c45c0401007387 */ /* 0x000fe80000100800 */
[----:B------:R1:W-:Y:S04]  /*6a670*/  STL [R1+0xc458], R5 ;  /* 0x00c4580501007387 */ /* 0x0003e80000100800 */
[----:B------:R0:W-:Y:S04]  /*6a680*/  STL [R1+0xc448], R6 ;  /* 0x00c4480601007387 */ /* 0x0001e80000100800 */
[----:B-1----:R-:W3:Y:S04]  /*6a690*/  LDL.LU.64 R4, [R1+0x14b0] ;  /* 0x0014b00001047983 */ /* 0x002ee80000300a00 */
[----:B0-----:R-:W3:Y:S04]  /*6a6a0*/  LDL.LU.64 R6, [R1+0x14b8] ;  /* 0x0014b80001067983 */ /* 0x001ee80000300a00 */
[----:B------:R-:W-:Y:S04]  /*6a6b0*/  STL.64 [R1+0xc398], R18 ;  /* 0x00c3981201007387 */ /* 0x000fe80000100a00 */
[----:B------:R0:W-:Y:S02]  /*6a6c0*/  STL.64 [R1+0xc390], R16 ;  /* 0x00c3901001007387 */ /* 0x0001e40000100a00 */
[----:B0-----:R-:W-:-:S02]  /*6a6d0*/  IMAD.MOV.U32 R17, RZ, RZ, R3 ;  /* 0x000000ffff117224 */ /* 0x001fc400078e0003 */
[----:B--2---:R-:W-:Y:S01]  /*6a6e0*/  IMAD.MOV.U32 R3, RZ, RZ, R13 ;  /* 0x000000ffff037224 */ /* 0x004fe200078e000d */
[----:B---3--:R-:W-:-:S15]  /*6a6f0*/  HMMA.16816.F32.BF16 R4, R20, R12, R4 ;  /* 0x0000000c1404723c */ /* 0x008fde0000041804 */
[----:B------:R-:W-:-:S04]  /*6a700*/  NOP ;  /* 0x0000000000007918 */ /* 0x000fc80000000000 */
[----:B------:R-:W-:Y:S04]  /*6a710*/  STL.64 [R1+0xa30], R4 ;  /* 0x000a300401007387 */ /* 0x000fe80000100a00 */
[----:B------:R0:W-:Y:S02]  /*6a720*/  STL.64 [R1+0xa38], R6 ;  /* 0x000a380601007387 */ /* 0x0001e40000100a00 */
[----:B0-----:R-:W-:Y:S02]  /*6a730*/  IMAD.MOV.U32 R7, RZ, RZ, R12 ;  /* 0x000000ffff077224 */ /* 0x001fe400078e000c */
[----:B------:R-:W2:Y:S04]  /*6a740*/  LDL.LU.64 R12, [R1+0xc530] ;  /* 0x00c53000010c7983 */ /* 0x000ea80000300a00 */
[----:B------:R-:W-:Y:S04]  /*6a750*/  STL [R1+0xc450], R3 ;  /* 0x00c4500301007387 */ /* 0x000fe80000100800 */
[----:B------:R-:W-:Y:S04]  /*6a760*/  STL [R1+0xc44c], R7 ;  /* 0x00c44c0701007387 */ /* 0x000fe80000100800 */
[----:B------:R-:W3:Y:S01]  /*6a770*/  LDL.64 R4, [R1+0xb0] ;  /* 0x0000b00001047983 */ /* 0x000ee20000100a00 */
[----:B--2---:R-:W-:Y:S03]  /*6a780*/  HMMA.16816.F32.BF16 R12, R20, R12, R24 ;  /* 0x0000000c140c723c */ /* 0x004fe60000041818 */
[----:B------:R-:W2:Y:S04]  /*6a790*/  LDL.LU.64 R26, [R1+0xc528] ;  /* 0x00c52800011a7983 */ /* 0x000ea80000300a00 */
[----:B------:R-:W3:-:S12]  /*6a7a0*/  LDL.LU.64 R24, [R1+0xc520] ;  /* 0x00c5200001187983 */ /* 0x000ed80000300a00 */
[----:B------:R2:W-:Y:S04]  /*6a7b0*/  STL.64 [R1+0xa20], R12 ;  /* 0x000a200c01007387 */ /* 0x0005e80000100a00 */
[----:B------:R-:W-:Y:S01]  /*6a7c0*/  STL.64 [R1+0xa28], R14 ;  /* 0x000a280e01007387 */ /* 0x000fe20000100a00 */
[----:B--2---:R-:W-:Y:S02]  /*6a7d0*/  IMAD.MOV.U32 R12, RZ, RZ, R27 ;  /* 0x000000ffff0c7224 */ /* 0x004fe400078e001b */
[----:B------:R-:W-:-:S05]  /*6a7e0*/  IMAD.MOV.U32 R13, RZ, RZ, R26 ;  /* 0x000000ffff0d7224 */ /* 0x000fca00078e001a */
[----:B------:R0:W-:Y:S04]  /*6a7f0*/  STL.64 [R1+0xc4a0], R12 ;  /* 0x00c4a00c01007387 */ /* 0x0001e80000100a00 */
[----:B0-----:R-:W2:Y:S04]  /*6a800*/  LDL.LU.64 R12, [R1+0xa00] ;  /* 0x000a0000010c7983 */ /* 0x001ea80000300a00 */
[----:B------:R-:W2:Y:S01]  /*6a810*/  LDL.LU.64 R14, [R1+0xa08] ;  /* 0x000a0800010e7983 */ /* 0x000ea20000300a00 */
[----:B---3--:R-:W-:Y:S02]  /*6a820*/  IMAD.MOV.U32 R19, RZ, RZ, R4 ;  /* 0x000000ffff137224 */ /* 0x008fe400078e0004 */
[----:B------:R-:W-:Y:S01]  /*6a830*/  IMAD.MOV.U32 R18, RZ, RZ, R5 ;  /* 0x000000ffff127224 */ /* 0x000fe200078e0005 */
[----:B--2---:R-:W-:-:S15]  /*6a840*/  HMMA.16816.F32.BF16 R12, R20, R4, R12 ;  /* 0x00000004140c723c */ /* 0x004fde000004180c */
[----:B------:R-:W-:-:S04]  /*6a850*/  NOP ;  /* 0x0000000000007918 */ /* 0x000fc80000000000 */
[----:B------:R-:W-:Y:S04]  /*6a860*/  STL.64 [R1+0xa10], R12 ;  /* 0x000a100c01007387 */ /* 0x000fe80000100a00 */
[----:B------:R-:W-:Y:S04]  /*6a870*/  STL.64 [R1+0xa18], R14 ;  /* 0x000a180e01007387 */ /* 0x000fe80000100a00 */
[----:B------:R-:W2:Y:S04]  /*6a880*/  LDL.LU.64 R4, [R1+0x9e0] ;  /* 0x0009e00001047983 */ /* 0x000ea80000300a00 */
[----:B------:R-:W3:Y:S04]  /*6a890*/  LDL.LU.64 R6, [R1+0x9e8] ;  /* 0x0009e80001067983 */ /* 0x000ee80000300a00 */
[----:B---3--:R-:W-:Y:S04]  /*6a8a0*/  STL.64 [R1+0xc518], R6 ;  /* 0x00c5180601007387 */ /* 0x008fe80000100a00 */
[----:B--2---:R0:W-:Y:S04]  /*6a8b0*/  STL.64 [R1+0xc510], R4 ;  /* 0x00c5100401007387 */ /* 0x0041e80000100a00 */
[----:B0-----:R-:W2:Y:S04]  /*6a8c0*/  LDL.LU.64 R4, [R1+0x9f0] ;  /* 0x0009f00001047983 */ /* 0x001ea80000300a00 */
[----:B------:R-:W2:Y:S04]  /*6a8d0*/  LDL.LU.64 R6, [R1+0x9f8] ;  /* 0x0009f80001067983 */ /* 0x000ea80000300a00 */
[----:B------:R-:W3:Y:S01]  /*6a8e0*/  LDL.64 R12, [R1+0x10] ;  /* 0x00001000010c7983 */ /* 0x000ee20000100a00 */
[----:B------:R-:W-:-:S02]  /*6a8f0*/  IMAD.MOV.U32 R16, RZ, RZ, R28 ;  /* 0x000000ffff107224 */ /* 0x000fc400078e001c */
[----:B----4-:R-:W-:Y:S02]  /*6a900*/  IMAD.MOV.U32 R29, RZ, RZ, R8 ;  /* 0x000000ffff1d7224 */ /* 0x010fe400078e0008 */
[----:B------:R-:W-:Y:S01]  /*6a910*/  IMAD.MOV.U32 R28, RZ, RZ, R9 ;  /* 0x000000ffff1c7224 */ /* 0x000fe200078e0009 */
[----:B--2---:R-:W-:Y:S01]  /*6a920*/  HMMA.16816.F32.BF16 R4, R20, R8, R4 ;  /* 0x000000081404723c */ /* 0x004fe20000041804 */
[----:B---3--:R0:W-:Y:S02]  /*6a930*/  STL.64 [R1+0xc4a8], R12 ;  /* 0x00c4a80c01007387 */ /* 0x0081e40000100a00 */
[----:B0-----:R-:W-:Y:S02]  /*6a940*/  IMAD.MOV.U32 R12, RZ, RZ, R25 ;  /* 0x000000ffff0c7224 */ /* 0x001fe400078e0019 */
[----:B------:R-:W-:Y:S02]  /*6a950*/  IMAD.MOV.U32 R13, RZ, RZ, R24 ;  /* 0x000000ffff0d7224 */ /* 0x000fe400078e0018 */
[----:B------:R-:W-:-:S02]  /*6a960*/  IMAD.MOV.U32 R24, RZ, RZ, R2 ;  /* 0x000000ffff187224 */ /* 0x000fc400078e0002 */
[----:B------:R-:W-:-:S05]  /*6a970*/  IMAD.MOV.U32 R25, RZ, RZ, R0 ;  /* 0x000000ffff197224 */ /* 0x000fca00078e0000 */
[----:B------:R0:W-:Y:S04]  /*6a980*/  STL.64 [R1+0xc4f0], R24 ;  /* 0x00c4f01801007387 */ /* 0x0001e80000100a00 */
[----:B0-----:R-:W2:Y:S04]  /*6a990*/  LDL.LU.64 R24, [R1+0x9d0] ;  /* 0x0009d00001187983 */ /* 0x001ea80000300a00 */
[----:B------:R-:W2:Y:S04]  /*6a9a0*/  LDL.LU.64 R26, [R1+0x9d8] ;  /* 0x0009d800011a7983 */ /* 0x000ea80000300a00 */
[----:B------:R0:W-:Y:S04]  /*6a9b0*/  STL.64 [R1+0xc4d0], R12 ;  /* 0x00c4d00c01007387 */ /* 0x0001e80000100a00 */
[----:B0-----:R-:W3:Y:S04]  /*6a9c0*/  LDL.64 R12, [R1+0x90] ;  /* 0x00009000010c7983 */ /* 0x001ee80000100a00 */
[----:B------:R-:W-:Y:S04]  /*6a9d0*/  STL [R1+0xc454], R19 ;  /* 0x00c4541301007387 */ /* 0x000fe80000100800 */
[----:B------:R-:W-:Y:S04]  /*6a9e0*/  STL.64 [R1+0xa00], R4 ;  /* 0x000a000401007387 */ /* 0x000fe80000100a00 */
[----:B------:R0:W-:Y:S04]  /*6a9f0*/  STL.64 [R1+0xa08], R6 ;  /* 0x000a080601007387 */ /* 0x0001e80000100a00 */
[----:B0-----:R-:W3:Y:S04]  /*6aa00*/  LDL.LU.64 R6, [R1+0xc518] ;  /* 0x00c5180001067983 */ /* 0x001ee80000300a00 */
[----:B------:R-:W3:Y:S04]  /*6aa10*/  LDL.LU.64 R4, [R1+0xc510] ;  /* 0x00c5100001047983 */ /* 0x000ee80000300a00 */
[----:B------:R-:W2:Y:S01]  /*6aa20*/  LDL.LU.64 R8, [R1+0xc508] ;  /* 0x00c5080001087983 */ /* 0x000ea20000300a00 */
[----:B---3--:R-:W-:-:S15]  /*6aa30*/  HMMA.16816.F32.BF16 R4, R20, R12, R4 ;  /* 0x0000000c1404723c */ /* 0x008fde0000041804 */
[----:B------:R-:W-:-:S04]  /*6aa40*/  NOP ;  /* 0x0000000000007918 */ /* 0x000fc80000000000 */
[----:B------:R-:W-:Y:S04]  /*6aa50*/  STL.64 [R1+0x9f0], R4 ;  /* 0x0009f00401007387 */ /* 0x000fe80000100a00 */
[----:B------:R0:W-:Y:S02]  /*6aa60*/  STL.64 [R1+0x9f8], R6 ;  /* 0x0009f80601007387 */ /* 0x0001e40000100a00 */
[----:B0-----:R-:W-:Y:S02]  /*6aa70*/  IMAD.MOV.U32 R7, RZ, RZ, R12 ;  /* 0x000000ffff077224 */ /* 0x001fe400078e000c */
[----:B------:R-:W-:Y:S02]  /*6aa80*/  IMAD.MOV.U32 R6, RZ, RZ, R13 ;  /* 0x000000ffff067224 */ /* 0x000fe400078e000d */
        /* <DEDUP_REMOVED lines=10> */
[----:B------:R-:W3:Y:S04]  /*6ab30*/  LDL.LU.64 R12, [R1+0x330] ;  /* 0x00033000010c7983 */ /* 0x000ee80000300a00 */
[----:B------:R-:W4:Y:S01]  /*6ab40*/  LDL.LU.64 R14, [R1+0x338] ;  /* 0x00033800010e7983 */ /* 0x000f220000300a00 */
[----:B------:R-:W-:Y:S01]  /*6ab50*/  MOV R4, R8 ;  /* 0x0000000800047202 */ /* 0x000fe20000000f00 */
[----:B------:R-:W-:-:S02]  /*6ab60*/  IMAD.MOV.U32 R5, RZ, RZ, R9 ;  /* 0x000000ffff057224 */ /* 0x000fc400078e0009 */
[----:B----4-:R-:W-:Y:S04]  /*6ab70*/  STL.64 [R1+0xc4e8], R14 ;  /* 0x00c4e80e01007387 */ /* 0x010fe80000100a00 */
[----:B---3--:R0:W-:Y:S04]  /*6ab80*/  STL.64 [R1+0xc4e0], R12 ;  /* 0x00c4e00c01007387 */ /* 0x0081e80000100a00 */
[----:B0-----:R-:W3:Y:S04]  /*6ab90*/  LDL.LU.64 R12, [R1+0x880] ;  /* 0x00088000010c7983 */ /* 0x001ee80000300a00 */
[----:B------:R-:W3:Y:S04]  /*6aba0*/  LDL.LU.64 R14, [R1+0x888] ;  /* 0x00088800010e7983 */ /* 0x000ee80000300a00 */
[----:B------:R-:W4:Y:S04]  /*6abb0*/  LDL.LU.64 R8, [R1+0x1790] ;  /* 0x0017900001087983 */ /* 0x000f280000300a00 */
[----:B------:R-:W3:Y:S01]  /*6abc0*/  LDL.LU.64 R10, [R1+0x1798] ;  /* 0x00179800010a7983 */ /* 0x000ee20000300a00 */
[C---:B--2---:R-:W-:Y:S03]  /*6abd0*/  HMMA.16816.F32.BF16 R24, R20.reuse, R16, R24 ;  /* 0x000000101418723c */ /* 0x044fe60000041818 */
[----:B---3--:R-:W-:Y:S04]  /*6abe0*/  STL.64 [R1+0xc498], R10 ;  /* 0x00c4980a01007387 */ /* 0x008fe80000100a00 */
[----:B----4-:R0:W-:Y:S04]  /*6abf0*/  STL.64 [R1+0xc490], R8 ;  /* 0x00c4900801007387 */ /* 0x0101e80000100a00 */
[----:B0-----:R-:W2:Y:S04]  /*6ac00*/  LDL.LU.64 R8, [R1+0x1890] ;  /* 0x0018900001087983 */ /* 0x001ea80000300a00 */
[----:B------:R-:W3:Y:S04]  /*6ac10*/  LDL.LU.64 R10, [R1+0x1898] ;  /* 0x00189800010a7983 */ /* 0x000ee80000300a00 */
[----:B---3--:R-:W-:Y:S04]  /*6ac20*/  STL.64 [R1+0xc4b8], R10 ;  /* 0x00c4b80a01007387 */ /* 0x008fe80000100a00 */
[----:B--2---:R0:W-:Y:S04]  /*6ac30*/  STL.64 [R1+0xc4b0], R8 ;  /* 0x00c4b00801007387 */ /* 0x0041e80000100a00 */
[----:B0-----:R-:W2:Y:S04]  /*6ac40*/  LDL.LU.64 R8, [R1+0x1a90] ;  /* 0x001a900001087983 */ /* 0x001ea80000300a00 */
[----:B------:R-:W2:Y:S04]  /*6ac50*/  LDL.LU.64 R10, [R1+0x1a98] ;  /* 0x001a9800010a7983 */ /* 0x000ea80000300a00 */
[----:B------:R-:W-:Y:S04]  /*6ac60*/  STL.64 [R1+0xc468], R6 ;  /* 0x00c4680601007387 */ /* 0x000fe80000100a00 */
[----:B------:R0:W-:Y:S04]  /*6ac70*/  STL.64 [R1+0xc460], R4 ;  /* 0x00c4600401007387 */ /* 0x0001e80000100a00 */
[----:B0-----:R-:W3:Y:S04]  /*6ac80*/  LDL.64 R4, [R1+0x60] ;  /* 0x0000600001047983 */ /* 0x001ee80000100a00 */
[----:B------:R-:W-:Y:S04]  /*6ac90*/  STL.64 [R1+0x9d0], R24 ;  /* 0x0009d01801007387 */ /* 0x000fe80000100a00 */
[----:B------:R0:W-:Y:S04]  /*6aca0*/  STL.64 [R1+0x9d8], R26 ;  /* 0x0009d81a01007387 */ /* 0x0001e80000100a00 */
[----:B0-----:R-:W3:Y:S04]  /*6acb0*/  LDL.LU.64 R26, [R1+0xc500] ;  /* 0x00c50000011a7983 */ /* 0x001ee80000300a00 */
[----:B------:R-:W3:Y:S04]  /*6acc0*/  LDL.LU.64 R24, [R1+0xc4f8] ;  /* 0x00c4f80001187983 */ /* 0x000ee80000300a00 */
[----:B------:R-:W-:Y:S01]  /*6acd0*/  STL.64 [R1+0xc3b8], R16 ;  /* 0x00c3b81001007387 */ /* 0x000fe20000100a00 */
[----:B---3--:R-:W-:-:S15]  /*6ace0*/  HMMA.16816.F32.BF16 R24, R20, R4, R24 ;  /* 0x000000041418723c */ /* 0x008fde0000041818 */
[----:B------:R-:W-:-:S04]  /*6acf0*/  NOP ;  /* 0x0000000000007918 */ /* 0x000fc80000000000 */
[----:B------:R0:W-:Y:S04]  /*6ad00*/  STL.64 [R1+0x9c0], R24 ;  /* 0x0009c01801007387 */ /* 0x0001e80000100a00 */
[----:B------:R1:W-:Y:S04]  /*6ad10*/  STL.64 [R1+0x9c8], R26 ;  /* 0x0009c81a01007387 */ /* 0x0003e80000100a00 */
[----:B0-----:R-:W1:Y:S01]  /*6ad20*/  LDL.LU.64 R24, [R1+0xc4f0] ;  /* 0x00c4f00001187983 */ /* 0x001e620000300a00 */
[----:B------:R-:W-:Y:S02]  /*6ad30*/  IMAD.MOV.U32 R19, RZ, RZ, R4 ;  /* 0x000000ffff137224 */ /* 0x000fe400078e0004 */
[----:B------:R-:W-:-:S02]  /*6ad40*/  IMAD.MOV.U32 R3, RZ, RZ, R5 ;  /* 0x000000ffff037224 */ /* 0x000fc400078e0005 */
[----:B------:R-:W3:Y:S04]  /*6ad50*/  LDL.LU.64 R4, [R1+0x1680] ;  /* 0x0016800001047983 */ /* 0x000ee80000300a00 */
[----:B------:R-:W3:Y:S01]  /*6ad60*/  LDL.LU.64 R6, [R1+0x1688] ;  /* 0x0016880001067983 */ /* 0x000ee20000300a00 */
[----:B-1----:R-:W-:Y:S03]  /*6ad70*/  HMMA.16816.F32.BF16 R24, R20, R24, R12 ;  /* 0x000000181418723c */ /* 0x002fe6000004180c */
[----:B------:R-:W4:Y:S04]  /*6ad80*/  LDL.LU.64 R14, [R1+0xc4e8] ;  /* 0x00c4e800010e7983 */ /* 0x000f280000300a00 */
[----:B------:R-:W4:-:S12]  /*6ad90*/  LDL.LU.64 R12, [R1+0xc4e0] ;  /* 0x00c4e000010c7983 */ /* 0x000f180000300a00 */
[----:B------:R0:W-:Y:S04]  /*6ada0*/  STL.64 [R1+0x9b0], R24 ;  /* 0x0009b01801007387 */ /* 0x0001e80000100a00 */
[----:B------:R1:W-:Y:S04]  /*6adb0*/  STL.64 [R1+0x9b8], R26 ;  /* 0x0009b81a01007387 */ /* 0x0003e80000100a00 */
[----:B0-----:R-:W4:Y:S02]  /*6adc0*/  LDL.LU.64 R24, [R1+0xc4d8] ;  /* 0x00c4d80001187983 */ /* 0x001f240000300a00 */
[----:B----4-:R-:W-:Y:S02]  /*6add0*/  HMMA.16816.F32.BF16 R20, R20, R24, R12 ;  /* 0x000000181414723c */ /* 0x010fe4000004180c */
[----:B------:R-:W2:Y:S01]  /*6ade0*/  LDL.LU.64 R12, [R1+0xc4d0] ;  /* 0x00c4d000010c7983 */ /* 0x000ea20000300a00 */
[----:B------:R-:W-:-:S02]  /*6adf0*/  IMAD.MOV.U32 R2, RZ, RZ, R24 ;  /* 0x000000ffff027224 */ /* 0x000fc400078e0018 */
[----:B------:R-:W-:-:S14]  /*6ae00*/  IMAD.MOV.U32 R0, RZ, RZ, R25 ;  /* 0x000000ffff007224 */ /* 0x000fdc00078e0019 */
[----:B------:R0:W-:Y:S04]  /*6ae10*/  STL.64 [R1+0x400], R20 ;  /* 0x0004001401007387 */ /* 0x0001e80000100a00 */
[----:B------:R4:W-:Y:S04]  /*6ae20*/  STL.64 [R1+0x408], R22 ;  /* 0x0004081601007387 */ /* 0x0009e80000100a00 */
[----:B-1----:R-:W2:Y:S04]  /*6ae30*/  LDL.LU.64 R26, [R1+0xc4c8] ;  /* 0x00c4c800011a7983 */ /* 0x002ea80000300a00 */
[----:B------:R-:W2:Y:S04]  /*6ae40*/  LDL.LU.64 R24, [R1+0xc4c0] ;  /* 0x00c4c00001187983 */ /* 0x000ea80000300a00 */
[----:B0-----:R-:W3:Y:S04]  /*6ae50*/  LDL.LU.64 R20, [R1+0x1990] ;  /* 0x0019900001147983 */ /* 0x001ee80000300a00 */
[----:B----4-:R-:W3:Y:S01]  /*6ae60*/  LDL.LU.64 R22, [R1+0x1998] ;  /* 0x0019980001167983 */ /* 0x010ee20000300a00 */
[----:B--2---:R-:W-:Y:S03]  /*6ae70*/  HMMA.16816.F32.BF16 R12, R24, R12, R8 ;  /* 0x0000000c180c723c */ /* 0x004fe60000041808 */
[----:B------:R-:W2:Y:S04]  /*6ae80*/  LDL.LU.64 R10, [R1+0xc4b8] ;  /* 0x00c4b800010a7983 */ /* 0x000ea80000300a00 */
[----:B------:R-:W2:-:S12]  /*6ae90*/  LDL.LU.64 R8, [R1+0xc4b0] ;  /* 0x00c4b00001087983 */ /* 0x000e980000300a00 */
[----:B------:R0:W-:Y:S04]  /*6aea0*/  STL.64 [R1+0x220], R12 ;  /* 0x0002200c01007387 */ /* 0x0001e80000100a00 */
[----:B------:R-:W-:Y:S04]  /*6aeb0*/  STL.64 [R1+0x228], R14 ;  /* 0x0002280e01007387 */ /* 0x000fe80000100a00 */
[----:B0-----:R-:W3:Y:S02]  /*6aec0*/  LDL.LU.64 R12, [R1+0xc4a8] ;  /* 0x00c4a800010c7983 */ /* 0x001ee40000300a00 */
[----:B---3--:R-:W-:-:S15]  /*6aed0*/  HMMA.16816.F32.BF16 R20, R24, R12, R20 ;  /* 0x0000000c1814723c */ /* 0x008fde0000041814 */
[----:B------:R-:W-:-:S04]  /*6aee0*/  NOP ;  /* 0x0000000000007918 */ /* 0x000fc80000000000 */
[----:B------:R0:W-:Y:S04]  /*6aef0*/  STL.64 [R1+0x210], R20 ;  /* 0x0002101401007387 */ /* 0x0001e80000100a00 */
[----:B------:R-:W-:Y:S01]  /*6af00*/  STL.64 [R1+0x218], R22 ;  /* 0x0002181601007387 */ /* 0x000fe20000100a00 */
[----:B0-----:R-:W-:Y:S02]  /*6af10*/  IMAD.MOV.U32 R21, RZ, RZ, R12 ;  /* 0x000000ffff157224 */ /* 0x001fe400078e000c */
[----:B------:R-:W-:Y:S02]  /*6af20*/  IMAD.MOV.U32 R20, RZ, RZ, R13 ;  /* 0x000000ffff147224 */ /* 0x000fe400078e000d */
        /* <DEDUP_REMOVED lines=13> */
[----:B------:R-:W4:Y:S04]  /*6b000*/  LDL.LU.64 R8, [R1+0xc470] ;  /* 0x00c4700001087983 */ /* 0x000f280000300a00 */
[----:B---3--:R-:W-:Y:S04]  /*6b010*/  STL.64 [R1+0xc358], R14 ;  /* 0x00c3580e01007387 */ /* 0x008fe80000100a00 */
[----:B------:R0:W-:Y:S04]  /*6b020*/  STL.64 [R1+0xc350], R12 ;  /* 0x00c3500c01007387 */ /* 0x0001e80000100a00 */
[----:B0-----:R-:W3:Y:S04]  /*6b030*/  LDL.LU.64 R12, [R1+0x1580] ;  /* 0x00158000010c7983 */ /* 0x001ee80000300a00 */
[----:B------:R-:W3:Y:S01]  /*6b040*/  LDL.LU.64 R14, [R1+0x1588] ;  /* 0x00158800010e7983 */ /* 0x000ee20000300a00 */
[----:B----4-:R-:W-:-:S15]  /*6b050*/  HMMA.16816.F32.BF16 R4, R24, R8, R4 ;  /* 0x000000081804723c */ /* 0x010fde0000041804 */
[----:B------:R-:W-:-:S04]  /*6b060*/  NOP ;  /* 0x0000000000007918 */ /* 0x000fc80000000000 */
[----:B------:R-:W-:Y:S04]  /*6b070*/  STL.64 [R1+0x1e0], R4 ;  /* 0x0001e00401007387 */ /* 0x000fe80000100a00 */
[----:B------:R0:W-:Y:S04]  /*6b080*/  STL.64 [R1+0x1e8], R6 ;  /* 0x0001e80601007387 */ /* 0x0001e80000100a00 */
[----:B0-----:R-:W4:Y:S04]  /*6b090*/  LDL.LU.64 R6, [R1+0xc468] ;  /* 0x00c4680001067983 */ /* 0x001f280000300a00 */
[----:B------:R-:W2:Y:S02]  /*6b0a0*/  LDL.LU.64 R4, [R1+0xc460] ;  /* 0x00c4600001047983 */ /* 0x000ea40000300a00 */
[----:B--2---:R-:W-:-:S02]  /*6b0b0*/  IMAD.MOV.U32 R16, RZ, RZ, R4 ;  /* 0x000000ffff107224 */ /* 0x004fc400078e0004 */
[----:B------:R-:W-:Y:S01]  /*6b0c0*/  IMAD.MOV.U32 R17, RZ, RZ, R5 ;  /* 0x000000ffff117224 */ /* 0x000fe200078e0005 */
[----:B------:R-:W3:Y:S04]  /*6b0d0*/  LDL.LU R4, [R1+0xc45c] ;  /* 0x00c45c0001047983 */ /* 0x000ee80000300800 */
[----:B------:R-:W3:Y:S04]  /*6b0e0*/  LDL.LU R5, [R1+0xc458] ;  /* 0x00c4580001057983 */ /* 0x000ee80000300800 */
[----:B------:R-:W-:Y:S04]  /*6b0f0*/  STL.64 [R1+0xc3d0], R16 ;  /* 0x00c3d01001007387 */ /* 0x000fe80000100a00 */
[----:B------:R-:W-:Y:S04]  /*6b100*/  STL.64 [R1+0xc348], R10 ;  /* 0x00c3480a01007387 */ /* 0x000fe80000100a00 */
[----:B------:R0:W-:Y:S04]  /*6b110*/  STL.64 [R1+0xc340], R8 ;  /* 0x00c3400801007387 */ /* 0x0001e80000100a00 */
[----:B0-----:R-:W2:Y:S01]  /*6b120*/  LDL.64 R8, [R1+0x50] ;  /* 0x0000500001087983 */ /* 0x001ea20000100a00 */
[----:B----4-:R-:W-:-:S02]  /*6b130*/  IMAD.MOV.U32 R16, RZ, RZ, R7 ;  /* 0x000000ffff107224 */ /* 0x010fc400078e0007 */
[----:B------:R-:W-:Y:S01]  /*6b140*/  IMAD.MOV.U32 R17, RZ, RZ, R6 ;  /* 0x000000ffff117224 */ /* 0x000fe200078e0006 */
[----:B--2---:R0:W-:Y:S02]  /*6b150*/  STL.64 [R1+0xc3a0], R8 ;  /* 0x00c3a00801007387 */ /* 0x0041e40000100a00 */
[----:B0-----:R-:W-:Y:S02]  /*6b160*/  IMAD.MOV.U32 R8, RZ, RZ, R19 ;  /* 0x000000ffff087224 */ /* 0x001fe400078e0013 */
[----:B------:R-:W-:Y:S01]  /*6b170*/  IMAD.MOV.U32 R9, RZ, RZ, R3 ;  /* 0x000000ffff097224 */ /* 0x000fe200078e0003 */
[----:B------:R-:W2:Y:S04]  /*6b180*/  LDL.LU R19, [R1+0xc454] ;  /* 0x00c4540001137983 */ /* 0x000ea80000300800 */
[----:B------:R-:W4:Y:S04]  /*6b190*/  LDL.LU R3, [R1+0xc450] ;  /* 0x00c4500001037983 */ /* 0x000f280000300800 */
[----:B------:R3:W-:Y:S04]  /*6b1a0*/  STL.64 [R1+0xc3b0], R8 ;  /* 0x00c3b00801007387 */ /* 0x0007e80000100a00 */
[----:B------:R-:W4:Y:S01]  /*6b1b0*/  LDL.LU R7, [R1+0xc44c] ;  /* 0x00c44c0001077983 */ /* 0x000f220000300800 */
[----:B---3--:R-:W-:-:S15]  /*6b1c0*/  HMMA.16816.F32.BF16 R8, R24, R4, R12 ;  /* 0x000000041808723c */ /* 0x008fde000004180c */
[----:B------:R-:W-:-:S04]  /*6b1d0*/  NOP ;  /* 0x0000000000007918 */ /* 0x000fc80000000000 */
[----:B------:R-:W-:Y:S04]  /*6b1e0*/  STL.64 [R1+0x1d0], R8 ;  /* 0x0001d00801007387 */ /* 0x000fe80000100a00 */
[----:B------:R-:W-:Y:S04]  /*6b1f0*/  STL.64 [R1+0x1d8], R10 ;  /* 0x0001d80a01007387 */ /* 0x000fe80000100a00 */
[----:B------:R-:W3:Y:S04]  /*6b200*/  LDL.LU R6, [R1+0xc448] ;  /* 0x00c4480001067983 */ /* 0x000ee80000300800 */
[----:B------:R0:W-:Y:S02]  /*6b210*/  STL.64 [R1+0xc3e8], R16 ;  /* 0x00c3e81001007387 */ /* 0x0001e40000100a00 */
[----:B0-----:R-:W-:-:S02]  /*6b220*/  IMAD.MOV.U32 R16, RZ, RZ, R29 ;  /* 0x000000ffff107224 */ /* 0x001fc400078e001d */
[----:B------:R-:W-:-:S05]  /*6b230*/  IMAD.MOV.U32 R17, RZ, RZ, R28 ;  /* 0x000000ffff117224 */ /* 0x000fca00078e001c */
[----:B------:R0:W-:Y:S04]  /*6b240*/  STL.64 [R1+0xc400], R16 ;  /* 0x00c4001001007387 */ /* 0x0001e80000100a00 */
[----:B------:R-:W3:Y:S01]  /*6b250*/  LDL.64 R12, [R1] ;  /* 0x00000000010c7983 */ /* 0x000ee20000100a00 */
[----:B0-----:R-:W-:Y:S01]  /*6b260*/  MOV R17, R18 ;  /* 0x0000001200117202 */ /* 0x001fe20000000f00 */
[----:B--2---:R-:W-:Y:S02]  /*6b270*/  IMAD.MOV.U32 R16, RZ, RZ, R19 ;  /* 0x000000ffff107224 */ /* 0x004fe400078e0013 */
[----:B---3--:R-:W-:Y:S04]  /*6b280*/  STL.64 [R1+0xc360], R12 ;  /* 0x00c3600c01007387 */ /* 0x008fe80000100a00 */
[----:B------:R0:W-:Y:S04]  /*6b290*/  STL.64 [R1+0xc418], R16 ;  /* 0x00c4181001007387 */ /* 0x0001e80000100a00 */
[----:B0-----:R-:W2:Y:S01]  /*6b2a0*/  LDL.64 R16, [R1+0xc0] ;  /* 0x0000c00001107983 */ /* 0x001ea20000100a00 */
[----:B------:R-:W-:-:S02]  /*6b2b0*/  IMAD.MOV.U32 R12, RZ, RZ, R21 ;  /* 0x000000ffff0c7224 */ /* 0x000fc400078e0015 */
[----:B------:R-:W-:Y:S02]  /*6b2c0*/  IMAD.MOV.U32 R13, RZ, RZ, R20 ;  /* 0x000000ffff0d7224 */ /* 0x000fe400078e0014 */
[----:B------:R-:W0:Y:S04]  /*6b2d0*/  LDSM.16.MT88.4 R20, [R6+UR5+0x80] ;  /* 0x000080050614783b */ /* 0x000e280008004200 */
[----:B--2---:R4:W-:Y:S04]  /*6b2e0*/  STL.64 [R1+0xc430], R16 ;  /* 0x00c4301001007387 */ /* 0x0049e80000100a00 */
[----:B------:R-:W-:Y:S04]  /*6b2f0*/  STL.64 [R1+0xc378], R12 ;  /* 0x00c3780c01007387 */ /* 0x000fe80000100a00 */
[----:B------:R-:W-:Y:S04]  /*6b300*/  STL [R1+0xc428], R6 ;  /* 0x00c4280601007387 */ /* 0x000fe80000100800 */
[----:B------:R1:W-:Y:S01]  /*6b310*/  STL.64 [R1+0xc420], R4 ;  /* 0x00c4200401007387 */ /* 0x0003e20000100a00 */
[----:B----4-:R-:W-:-:S03]  /*6b320*/  IMAD.MOV.U32 R16, RZ, RZ, R7 ;  /* 0x000000ffff107224 */ /* 0x010fc600078e0007 */
[----:B0-----:R-:W-:Y:S04]  /*6b330*/  STL.64 [R1+0xc2a0], R22 ;  /* 0x00c2a01601007387 */ /* 0x001fe80000100a00 */
[----:B------:R-:W-:Y:S04]  /*6b340*/  STL.64 [R1+0xc298], R20 ;  /* 0x00c2981401007387 */ /* 0x000fe80000100a00 */
[----:B-1----:R-:W2:Y:S04]  /*6b350*/  LDL.LU.64 R4, [R1+0x1390] ;  /* 0x0013900001047983 */ /* 0x002ea80000300a00 */
[----:B------:R-:W3:Y:S04]  /*6b360*/  LDL.LU.64 R6, [R1+0x1398] ;  /* 0x0013980001067983 */ /* 0x000ee80000300a00 */
[----:B---3--:R-:W-:Y:S04]  /*6b370*/  STL.64 [R1+0xc440], R6 ;  /* 0x00c4400601007387 */ /* 0x008fe80000100a00 */
[----:B--2---:R0:W-:Y:S04]  /*6b380*/  STL.64 [R1+0xc438], R4 ;  /* 0x00c4380401007387 */ /* 0x0041e80000100a00 */
[----:B0-----:R-:W2:Y:S04]  /*6b390*/  LDL.LU.64 R4, [R1+0x1490] ;  /* 0x0014900001047983 */ /* 0x001ea80000300a00 */
[----:B------:R-:W2:Y:S04]  /*6b3a0*/  LDL.LU.64 R6, [R1+0x1498] ;  /* 0x0014980001067983 */ /* 0x000ea80000300a00 */
        /* <DEDUP_REMOVED lines=10> */
[----:B------:R-:W-:-:S03]  /*6b450*/  IMAD.MOV.U32 R17, RZ, RZ, R3 ;  /* 0x000000ffff117224 */ /* 0x000fc600078e0003 */
[----:B----4-:R-:W-:Y:S04]  /*6b460*/  STL.64 [R1+0xc3f8], R10 ;  /* 0x00c3f80a01007387 */ /* 0x010fe80000100a00 */
[----:B---3--:R0:W-:Y:S04]  /*6b470*/  STL.64 [R1+0xc3f0], R8 ;  /* 0x00c3f00801007387 */ /* 0x0081e80000100a00 */
[----:B0-----:R-:W3:Y:S04]  /*6b480*/  LDL.LU.64 R8, [R1+0x700] ;  /* 0x0007000001087983 */ /* 0x001ee80000300a00 */
[----:B------:R-:W4:Y:S01]  /*6b490*/  LDL.LU.64 R10, [R1+0x708] ;  /* 0x00070800010a7983 */ /* 0x000f220000300a00 */
[----:B--2---:R-:W-:Y:S01]  /*6b4a0*/  HMMA.16816.F32.BF16 R16, R24, R16, R4 ;  /* 0x000000101810723c */ /* 0x004fe20000041804 */
[----:B------:R-:W-:-:S02]  /*6b4b0*/  IMAD.MOV.U32 R20, RZ, RZ, R2 ;  /* 0x000000ffff147224 */ /* 0x000fc400078e0002 */
[----:B------:R-:W-:Y:S01]  /*6b4c0*/  IMAD.MOV.U32 R21, RZ, RZ, R0 ;  /* 0x000000ffff157224 */ /* 0x000fe200078e0000 */
[----:B----4-:R-:W-:Y:S04]  /*6b4d0*/  STL.64 [R1+0xc410], R10 ;  /* 0x00c4100a01007387 */ /* 0x010fe80000100a00 */
[----:B---3--:R0:W-:Y:S04]  /*6b4e0*/  STL.64 [R1+0xc408], R8 ;  /* 0x00c4080801007387 */ /* 0x0081e80000100a00 */
[----:B0-----:R-:W2:Y:S04]  /*6b4f0*/  LDL.LU.64 R8, [R1+0x710] ;  /* 0x0007100001087983 */ /* 0x001ea80000300a00 */
[----:B------:R-:W2:Y:S04]  /*6b500*/  LDL.LU.64 R10, [R1+0x718] ;  /* 0x00071800010a7983 */ /* 0x000ea80000300a00 */
[----:B------:R0:W-:Y:S04]  /*6b510*/  STL.64 [R1+0xc3a8], R20 ;  /* 0x00c3a81401007387 */ /* 0x0001e80000100a00 */
[----:B0-----:R-:W3:Y:S04]  /*6b520*/  LDL.LU.64 R20, [R1+0x6b0] ;  /* 0x0006b00001147983 */ /* 0x001ee80000300a00 */
[----:B------:R-:W3:Y:S04]  /*6b530*/  LDL.LU.64 R22, [R1+0x6b8] ;  /* 0x0006b80001167983 */ /* 0x000ee80000300a00 */
[----:B------:R-:W4:Y:S04]  /*6b540*/  LDL.64 R12, [R1+0x20] ;  /* 0x00002000010c7983 */ /* 0x000f280000100a00 */
[----:B------:R-:W2:Y:S04]  /*6b550*/  LDL.LU.64 R6, [R1+0xc440] ;  /* 0x00c4400001067983 */ /* 0x000ea80000300a00 */
[----:B------:R-:W2:Y:S04]  /*6b560*/  LDL.LU.64 R4, [R1+0xc438] ;  /* 0x00c4380001047983 */ /* 0x000ea80000300a00 */
        /* <DEDUP_REMOVED lines=8> */
[----:B0-----:R-:W2:Y:S01]  /*6b5f0*/  LDL.LU R6, [R1+0xc428] ;  /* 0x00c4280001067983 */ /* 0x001ea20000300800 */
[----:B------:R-:W-:-:S03]  /*6b600*/  IMAD.MOV.U32 R7, RZ, RZ, R17 ;  /* 0x000000ffff077224 */ /* 0x000fc600078e0011 */
[----:B------:R-:W2:Y:S04]  /*6b610*/  LDL.LU.64 R4, [R1+0xc420] ;  /* 0x00c4200001047983 */ /* 0x000ea80000300a00 */
[----:B------:R-:W2:Y:S02]  /*6b620*/  LDL.LU.64 R16, [R1+0xc418] ;  /* 0x00c4180001107983 */ /* 0x000ea40000300a00 */
[C---:B--2---:R-:W-:Y:S02]  /*6b630*/  HMMA.16816.F32.BF16 R16, R24.reuse, R16, R8 ;  /* 0x000000101810723c */ /* 0x044fe40000041808 */
[----:B------:R-:W-:Y:S04]  /*6b640*/  STL.64 [R1+0xc338], R6 ;  /* 0x00c3380601007387 */ /* 0x000fe80000100a00 */
[----:B------:R0:W-:Y:S04]  /*6b650*/  STL.64 [R1+0xc330], R4 ;  /* 0x00c3300401007387 */ /* 0x0001e80000100a00 */
[----:B0-----:R-:W2:Y:S04]  /*6b660*/  LDL.LU.64 R4, [R1+0x550] ;  /* 0x0005500001047983 */ /* 0x001ea80000300a00 */
[----:B------:R-:W2:Y:S04]  /*6b670*/  LDL.LU.64 R6, [R1+0x558] ;  /* 0x0005580001067983 */ /* 0x000ea80000300a00 */
        /* <DEDUP_REMOVED lines=28> */
[----:B0-----:R-:W2:Y:S04]  /*6b840*/  LDL.LU.64 R16, [R1+0x310] ;  /* 0x0003100001107983 */ /* 0x001ea80000300a00 */
[----:B-1----:R-:W2:Y:S01]  /*6b850*/  LDL.LU.64 R18, [R1+0x318] ;  /* 0x0003180001127983 */ /* 0x002ea20000300a00 */
[----:B---3--:R-:W-:Y:S03]  /*6b860*/  HMMA.16816.F32.BF16 R8, R24, R8, R20 ;  /* 0x000000081808723c */ /* 0x008fe60000041814 */
[----:B------:R-:W2:-:S15]  /*6b870*/  LDL.LU.64 R20, [R1+0xc3a8] ;  /* 0x00c3a80001147983 */ /* 0x000e9e0000300a00 */
[----:B------:R-:W-:Y:S01]  /*6b880*/  NOP ;  /* 0x0000000000007918 */ /* 0x000fe20000000000 */
[----:B------:R0:W-:Y:S04]  /*6b890*/  STL.64 [R1+0x150], R8 ;  /* 0x0001500801007387 */ /* 0x0001e80000100a00 */
[----:B------:R1:W-:Y:S04]  /*6b8a0*/  STL.64 [R1+0x158], R10 ;  /* 0x0001580a01007387 */ /* 0x0003e80000100a00 */
[----:B0-----:R-:W3:Y:S02]  /*6b8b0*/  LDL.LU.64 R8, [R1+0xc3a0] ;  /* 0x00c3a00001087983 */ /* 0x001ee40000300a00 */
[----:B---3--:R-:W-:Y:S01]  /*6b8c0*/  HMMA.16816.F32.BF16 R4, R24, R8, R4 ;  /* 0x000000081804723c */ /* 0x008fe20000041804 */
[----:B------:R-:W-:-:S02]  /*6b8d0*/  IMAD.MOV.U32 R23, RZ, RZ, R8 ;  /* 0x000000ffff177224 */ /* 0x000fc400078e0008 */
[----:B------:R-:W-:-:S15]  /*6b8e0*/  IMAD.MOV.U32 R22, RZ, RZ, R9 ;  /* 0x000000ffff167224 */ /* 0x000fde00078e0009 */
[----:B------:R-:W-:Y:S01]  /*6b8f0*/  NOP ;  /* 0x0000000000007918 */ /* 0x000fe20000000000 */
[----:B------:R-:W-:Y:S04]  /*6b900*/  STL.64 [R1+0x880], R4 ;  /* 0x0008800401007387 */ /* 0x000fe80000100a00 */
[----:B------:R-:W-:Y:S04]  /*6b910*/  STL.64 [R1+0x888], R6 ;  /* 0x0008880601007387 */ /* 0x000fe80000100a00 */
[----:B------:R-:W3:Y:S04]  /*6b920*/  LDL.LU.64 R8, [R1+0x1800] ;  /* 0x0018000001087983 */ /* 0x000ee80000300a00 */
[----:B-1----:R-:W2:Y:S04]  /*6b930*/  LDL.LU.64 R10, [R1+0x1808] ;  /* 0x00180800010a7983 */ /* 0x002ea80000300a00 */
[----:B--2---:R-:W-:Y:S04]  /*6b940*/  STL.64 [R1+0xc370], R10 ;  /* 0x00c3700a01007387 */ /* 0x004fe80000100a00 */
[----:B---3--:R0:W-:Y:S04]  /*6b950*/  STL.64 [R1+0xc368], R8 ;  /* 0x00c3680801007387 */ /* 0x0081e80000100a00 */
[----:B0-----:R-:W2:Y:S04]  /*6b960*/  LDL.LU.64 R8, [R1+0x1a00] ;  /* 0x001a000001087983 */ /* 0x001ea80000300a00 */
[----:B------:R-:W3:Y:S01]  /*6b970*/  LDL.LU.64 R10, [R1+0x1a08] ;  /* 0x001a0800010a7983 */ /* 0x000ee20000300a00 */
[----:B------:R-:W-:Y:S03]  /*6b980*/  HMMA.16816.F32.BF16 R24, R24, R20, R16 ;  /* 0x000000141818723c */ /* 0x000fe60000041810 */
        /* <DEDUP_REMOVED lines=8> */
[----:B------:R0:W-:Y:S04]  /*6ba10*/  STL.64 [R1+0x140], R24 ;  /* 0x0001401801007387 */ /* 0x0001e80000100a00 */
[----:B------:R1:W-:Y:S04]  /*6ba20*/  STL.64 [R1+0x148], R26 ;  /* 0x0001481a01007387 */ /* 0x0003e80000100a00 */
[----:B0-----:R-:W3:Y:S04]  /*6ba30*/  LDL.LU.64 R24, [R1+0x15f0] ;  /* 0x0015f00001187983 */ /* 0x001ee80000300a00 */
[----:B-1----:R-:W3:Y:S04]  /*6ba40*/  LDL.LU.64 R26, [R1+0x15f8] ;  /* 0x0015f800011a7983 */ /* 0x002ee80000300a00 */
[----:B------:R0:W-:Y:S04]  /*6ba50*/  STL.64 [R1+0xc2b8], R20 ;  /* 0x00c2b81401007387 */ /* 0x0001e80000100a00 */
[----:B------:R1:W-:Y:S01]  /*6ba60*/  STL.64 [R1+0xc310], R22 ;  /* 0x00c3101601007387 */ /* 0x0003e20000100a00 */
[----:B----4-:R-:W-:-:S02]  /*6ba70*/  IMAD.MOV.U32 R2, RZ, RZ, R12 ;  /* 0x000000ffff027224 */ /* 0x010fc400078e000c */
[----:B------:R-:W-:Y:S01]  /*6ba80*/  IMAD.MOV.U32 R0, RZ, RZ, R13 ;  /* 0x000000ffff007224 */ /* 0x000fe200078e000d */
[----:B0-----:R-:W4:Y:S04]  /*6ba90*/  LDL.LU.64 R20, [R1+0x1900] ;  /* 0x0019000001147983 */ /* 0x001f280000300a00 */
[----:B-1----:R-:W4:Y:S01]  /*6baa0*/  LDL.LU.64 R22, [R1+0x1908] ;  /* 0x0019080001167983 */ /* 0x002f220000300a00 */
[----:B--2---:R-:W-:-:S15]  /*6bab0*/  HMMA.16816.F32.BF16 R8, R16, R12, R8 ;  /* 0x0000000c1008723c */ /* 0x004fde0000041808 */
[----:B------:R-:W-:-:S04]  /*6bac0*/  NOP ;  /* 0x0000000000007918 */ /* 0x000fc80000000000 */
        /* <DEDUP_REMOVED lines=8> */
[----:B------:R0:W-:Y:S04]  /*6bb50*/  STL.64 [R1+0x710], R12 ;  /* 0x0007100c01007387 */ /* 0x0001e80000100a00 */
[----:B------:R1:W-:Y:S04]  /*6bb60*/  STL.64 [R1+0x718], R14 ;  /* 0x0007180e01007387 */ /* 0x0003e80000100a00 */
[----:B0-----:R-:W4:Y:S02]  /*6bb70*/  LDL.LU.64 R12, [R1+0xc360] ;  /* 0x00c36000010c7983 */ /* 0x001f240000300a00 */
[----:B----4-:R-:W-:Y:S01]  /*6bb80*/  HMMA.16816.F32.BF16 R20, R16, R12, R20 ;  /* 0x0000000c1014723c */ /* 0x010fe20000041814 */
[----:B------:R-:W-:-:S15]  /*6bb90*/  IMAD.MOV.U32 R3, RZ, RZ, R13 ;  /* 0x000000ffff037224 */ /* 0x000fde00078e000d */
[----:B------:R-:W-:-:S03]  /*6bba0*/  NOP ;  /* 0x0000000000007918 */ /* 0x000fc60000000000 */
[----:B------:R-:W-:Y:S04]  /*6bbb0*/  STL.64 [R1+0x700], R20 ;  /* 0x0007001401007387 */ /* 0x000fe80000100a00 */
[----:B------:R0:W-:Y:S04]  /*6bbc0*/  STL.64 [R1+0x708], R22 ;  /* 0x0007081601007387 */ /* 0x0001e80000100a00 */
[----:B-1----:R-:W4:Y:S01]  /*6bbd0*/  LDL.LU.64 R14, [R1+0xc358] ;  /* 0x00c35800010e7983 */ /* 0x002f220000300a00 */
[----:B0-----:R-:W-:-:S03]  /*6bbe0*/  IMAD.MOV.U32 R22, RZ, RZ, R12 ;  /* 0x000000ffff167224 */ /* 0x001fc600078e000c */
[----:B------:R-:W2:Y:S02]  /*6bbf0*/  LDL.LU.64 R12, [R1+0xc350] ;  /* 0x00c35000010c7983 */ /* 0x000ea40000300a00 */
[----:B--2---:R-:W-:-:S15]  /*6bc00*/  HMMA.16816.F32.BF16 R8, R16, R12, R8 ;  /* 0x0000000c1008723c */ /* 0x004fde0000041808 */
[----:B------:R-:W-:-:S04]  /*6bc10*/  NOP ;  /* 0x0000000000007918 */ /* 0x000fc80000000000 */
[----:B------:R-:W-:Y:S04]  /*6bc20*/  STL.64 [R1+0x6f0], R8 ;  /* 0x0006f00801007387 */ /* 0x000fe80000100a00 */
[----:B------:R0:W-:Y:S04]  /*6bc30*/  STL.64 [R1+0x6f8], R10 ;  /* 0x0006f80a01007387 */ /* 0x0001e80000100a00 */
[----:B0-----:R-:W2:Y:S04]  /*6bc40*/  LDL.LU.64 R10, [R1+0xc348] ;  /* 0x00c34800010a7983 */ /* 0x001ea80000300a00 */
[----:B------:R-:W3:Y:S04]  /*6bc50*/  LDL.LU.64 R8, [R1+0xc340] ;  /* 0x00c3400001087983 */ /* 0x000ee80000300a00 */
[----:B----4-:R-:W-:Y:S04]  /*6bc60*/  STL.64 [R1+0xc260], R14 ;  /* 0x00c2600e01007387 */ /* 0x010fe80000100a00 */
[----:B------:R0:W-:Y:S04]  /*6bc70*/  STL.64 [R1+0xc258], R12 ;  /* 0x00c2580c01007387 */ /* 0x0001e80000100a00 */
[----:B0-----:R-:W4:Y:S01]  /*6bc80*/  LDL.64 R12, [R1+0x30] ;  /* 0x00003000010c7983 */ /* 0x001f220000100a00 */
[----:B---3--:R-:W-:-:S15]  /*6bc90*/  HMMA.16816.F32.BF16 R4, R16, R8, R4 ;  /* 0x000000081004723c */ /* 0x008fde0000041804 */
[----:B------:R-:W-:-:S04]  /*6bca0*/  NOP ;  /* 0x0000000000007918 */ /* 0x000fc80000000000 */
[----:B------:R-:W-:Y:S04]  /*6bcb0*/  STL.64 [R1+0x6e0], R4 ;  /* 0x0006e00401007387 */ /* 0x000fe80000100a00 */
[----:B------:R0:W-:Y:S04]  /*6bcc0*/  STL.64 [R1+0x6e8], R6 ;  /* 0x0006e80601007387 */ /* 0x0001e80000100a00 */
[----:B0-----:R-:W3:Y:S04]  /*6bcd0*/  LDL.LU.64 R6, [R1+0xc338] ;  /* 0x00c3380001067983 */ /* 0x001ee80000300a00 */
[----:B------:R-:W3:Y:S04]  /*6bce0*/  LDL.LU.64 R4, [R1+0xc330] ;  /* 0x00c3300001047983 */ /* 0x000ee80000300a00 */
[----:B--2---:R-:W-:Y:S04]  /*6bcf0*/  STL.64 [R1+0xc250], R10 ;  /* 0x00c2500a01007387 */ /* 0x004fe80000100a00 */
[----:B------:R3:W-:Y:S04]  /*6bd00*/  STL.64 [R1+0xc248], R8 ;  /* 0x00c2480801007387 */ /* 0x0007e80000100a00 */
[----:B------:R-:W2:Y:S01]  /*6bd10*/  LDL.64 R20, [R1+0xb0] ;  /* 0x0000b00001147983 */ /* 0x000ea20000100a00 */
[----:B---3--:R-:W-:Y:S03]  /*6bd20*/  HMMA.16816.F32.BF16 R8, R16, R4, R24 ;  /* 0x000000041008723c */ /* 0x008fe60000041818 */
[----:B------:R-:W0:Y:S04]  /*6bd30*/  LDSM.16.MT88.4 R24, [R6+UR5+0x100] ;  /* 0x000100050618783b */ /* 0x000e280008004200 */
[----:B--2---:R-:W-:-:S12]  /*6bd40*/  STL.64 [R1+0xc320], R20 ;  /* 0x00c3201401007387 */ /* 0x004fd80000100a00 */
[----:B------:R1:W-:Y:S04]  /*6bd50*/  STL.64 [R1+0x6d0], R8 ;  /* 0x0006d00801007387 */ /* 0x0003e80000100a00 */
[----:B------:R-:W-:Y:S04]  /*6bd60*/  STL.64 [R1+0x6d8], R10 ;  /* 0x0006d80a01007387 */ /* 0x000fe80000100a00 */
[----:B-1----:R-:W2:Y:S04]  /*6bd70*/  LDL.64 R8, [R1+0x70] ;  /* 0x0000700001087983 */ /* 0x002ea80000100a00 */
[----:B--2---:R1:W-:Y:S04]  /*6bd80*/  STL.64 [R1+0xc2e0], R8 ;  /* 0x00c2e00801007387 */ /* 0x0043e80000100a00 */
[----:B-1----:R-:W2:Y:S04]  /*6bd90*/  LDL.64 R8, [R1+0x90] ;  /* 0x0000900001087983 */ /* 0x002ea80000100a00 */
[----:B--2---:R1:W-:Y:S04]  /*6bda0*/  STL.64 [R1+0xc2f8], R8 ;  /* 0x00c2f80801007387 */ /* 0x0043e80000100a00 */
[----:B-1----:R-:W2:Y:S04]  /*6bdb0*/  LDL.64 R8, [R1+0xa0] ;  /* 0x0000a00001087983 */ /* 0x002ea80000100a00 */
[----:B--2---:R1:W-:Y:S04]  /*6bdc0*/  STL.64 [R1+0xc318], R8 ;  /* 0x00c3180801007387 */ /* 0x0043e80000100a00 */
[----:B-1----:R-:W2:Y:S04]  /*6bdd0*/  LDL.LU.64 R8, [R1+0x1500] ;  /* 0x0015000001087983 */ /* 0x002ea80000300a00 */
[----:B------:R-:W2:Y:S04]  /*6bde0*/  LDL.LU.64 R10, [R1+0x1508] ;  /* 0x00150800010a7983 */ /* 0x000ea80000300a00 */
[----:B0-----:R-:W-:Y:S04]  /*6bdf0*/  STL.64 [R1+0xc198], R26 ;  /* 0x00c1981a01007387 */ /* 0x001fe80000100a00 */
[----:B------:R0:W-:Y:S04]  /*6be00*/  STL.64 [R1+0xc190], R24 ;  /* 0x00c1901801007387 */ /* 0x0001e80000100a00 */
[----:B0-----:R-:W3:Y:S01]  /*6be10*/  LDL.64 R24, [R1+0x80] ;  /* 0x0000800001187983 */ /* 0x001ee20000100a00 */
[----:B------:R-:W-:-:S02]  /*6be20*/  IMAD.MOV.U32 R21, RZ, RZ, R7 ;  /* 0x000000ffff157224 */ /* 0x000fc400078e0007 */
[----:B----4-:R-:W-:Y:S02]  /*6be30*/  IMAD.MOV.U32 R6, RZ, RZ, R12 ;  /* 0x000000ffff067224 */ /* 0x010fe400078e000c */
[----:B------:R-:W-:Y:S01]  /*6be40*/  IMAD.MOV.U32 R7, RZ, RZ, R13 ;  /* 0x000000ffff077224 */ /* 0x000fe200078e000d */
[----:B--2---:R-:W-:Y:S01]  /*6be50*/  HMMA.16816.F32.BF16 R8, R16, R12, R8 ;  /* 0x0000000c1008723c */ /* 0x004fe20000041808 */
[----:B---3--:R0:W-:-:S15]  /*6be60*/  STL.64 [R1+0xc328], R24 ;  /* 0x00c3281801007387 */ /* 0x0081de0000100a00 */
[----:B------:R-:W-:-:S03]  /*6be70*/  NOP ;  /* 0x0000000000007918 */ /* 0x000fc60000000000 */
[----:B------:R1:W-:Y:S04]  /*6be80*/  STL.64 [R1+0x6c0], R8 ;  /* 0x0006c00801007387 */ /* 0x0003e80000100a00 */
[----:B------:R2:W-:Y:S04]  /*6be90*/  STL.64 [R1+0x6c8], R10 ;  /* 0x0006c80a01007387 */ /* 0x0005e80000100a00 */
[----:B0-----:R-:W3:Y:S04]  /*6bea0*/  LDL.LU.64 R24, [R1+0x1400] ;  /* 0x0014000001187983 */ /* 0x001ee80000300a00 */
[----:B------:R-:W3:Y:S04]  /*6beb0*/  LDL.LU.64 R26, [R1+0x1408] ;  /* 0x00140800011a7983 */ /* 0x000ee80000300a00 */
[----:B------:R-:W-:Y:S04]  /*6bec0*/  STL.64 [R1+0xc270], R6 ;  /* 0x00c2700601007387 */ /* 0x000fe80000100a00 */
[----:B------:R0:W-:Y:S04]  /*6bed0*/  STL.64 [R1+0xc268], R4 ;  /* 0x00c2680401007387 */ /* 0x0001e80000100a00 */
[----:B-1----:R-:W4:Y:S04]  /*6bee0*/  LDL.LU.64 R8, [R1+0x1300] ;  /* 0x0013000001087983 */ /* 0x002f280000300a00 */
[----:B--2---:R-:W4:Y:S04]  /*6bef0*/  LDL.LU.64 R10, [R1+0x1308] ;  /* 0x00130800010a7983 */ /* 0x004f280000300a00 */
        /* <DEDUP_REMOVED lines=13> */
[----:B------:R0:W-:Y:S04]  /*6bfd0*/  STL.64 [R1+0xc278], R12 ;  /* 0x00c2780c01007387 */ /* 0x0001e80000100a00 */
[----:B0-----:R-:W2:Y:S01]  /*6bfe0*/  LDL.64 R12, [R1+0x10] ;  /* 0x00001000010c7983 */ /* 0x001ea20000100a00 */
[C---:B---3--:R-:W-:Y:S03]  /*6bff0*/  HMMA.16816.F32.BF16 R20, R16.reuse, R20, R24 ;  /* 0x000000141014723c */ /* 0x048fe60000041818 */
[----:B--2---:R0:W-:Y:S04]  /*6c000*/  STL.64 [R1+0xc290], R12 ;  /* 0x00c2900c01007387 */ /* 0x0041e80000100a00 */
[----:B0-----:R-:W2:Y:S04]  /*6c010*/  LDL.LU.64 R12, [R1+0x1190] ;  /* 0x00119000010c7983 */ /* 0x001ea80000300a00 */
[----:B------:R-:W2:Y:S04]  /*6c020*/  LDL.LU.64 R14, [R1+0x1198] ;  /* 0x00119800010e7983 */ /* 0x000ea80000300a00 */
[----:B------:R-:W2:Y:S04]  /*6c030*/  LDL.LU.64 R24, [R1+0xc328] ;  /* 0x00c3280001187983 */ /* 0x000ea80000300a00 */
[----:B------:R0:W-:Y:S04]  /*6c040*/  STL.64 [R1+0xe70], R20 ;  /* 0x000e701401007387 */ /* 0x0001e80000100a00 */
[----:B------:R-:W-:Y:S04]  /*6c050*/  STL.64 [R1+0xe78], R22 ;  /* 0x000e781601007387 */ /* 0x000fe80000100a00 */
[----:B0-----:R-:W4:Y:S02]  /*6c060*/  LDL.LU.64 R20, [R1+0xc320] ;  /* 0x00c3200001147983 */ /* 0x001f240000300a00 */
[----:B----4-:R-:W-:-:S15]  /*6c070*/  HMMA.16816.F32.BF16 R8, R16, R20, R8 ;  /* 0x000000141008723c */ /* 0x010fde0000041808 */
[----:B------:R-:W-:-:S04]  /*6c080*/  NOP ;  /* 0x0000000000007918 */ /* 0x000fc80000000000 */
[----:B------:R0:W-:Y:S04]  /*6c090*/  STL.64 [R1+0xe60], R8 ;  /* 0x000e600801007387 */ /* 0x0001e80000100a00 */
[----:B------:R-:W-:Y:S04]  /*6c0a0*/  STL.64 [R1+0xe68], R10 ;  /* 0x000e680a01007387 */ /* 0x000fe80000100a00 */
[----:B0-----:R-:W3:Y:S04]  /*6c0b0*/  LDL.LU.64 R8, [R1+0xc318] ;  /* 0x00c3180001087983 */ /* 0x001ee80000300a00 */
[----:B------:R-:W4:Y:S01]  /*6c0c0*/  LDL.LU.64 R22, [R1+0xc310] ;  /* 0x00c3100001167983 */ /* 0x000f220000300a00 */
[----:B------:R-:W-:Y:S01]  /*6c0d0*/  MOV R26, R20 ;  /* 0x00000014001a7202 */ /* 0x000fe20000000f00 */
[----:B------:R-:W-:Y:S01]  /*6c0e0*/  IMAD.MOV.U32 R3, RZ, RZ, R21 ;  /* 0x000000ffff037224 */ /* 0x000fe200078e0015 */
[----:B---3--:R-:W-:Y:S01]  /*6c0f0*/  HMMA.16816.F32.BF16 R4, R16, R8, R4 ;  /* 0x000000081004723c */ /* 0x008fe20000041804 */
[----:B----4-:R-:W-:-:S02]  /*6c100*/  IMAD.MOV.U32 R20, RZ, RZ, R23 ;  /* 0x000000ffff147224 */ /* 0x010fc400078e0017 */
[----:B------:R-:W-:-:S05]  /*6c110*/  IMAD.MOV.U32 R21, RZ, RZ, R22 ;  /* 0x000000ffff157224 */ /* 0x000fca00078e0016 */
[----:B------:R0:W-:Y:S01]  /*6c120*/  STL.64 [R1+0xc2d0], R20 ;  /* 0x00c2d01401007387 */ /* 0x0001e20000100a00 */
[----:B------:R-:W-:-:S03]  /*6c130*/  IMAD.MOV.U32 R28, RZ, RZ, R9 ;  /* 0x000000ffff1c7224 */ /* 0x000fc600078e0009 */
[----:B0-----:R-:W3:Y:S04]  /*6c140*/  LDL.64 R20, [R1+0x60] ;  /* 0x0000600001147983 */ /* 0x001ee80000100a00 */
[----:B------:R-:W-:Y:S04]  /*6c150*/  STL [R1+0xc238], R3 ;  /* 0x00c2380301007387 */ /* 0x000fe80000100800 */
[----:B------:R-:W-:Y:S04]  /*6c160*/  STL [R1+0xc234], R26 ;  /* 0x00c2341a01007387 */ /* 0x000fe80000100800 */
[----:B------:R-:W-:Y:S04]  /*6c170*/  STL.64 [R1+0xe50], R4 ;  /* 0x000e500401007387 */ /* 0x000fe80000100a00 */
[----:B------:R0:W-:Y:S04]  /*6c180*/  STL.64 [R1+0xe58], R6 ;  /* 0x000e580601007387 */ /* 0x0001e80000100a00 */
[----:B0-----:R-:W4:Y:S04]  /*6c190*/  LDL.LU.64 R6, [R1+0xc308] ;  /* 0x00c3080001067983 */ /* 0x001f280000300a00 */
[----:B------:R-:W4:Y:S04]  /*6c1a0*/  LDL.LU.64 R4, [R1+0xc300] ;  /* 0x00c3000001047983 */ /* 0x000f280000300a00 */
[----:B------:R-:W4:Y:S02]  /*6c1b0*/  LDL.LU.64 R8, [R1+0xc2f8] ;  /* 0x00c2f80001087983 */ /* 0x000f240000300a00 */
[----:B----4-:R-:W-:Y:S01]  /*6c1c0*/  HMMA.16816.F32.BF16 R4, R16, R8, R4 ;  /* 0x000000081004723c */ /* 0x010fe20000041804 */
[----:B------:R-:W-:-:S15]  /*6c1d0*/  IMAD.MOV.U32 R3, RZ, RZ, R9 ;  /* 0x000000ffff037224 */ /* 0x000fde00078e0009 */
[----:B------:R-:W-:-:S03]  /*6c1e0*/  NOP ;  /* 0x0000000000007918 */ /* 0x000fc60000000000 */
[----:B------:R-:W-:Y:S04]  /*6c1f0*/  STL.64 [R1+0xe40], R4 ;  /* 0x000e400401007387 */ /* 0x000fe80000100a00 */
[----:B------:R0:W-:Y:S04]  /*6c200*/  STL.64 [R1+0xe48], R6 ;  /* 0x000e480601007387 */ /* 0x0001e80000100a00 */
[----:B0-----:R-:W4:Y:S04]  /*6c210*/  LDL.LU.64 R6, [R1+0xc2f0] ;  /* 0x00c2f00001067983 */ /* 0x001f280000300a00 */
[----:B------:R-:W4:Y:S04]  /*6c220*/  LDL.LU.64 R4, [R1+0xc2e8] ;  /* 0x00c2e80001047983 */ /* 0x000f280000300a00 */
[----:B------:R-:W4:Y:S01]  /*6c230*/  LDL.LU.64 R8, [R1+0xc2e0] ;  /* 0x00c2e00001087983 */ /* 0x000f220000300a00 */
[----:B--2---:R-:W-:Y:S03]  /*6c240*/  HMMA.16816.F32.BF16 R12, R16, R24, R12 ;  /* 0x00000018100c723c */ /* 0x004fe6000004180c */
[----:B------:R0:W-:-:S15]  /*6c250*/  STL.64 [R1+0xc1d0], R24 ;  /* 0x00c1d01801007387 */ /* 0x0001de0000100a00 */
[----:B------:R-:W-:Y:S01]  /*6c260*/  NOP ;  /* 0x0000000000007918 */ /* 0x000fe20000000000 */
[----:B------:R-:W-:Y:S04]  /*6c270*/  STL.64 [R1+0xe30], R12 ;  /* 0x000e300c01007387 */ /* 0x000fe80000100a00 */
[----:B------:R-:W-:Y:S01]  /*6c280*/  STL.64 [R1+0xe38], R14 ;  /* 0x000e380e01007387 */ /* 0x000fe20000100a00 */
[----:B----4-:R-:W-:Y:S01]  /*6c290*/  HMMA.16816.F32.BF16 R4, R16, R8, R4 ;  /* 0x000000081004723c */ /* 0x010fe20000041804 */
[----:B------:R-:W-:-:S15]  /*6c2a0*/  IMAD.MOV.U32 R27, RZ, RZ, R9 ;  /* 0x000000ffff1b7224 */ /* 0x000fde00078e0009 */
[----:B------:R-:W-:-:S03]  /*6c2b0*/  NOP ;  /* 0x0000000000007918 */ /* 0x000fc60000000000 */
[----:B------:R-:W-:Y:S04]  /*6c2c0*/  STL.64 [R1+0xe20], R4 ;  /* 0x000e200401007387 */ /* 0x000fe80000100a00 */
[----:B------:R-:W-:Y:S04]  /*6c2d0*/  STL.64 [R1+0xe28], R6 ;  /* 0x000e280601007387 */ /* 0x000fe80000100a00 */
[----:B------:R1:W-:Y:S04]  /*6c2e0*/  STL [R1+0xc2d8], R27 ;  /* 0x00c2d81b01007387 */ /* 0x0003e80000100800 */
[----:B0-----:R-:W3:Y:S04]  /*6c2f0*/  LDL.LU.64 R24, [R1+0x1160] ;  /* 0x0011600001187983 */ /* 0x001ee80000300a00 */
[----:B-1----:R-:W3:Y:S04]  /*6c300*/  LDL.LU.64 R26, [R1+0x1168] ;  /* 0x00116800011a7983 */ /* 0x002ee80000300a00 */
[----:B------:R-:W2:Y:S04]  /*6c310*/  LDL.LU.64 R12, [R1+0x1af0] ;  /* 0x001af000010c7983 */ /* 0x000ea80000300a00 */
[----:B------:R-:W4:Y:S04]  /*6c320*/  LDL.LU.64 R14, [R1+0x1af8] ;  /* 0x001af800010e7983 */ /* 0x000f280000300a00 */
[----:B----4-:R-:W-:Y:S04]  /*6c330*/  STL.64 [R1+0xc2b0], R14 ;  /* 0x00c2b00e01007387 */ /* 0x010fe80000100a00 */
[----:B--2---:R0:W-:Y:S04]  /*6c340*/  STL.64 [R1+0xc2a8], R12 ;  /* 0x00c2a80c01007387 */ /* 0x0041e80000100a00 */
[----:B0-----:R-:W2:Y:S04]  /*6c350*/  LDL.LU.64 R12, [R1+0x390] ;  /* 0x00039000010c7983 */ /* 0x001ea80000300a00 */
[----:B------:R-:W4:Y:S01]  /*6c360*/  LDL.LU.64 R14, [R1+0x398] ;  /* 0x00039800010e7983 */ /* 0x000f220000300a00 */
[----:B---3--:R-:W-:Y:S03]  /*6c370*/  HMMA.16816.F32.BF16 R24, R16, R20, R24 ;  /* 0x000000141018723c */ /* 0x008fe60000041818 */
[----:B----4-:R-:W-:Y:S04]  /*6c380*/  STL.64 [R1+0xc2c8], R14 ;  /* 0x00c2c80e01007387 */ /* 0x010fe80000100a00 */
[----:B--2---:R0:W-:Y:S04]  /*6c390*/  STL.64 [R1+0xc2c0], R12 ;  /* 0x00c2c00c01007387 */ /* 0x0041e80000100a00 */
[----:B0-----:R-:W2:Y:S04]  /*6c3a0*/  LDL.LU.64 R12, [R1+0x1150] ;  /* 0x00115000010c7983 */ /* 0x001ea80000300a00 */
[----:B------:R-:W2:Y:S04]  /*6c3b0*/  LDL.LU.64 R14, [R1+0x1158] ;  /* 0x00115800010e7983 */ /* 0x000ea80000300a00 */
[----:B------:R-:W3:Y:S04]  /*6c3c0*/  LDL.LU.64 R4, [R1+0x18f0] ;  /* 0x0018f00001047983 */ /* 0x000ee80000300a00 */
[----:B------:R-:W4:Y:S01]  /*6c3d0*/  LDL.LU.64 R6, [R1+0x18f8] ;  /* 0x0018f80001067983 */ /* 0x000f220000300a00 */
[----:B------:R-:W-:-:S03]  /*6c3e0*/  IMAD.MOV.U32 R29, RZ, RZ, R8 ;  /* 0x000000ffff1d7224 */ /* 0x000fc600078e0008 */
[----:B----4-:R-:W-:Y:S04]  /*6c3f0*/  STL.64 [R1+0xc288], R6 ;  /* 0x00c2880601007387 */ /* 0x010fe80000100a00 */
[----:B---3--:R0:W-:Y:S04]  /*6c400*/  STL.64 [R1+0xc280], R4 ;  /* 0x00c2800401007387 */ /* 0x0081e80000100a00 */
[----:B0-----:R-:W3:Y:S04]  /*6c410*/  LDL.LU.64 R4, [R1+0x19f0] ;  /* 0x0019f00001047983 */ /* 0x001ee80000300a00 */
[----:B------:R-:W3:Y:S04]  /*6c420*/  LDL.LU.64 R6, [R1+0x19f8] ;  /* 0x0019f80001067983 */ /* 0x000ee80000300a00 */
[----:B------:R-:W4:Y:S04]  /*6c430*/  LDL.LU.64 R8, [R1+0x17f0] ;  /* 0x0017f00001087983 */ /* 0x000f280000300a00 */
[----:B------:R-:W4:Y:S04]  /*6c440*/  LDL.LU.64 R10, [R1+0x17f8] ;  /* 0x0017f800010a7983 */ /* 0x000f280000300a00 */
[----:B------:R-:W-:Y:S04]  /*6c450*/  STL.64 [R1+0xe10], R24 ;  /* 0x000e101801007387 */ /* 0x000fe80000100a00 */
[----:B------:R0:W-:Y:S04]  /*6c460*/  STL.64 [R1+0xe18], R26 ;  /* 0x000e181a01007387 */ /* 0x0001e80000100a00 */
[----:B0-----:R-:W2:Y:S01]  /*6c470*/  LDL.LU R27, [R1+0xc2d8] ;  /* 0x00c2d800011b7983 */ /* 0x001ea20000300800 */
[----:B------:R-:W-:-:S03]  /*6c480*/  IMAD.MOV.U32 R26, RZ, RZ, R20 ;  /* 0x000000ffff1a7224 */ /* 0x000fc600078e0014 */
[----:B------:R-:W2:Y:S02]  /*6c490*/  LDL.LU.64 R20, [R1+0xc2d0] ;  /* 0x00c2d00001147983 */ /* 0x000ea40000300a00 */
[C---:B--2---:R-:W-:Y:S02]  /*6c4a0*/  HMMA.16816.F32.BF16 R20, R16.reuse, R20, R12 ;  /* 0x000000141014723c */ /* 0x044fe4000004180c */
[----:B------:R0:W-:Y:S04]  /*6c4b0*/  STL.64 [R1+0xc240], R26 ;  /* 0x00c2401a01007387 */ /* 0x0001e80000100a00 */
[----:B------:R-:W2:Y:S04]  /*6c4c0*/  LDL.LU.64 R24, [R1+0x16f0] ;  /* 0x0016f00001187983 */ /* 0x000ea80000300a00 */
[----:B0-----:R-:W2:Y:S04]  /*6c4d0*/  LDL.LU.64 R26, [R1+0x16f8] ;  /* 0x0016f800011a7983 */ /* 0x001ea80000300a00 */
[----:B------:R-:W2:Y:S04]  /*6c4e0*/  LDL.LU.64 R14, [R1+0xc2c8] ;  /* 0x00c2c800010e7983 */ /* 0x000ea80000300a00 */
[----:B------:R-:W2:Y:S04]  /*6c4f0*/  LDL.LU.64 R12, [R1+0xc2c0] ;  /* 0x00c2c000010c7983 */ /* 0x000ea80000300a00 */
[----:B------:R0:W-:Y:S04]  /*6c500*/  STL.64 [R1+0xe00], R20 ;  /* 0x000e001401007387 */ /* 0x0001e80000100a00 */
[----:B------:R1:W-:Y:S04]  /*6c510*/  STL.64 [R1+0xe08], R22 ;  /* 0x000e081601007387 */ /* 0x0003e80000100a00 */
[----:B0-----:R-:W2:Y:S02]  /*6c520*/  LDL.LU.64 R20, [R1+0xc2b8] ;  /* 0x00c2b80001147983 */ /* 0x001ea40000300a00 */
[----:B--2---:R-:W-:Y:S02]  /*6c530*/  HMMA.16816.F32.BF16 R16, R16, R20, R12 ;  /* 0x000000141010723c */ /* 0x004fe4000004180c */
[----:B------:R-:W2:Y:S04]  /*6c540*/  LDL.LU.64 R14, [R1+0xc2b0] ;  /* 0x00c2b000010e7983 */ /* 0x000ea80000300a00 */
[----:B------:R-:W2:Y:S04]  /*6c550*/  LDL.LU.64 R12, [R1+0xc2a8] ;  /* 0x00c2a800010c7983 */ /* 0x000ea80000300a00 */
[----:B-1----:R-:W2:Y:S04]  /*6c560*/  LDL.LU.64 R22, [R1+0xc2a0] ;  /* 0x00c2a00001167983 */ /* 0x002ea80000300a00 */
[----:B------:R-:W2:Y:S05]  /*6c570*/  LDL.LU.64 R20, [R1+0xc298] ;  /* 0x00c2980001147983 */ /* 0x000eaa0000300a00 */
[----:B------:R0:W-:Y:S04]  /*6c580*/  STL.64 [R1+0x6b0], R16 ;  /* 0x0006b01001007387 */ /* 0x0001e80000100a00 */
[----:B------:R2:W-:Y:S01]  /*6c590*/  STL.64 [R1+0x6b8], R18 ;  /* 0x0006b81201007387 */ /* 0x0005e20000100a00 */
[----:B0-----:R-:W-:-:S02]  /*6c5a0*/  IMAD.MOV.U32 R16, RZ, RZ, R2 ;  /* 0x000000ffff107224 */ /* 0x001fc400078e0002 */
[----:B------:R-:W-:-:S07]  /*6c5b0*/  IMAD.MOV.U32 R17, RZ, RZ, R0 ;  /* 0x000000ffff117224 */ /* 0x000fce00078e0000 */
[----:B--2---:R-:W-:Y:S01]  /*6c5c0*/  HMMA.16816.F32.BF16 R16, R20, R16, R12 ;  /* 0x000000101410723c */ /* 0x004fe2000004180c */
[----:B------:R-:W3:-:S15]  /*6c5d0*/  LDL.LU.64 R12, [R1+0xc290] ;  /* 0x00c29000010c7983 */ /* 0x000ede0000300a00 */
[----:B------:R-:W-:-:S03]  /*6c5e0*/  NOP ;  /* 0x0000000000007918 */ /* 0x000fc60000000000 */
[----:B------:R0:W-:Y:S04]  /*6c5f0*/  STL.64 [R1+0xc40], R16 ;  /* 0x000c401001007387 */ /* 0x0001e80000100a00 */
[----:B------:R1:W-:Y:S04]  /*6c600*/  STL.64 [R1+0xc48], R18 ;  /* 0x000c481201007387 */ /* 0x0003e80000100a00 */
[----:B0-----:R-:W2:Y:S04]  /*6c610*/  LDL.LU.64 R16, [R1+0x15e0] ;  /* 0x0015e00001107983 */ /* 0x001ea80000300a00 */
[----:B-1----:R-:W2:Y:S01]  /*6c620*/  LDL.LU.64 R18, [R1+0x15e8] ;  /* 0x0015e80001127983 */ /* 0x002ea20000300a00 */
        /* <DEDUP_REMOVED lines=11> */
[----:B------:R-:W2:-:S13]  /*6c6e0*/  LDL.LU.64 R4, [R1+0xc268] ;  /* 0x00c2680001047983 */ /* 0x000e9a0000300a00 */
        /* <DEDUP_REMOVED lines=9> */
[----:B------:R-:W4:Y:S04]  /*6c780*/  LDL.LU.64 R8, [R1+0xc248] ;  /* 0x00c2480001087983 */ /* 0x000f280000300a00 */
[----:B--2---:R-:W-:Y:S04]  /*6c790*/  STL.64 [R1+0xc168], R14 ;  /* 0x00c1680e01007387 */ /* 0x004fe80000100a00 */
[----:B------:R3:W-:Y:S02]  /*6c7a0*/  STL.64 [R1+0xc160], R12 ;  /* 0x00c1600c01007387 */ /* 0x0007e40000100a00 */
[----:B---3--:R-:W-:-:S02]  /*6c7b0*/  IMAD.MOV.U32 R12, RZ, RZ, R6 ;  /* 0x000000ffff0c7224 */ /* 0x008fc400078e0006 */
[----:B------:R-:W0:Y:S01]  /*6c7c0*/  S2R R6, SR_TID.X ;  /* 0x0000000000067919 */ /* 0x000e220000002100 */
[----:B------:R-:W-:Y:S01]  /*6c7d0*/  IMAD.MOV.U32 R13, RZ, RZ, R7 ;  /* 0x000000ffff0d7224 */ /* 0x000fe200078e0007 */
[----:B0-----:R-:W-:-:S05]  /*6c7e0*/  LOP3.LUT R7, R6, 0x7, RZ, 0xc0, !PT ;  /* 0x0000000706077812 */ /* 0x001fca00078ec0ff */
[----:B------:R-:W-:Y:S01]  /*6c7f0*/  IMAD R7, R7, 0x210, RZ ;  /* 0x0000021007077824 */ /* 0x000fe200078e02ff */
[----:B----4-:R-:W-:-:S15]  /*6c800*/  HMMA.16816.F32.BF16 R24, R20, R8, R24 ;  /* 0x000000081418723c */ /* 0x010fde0000041818 */
[----:B------:R-:W-:-:S04]  /*6c810*/  NOP ;  /* 0x0000000000007918 */ /* 0x000fc80000000000 */
[----:B------:R-:W-:Y:S04]  /*6c820*/  STL.64 [R1+0xc00], R24 ;  /* 0x000c001801007387 */ /* 0x000fe80000100a00 */
[----:B------:R0:W-:Y:S04]  /*6c830*/  STL.64 [R1+0xc08], R26 ;  /* 0x000c081a01007387 */ /* 0x0001e80000100a00 */
[----:B0-----:R-:W2:Y:S04]  /*6c840*/  LDL.LU.64 R26, [R1+0xc240] ;  /* 0x00c24000011a7983 */ /* 0x001ea80000300a00 */
[----:B------:R-:W-:Y:S04]  /*6c850*/  STL.64 [R1+0xc158], R10 ;  /* 0x00c1580a01007387 */ /* 0x000fe80000100a00 */
[----:B------:R0:W-:Y:S02]  /*6c860*/  STL.64 [R1+0xc150], R8 ;  /* 0x00c1500801007387 */ /* 0x0001e40000100a00 */
[----:B0-----:R-:W-:Y:S01]  /*6c870*/  HMMA.16816.F32.BF16 R8, R20, R4, R16 ;  /* 0x000000041408723c */ /* 0x001fe20000041810 */
[----:B------:R-:W-:-:S02]  /*6c880*/  IMAD.SHL.U32 R25, R6, 0x2, RZ ;  /* 0x0000000206197824 */ /* 0x000fc400078e00ff */
[----:B------:R-:W-:-:S03]  /*6c890*/  IMAD.SHL.U32 R6, R6, 0x100, RZ ;  /* 0x0000010006067824 */ /* 0x000fc600078e00ff */
[----:B------:R-:W-:-:S04]  /*6c8a0*/  LOP3.LUT R25, R7, 0x10, R25, 0x78, !PT ;  /* 0x0000001007197812 */ /* 0x000fc800078e7819 */
[----:B------:R-:W-:-:S09]  /*6c8b0*/  LOP3.LUT R25, R25, 0x1000, R6, 0xf8, !PT ;  /* 0x0000100019197812 */ /* 0x000fd200078ef806 */
[----:B------:R-:W-:Y:S04]  /*6c8c0*/  STL.64 [R1+0xbf0], R8 ;  /* 0x000bf00801007387 */ /* 0x000fe80000100a00 */
[----:B------:R-:W-:Y:S04]  /*6c8d0*/  STL.64 [R1+0xbf8], R10 ;  /* 0x000bf80a01007387 */ /* 0x000fe80000100a00 */
[----:B------:R0:W-:Y:S04]  /*6c8e0*/  STL.64 [R1+0xc170], R4 ;  /* 0x00c1700401007387 */ /* 0x0001e80000100a00 */
[----:B0-----:R-:W3:Y:S04]  /*6c8f0*/  LDL.LU.64 R4, [R1+0x14f0] ;  /* 0x0014f00001047983 */ /* 0x001ee80000300a00 */
[----:B------:R-:W3:Y:S04]  /*6c900*/  LDL.LU.64 R6, [R1+0x14f8] ;  /* 0x0014f80001067983 */ /* 0x000ee80000300a00 */
[----:B------:R-:W4:Y:S01]  /*6c910*/  LDL R24, [R1+0x90] ;  /* 0x0000900001187983 */ /* 0x000f220000100800 */
[----:B------:R-:W-:-:S05]  /*6c920*/  LOP3.LUT R25, R25, 0x60, RZ, 0x3c, !PT ;  /* 0x0000006019197812 */ /* 0x000fca00078e3cff */
[----:B------:R0:W1:Y:S02]  /*6c930*/  LDSM.16.MT88.4 R16, [R25+UR5+0x180] ;  /* 0x000180051910783b */ /* 0x0000640008004200 */
[----:B0-----:R-:W-:Y:S02]  /*6c940*/  IMAD.MOV.U32 R25, RZ, RZ, R3 ;  /* 0x000000ffff197224 */ /* 0x001fe400078e0003 */
[----:B------:R-:W2:Y:S04]  /*6c950*/  LDL.LU R3, [R1+0xc238] ;  /* 0x00c2380001037983 */ /* 0x000ea80000300800 */
[----:B----4-:R-:W-:Y:S04]  /*6c960*/  STL.64 [R1+0xc1e8], R24 ;  /* 0x00c1e81801007387 */ /* 0x010fe80000100a00 */
[----:B------:R-:W4:Y:S04]  /*6c970*/  LDL.LU.64 R8, [R1+0x40] ;  /* 0x0000400001087983 */ /* 0x000f280000300a00 */
[----:B----4-:R2:W-:Y:S02]  /*6c980*/  STL.64 [R1+0xc1a0], R8 ;  /* 0x00c1a00801007387 */ /* 0x0105e40000100a00 */
[----:B--2---:R-:W-:-:S02]  /*6c990*/  IMAD.MOV.U32 R8, RZ, RZ, R26 ;  /* 0x000000ffff087224 */ /* 0x004fc400078e001a */
[----:B------:R-:W2:Y:S04]  /*6c9a0*/  LDL.LU R26, [R1+0xc234] ;  /* 0x00c23400011a7983 */ /* 0x000ea80000300800 */
[----:B------:R-:W4:Y:S04]  /*6c9b0*/  LDL R24, [R1+0xa0] ;  /* 0x0000a00001187983 */ /* 0x000f280000100800 */
[----:B------:R-:W2:Y:S01]  /*6c9c0*/  LDL R9, [R1+0x64] ;  /* 0x0000640001097983 */ /* 0x000ea20000100800 */
[----:B------:R-:W-:-:S03]  /*6c9d0*/  MOV R25, R28 ;  /* 0x0000001c00197202 */ /* 0x000fc60000000f00 */
[----:B------:R-:W3:Y:S04]  /*6c9e0*/  LDL.LU R28, [R1+0xc230] ;  /* 0x00c23000011c7983 */ /* 0x000ee80000300800 */
[----:B----4-:R0:W-:Y:S04]  /*6c9f0*/  STL.64 [R1+0xc200], R24 ;  /* 0x00c2001801007387 */ /* 0x0101e80000100a00 */
[----:B--2---:R2:W-:Y:S01]  /*6ca00*/  STL.64 [R1+0xc1b0], R8 ;  /* 0x00c1b00801007387 */ /* 0x0045e20000100a00 */
[----:B0-----:R-:W-:Y:S02]  /*6ca10*/  IMAD.MOV.U32 R24, RZ, RZ, R26 ;  /* 0x000000ffff187224 */ /* 0x001fe400078e001a */
[----:B------:R-:W-:-:S02]  /*6ca20*/  IMAD.MOV.U32 R25, RZ, RZ, R3 ;  /* 0x000000ffff197224 */ /* 0x000fc400078e0003 */
[----:B--2---:R-:W-:Y:S02]  /*6ca30*/  IMAD.MOV.U32 R8, RZ, RZ, R29 ;  /* 0x000000ffff087224 */ /* 0x004fe400078e001d */
[----:B------:R-:W-:Y:S01]  /*6ca40*/  IMAD.MOV.U32 R9, RZ, RZ, R27 ;  /* 0x000000ffff097224 */ /* 0x000fe200078e001b */
[----:B------:R0:W-:Y:S04]  /*6ca50*/  STL.64 [R1+0xc218], R24 ;  /* 0x00c2181801007387 */ /* 0x0001e80000100a00 */
[----:B0-----:R-:W2:Y:S04]  /*6ca60*/  LDL.64 R24, [R1+0xc0] ;  /* 0x0000c00001187983 */ /* 0x001ea80000100a00 */
[----:B------:R-:W-:Y:S04]  /*6ca70*/  STL.64 [R1+0xc1c8], R8 ;  /* 0x00c1c80801007387 */ /* 0x000fe80000100a00 */
[----:B-1----:R-:W-:Y:S04]  /*6ca80*/  STL.64 [R1+0xc0a8], R18 ;  /* 0x00c0a81201007387 */ /* 0x002fe80000100a00 */
[----:B------:R0:W-:Y:S04]  /*6ca90*/  STL.64 [R1+0xc0a0], R16 ;  /* 0x00c0a01001007387 */ /* 0x0001e80000100a00 */
[----:B0-----:R-:W4:Y:S01]  /*6caa0*/  LDL.LU.64 R16, [R1+0x50] ;  /* 0x0000500001107983 */ /* 0x001f220000300a00 */
[----:B---3--:R-:W-:Y:S03]  /*6cab0*/  HMMA.16816.F32.BF16 R8, R20, R12, R4 ;  /* 0x0000000c1408723c */ /* 0x008fe60000041804 */
[----:B----4-:R-:W-:-:S15]  /*6cac0*/  STL.64 [R1+0xc1a8], R16 ;  /* 0x00c1a81001007387 */ /* 0x010fde0000100a00 */
[----:B------:R-:W-:Y:S01]  /*6cad0*/  NOP ;  /* 0x0000000000007918 */ /* 0x000fe20000000000 */
[----:B------:R0:W-:Y:S04]  /*6cae0*/  STL.64 [R1+0xbe0], R8 ;  /* 0x000be00801007387 */ /* 0x0001e80000100a00 */
[----:B------:R1:W-:Y:S04]  /*6caf0*/  STL.64 [R1+0xbe8], R10 ;  /* 0x000be80a01007387 */ /* 0x0003e80000100a00 */
[----:B0-----:R-:W3:Y:S04]  /*6cb00*/  LDL.LU.64 R8, [R1+0xb90] ;  /* 0x000b900001087983 */ /* 0x001ee80000300a00 */
[----:B-1----:R-:W4:Y:S04]  /*6cb10*/  LDL.LU.64 R10, [R1+0xb98] ;  /* 0x000b9800010a7983 */ /* 0x002f280000300a00 */
[----:B----4-:R-:W-:Y:S04]  /*6cb20*/  STL.64 [R1+0xc1e0], R10 ;  /* 0x00c1e00a01007387 */ /* 0x010fe80000100a00 */
        /* <DEDUP_REMOVED lines=14> */
[----:B------:R-:W3:Y:S04]  /*6cc10*/  LDL.LU.64 R10, [R1+0x13f8] ;  /* 0x0013f800010a7983 */ /* 0x000ee80000300a00 */
[----:B------:R-:W4:Y:S04]  /*6cc20*/  LDL.LU.64 R16, [R1+0xb70] ;  /* 0x000b700001107983 */ /* 0x000f280000300a00 */
[----:B------:R-:W4:Y:S01]  /*6cc30*/  LDL.LU.64 R18, [R1+0xb78] ;  /* 0x000b780001127983 */ /* 0x000f220000300a00 */
[----:B------:R-:W-:-:S02]  /*6cc40*/  IMAD.MOV.U32 R4, RZ, RZ, R2 ;  /* 0x000000ffff047224 */ /* 0x000fc400078e0002 */
[----:B------:R-:W-:Y:S02]  /*6cc50*/  IMAD.MOV.U32 R5, RZ, RZ, R0 ;  /* 0x000000ffff057224 */ /* 0x000fe400078e0000 */
[----:B--2---:R-:W-:Y:S02]  /*6cc60*/  IMAD.MOV.U32 R2, RZ, RZ, R24 ;  /* 0x000000ffff027224 */ /* 0x004fe400078e0018 */
[----:B------:R-:W-:Y:S01]  /*6cc70*/  IMAD.MOV.U32 R0, RZ, RZ, R25 ;  /* 0x000000ffff007224 */ /* 0x000fe200078e0019 */
[C---:B---3--:R-:W-:Y:S01]  /*6cc80*/  HMMA.16816.F32.BF16 R8, R20.reuse, R24, R8 ;  /* 0x000000181408723c */ /* 0x048fe20000041808 */
[----:B----4-:R-:W-:Y:S04]  /*6cc90*/  STL.64 [R1+0xc1c0], R18 ;  /* 0x00c1c01201007387 */ /* 0x010fe80000100a00 */
[----:B------:R0:W-:Y:S04]  /*6cca0*/  STL.64 [R1+0xc1b8], R16 ;  /* 0x00c1b81001007387 */ /* 0x0001e80000100a00 */
[----:B0-----:R-:W2:Y:S04]  /*6ccb0*/  LDL.LU.64 R16, [R1+0xb80] ;  /* 0x000b800001107983 */ /* 0x001ea80000300a00 */
[----:B------:R-:W2:Y:S04]  /*6ccc0*/  LDL.LU.64 R18, [R1+0xb88] ;  /* 0x000b880001127983 */ /* 0x000ea80000300a00 */
[----:B------:R-:W3:Y:S04]  /*6ccd0*/  LDL.LU.64 R12, [R1+0xb60] ;  /* 0x000b6000010c7983 */ /* 0x000ee80000300a00 */
[----:B------:R-:W3:Y:S04]  /*6cce0*/  LDL.LU.64 R14, [R1+0xb68] ;  /* 0x000b6800010e7983 */ /* 0x000ee80000300a00 */
[----:B------:R0:W-:Y:S04]  /*6ccf0*/  STL.64 [R1+0xc188], R4 ;  /* 0x00c1880401007387 */ /* 0x0001e80000100a00 */
[----:B0-----:R-:W4:Y:S04]  /*6cd00*/  LDL.LU.64 R4, [R1+0x20] ;  /* 0x0000200001047983 */ /* 0x001f280000300a00 */
        /* <DEDUP_REMOVED lines=23> */
[----:B--2---:R-:W-:-:S15]  /*6ce80*/  HMMA.16816.F32.BF16 R8, R20, R24, R8 ;  /* 0x000000181408723c */ /* 0x004fde0000041808 */
[----:B------:R-:W-:-:S04]  /*6ce90*/  NOP ;  /* 0x0000000000007918 */ /* 0x000fc80000000000 */
[----:B------:R0:W-:Y:S04]  /*6cea0*/  STL.64 [R1+0xb90], R8 ;  /* 0x000b900801007387 */ /* 0x0001e80000100a00 */
[----:B------:R1:W-:Y:S04]  /*6ceb0*/  STL.64 [R1+0xb98], R10 ;  /* 0x000b980a01007387 */ /* 0x0003e80000100a00 */
[----:B0-----:R-:W1:Y:S01]  /*6cec0*/  LDL.LU.64 R8, [R1+0xc1c8] ;  /* 0x00c1c80001087983 */ /* 0x001e620000300a00 */
[----:B------:R-:W-:Y:S02]  /*6ced0*/  IMAD.MOV.U32 R3, RZ, RZ, R25 ;  /* 0x000000ffff037224 */ /* 0x000fe400078e0019 */
[----:B------:R-:W-:-:S02]  /*6cee0*/  IMAD.MOV.U32 R29, RZ, RZ, R24 ;  /* 0x000000ffff1d7224 */ /* 0x000fc400078e0018 */
[----:B------:R-:W2:Y:S04]  /*6cef0*/  LDL.LU.64 R24, [R1+0x360] ;  /* 0x0003600001187983 */ /* 0x000ea80000300a00 */
[----:B------:R-:W2:Y:S04]  /*6cf00*/  LDL.LU.64 R26, [R1+0x368] ;  /* 0x00036800011a7983 */ /* 0x000ea80000300a00 */
[----:B------:R-:W-:Y:S04]  /*6cf10*/  STL [R1+0xc13c], R3 ;  /* 0x00c13c0301007387 */ /* 0x000fe80000100800 */
[----:B------:R-:W-:Y:S01]  /*6cf20*/  STL [R1+0xc138], R29 ;  /* 0x00c1381d01007387 */ /* 0x000fe20000100800 */
[----:B-1----:R-:W-:Y:S03]  /*6cf30*/  HMMA.16816.F32.BF16 R8, R20, R8, R16 ;  /* 0x000000081408723c */ /* 0x002fe60000041810 */
        /* <DEDUP_REMOVED lines=9> */
[----:B------:R-:W-:Y:S04]  /*6cfd0*/  STL.64 [R1+0xb78], R10 ;  /* 0x000b780a01007387 */ /* 0x000fe80000100a00 */
[----:B0-----:R-:W2:Y:S01]  /*6cfe0*/  LDL.LU.64 R8, [R1+0xc1a0] ;  /* 0x00c1a00001087983 */ /* 0x001ea20000300a00 */
[----:B---3--:R-:W-:-:S15]  /*6cff0*/  HMMA.16816.F32.BF16 R12, R20, R16, R12 ;  /* 0x00000010140c723c */ /* 0x008fde000004180c */
[----:B------:R-:W-:-:S04]  /*6d000*/  NOP ;  /* 0x0000000000007918 */ /* 0x000fc80000000000 */
[----:B------:R0:W-:Y:S04]  /*6d010*/  STL.64 [R1+0xb60], R12 ;  /* 0x000b600c01007387 */ /* 0x0001e80000100a00 */
[----:B------:R1:W-:Y:S04]  /*6d020*/  STL.64 [R1+0xb68], R14 ;  /* 0x000b680e01007387 */ /* 0x0003e80000100a00 */
[----:B0-----:R-:W3:Y:S04]  /*6d030*/  LDL.LU.64 R12, [R1+0x1880] ;  /* 0x00188000010c7983 */ /* 0x001ee80000300a00 */
[----:B-1----:R-:W3:Y:S01]  /*6d040*/  LDL.LU.64 R14, [R1+0x1888] ;  /* 0x00188800010e7983 */ /* 0x002ee20000300a00 */
[----:B--2---:R-:W-:Y:S01]  /*6d050*/  HMMA.16816.F32.BF16 R20, R20, R8, R24 ;  /* 0x000000081414723c */ /* 0x004fe20000041818 */
[----:B------:R-:W-:-:S02]  /*6d060*/  IMAD.MOV.U32 R3, RZ, RZ, R8 ;  /* 0x000000ffff037224 */ /* 0x000fc400078e0008 */
[----:B------:R-:W-:Y:S01]  /*6d070*/  IMAD.MOV.U32 R29, RZ, RZ, R9 ;  /* 0x000000ffff1d7224 */ /* 0x000fe200078e0009 */
[----:B---3--:R-:W-:Y:S04]  /*6d080*/  STL.64 [R1+0xc180], R14 ;  /* 0x00c1800e01007387 */ /* 0x008fe80000100a00 */
[----:B------:R0:W-:Y:S04]  /*6d090*/  STL.64 [R1+0xc178], R12 ;  /* 0x00c1780c01007387 */ /* 0x0001e80000100a00 */
[----:B0-----:R-:W2:Y:S04]  /*6d0a0*/  LDL.LU.64 R12, [R1+0x1980] ;  /* 0x00198000010c7983 */ /* 0x001ea80000300a00 */
[----:B------:R-:W2:Y:S04]  /*6d0b0*/  LDL.LU.64 R14, [R1+0x1988] ;  /* 0x00198800010e7983 */ /* 0x000ea80000300a00 */
[----:B------:R0:W-:Y:S04]  /*6d0c0*/  STL.64 [R1+0xc0c0], R16 ;  /* 0x00c0c01001007387 */ /* 0x0001e80000100a00 */
[----:B0-----:R-:W4:Y:S04]  /*6d0d0*/  LDL.LU.64 R16, [R1+0x1a80] ;  /* 0x001a800001107983 */ /* 0x001f280000300a00 */
[----:B------:R-:W4:Y:S04]  /*6d0e0*/  LDL.LU.64 R18, [R1+0x1a88] ;  /* 0x001a880001127983 */ /* 0x000f280000300a00 */
[----:B------:R-:W4:Y:S04]  /*6d0f0*/  LDL.LU.64 R26, [R1+0xc198] ;  /* 0x00c19800011a7983 */ /* 0x000f280000300a00 */
[----:B------:R-:W4:Y:S04]  /*6d100*/  LDL.LU.64 R24, [R1+0xc190] ;  /* 0x00c1900001187983 */ /* 0x000f280000300a00 */
[----:B------:R0:W-:Y:S04]  /*6d110*/  STL.64 [R1+0x550], R20 ;  /* 0x0005501401007387 */ /* 0x0001e80000100a00 */
[----:B------:R-:W-:Y:S04]  /*6d120*/  STL.64 [R1+0x558], R22 ;  /* 0x0005581601007387 */ /* 0x000fe80000100a00 */
[----:B------:R-:W3:Y:S04]  /*6d130*/  LDL.LU.64 R8, [R1+0x1780] ;  /* 0x0017800001087983 */ /* 0x000ee80000300a00 */
[----:B------:R-:W3:Y:S04]  /*6d140*/  LDL.LU.64 R10, [R1+0x1788] ;  /* 0x00178800010a7983 */ /* 0x000ee80000300a00 */
[----:B0-----:R-:W2:Y:S01]  /*6d150*/  LDL.LU.64 R20, [R1+0x30] ;  /* 0x0000300001147983 */ /* 0x001ea20000300a00 */
[----:B----4-:R-:W-:Y:S03]  /*6d160*/  HMMA.16816.F32.BF16 R16, R24, R4, R16 ;  /* 0x000000041810723c */ /* 0x010fe60000041810 */
[----:B--2---:R0:W-:Y:S04]  /*6d170*/  STL.64 [R1+0xc140], R20 ;  /* 0x00c1401401007387 */ /* 0x0041e80000100a00 */
[----:B0-----:R-:W2:-:S12]  /*6d180*/  LDL.LU.64 R20, [R1] ;  /* 0x0000000001147983 */ /* 0x001e980000300a00 */
[----:B------:R-:W-:Y:S04]  /*6d190*/  STL.64 [R1+0x3f0], R16 ;  /* 0x0003f01001007387 */ /* 0x000fe80000100a00 */
[----:B------:R0:W-:Y:S02]  /*6d1a0*/  STL.64 [R1+0x3f8], R18 ;  /* 0x0003f81201007387 */ /* 0x0001e40000100a00 */
[----:B0-----:R-:W-:Y:S02]  /*6d1b0*/  IMAD.MOV.U32 R19, RZ, RZ, R4 ;  /* 0x000000ffff137224 */ /* 0x001fe400078e0004 */
[----:B------:R-:W-:Y:S02]  /*6d1c0*/  IMAD.MOV.U32 R18, RZ, RZ, R5 ;  /* 0x000000ffff127224 */ /* 0x000fe400078e0005 */
[----:B------:R-:W4:Y:S04]  /*6d1d0*/  LDL.LU.64 R4, [R1+0xc188] ;  /* 0x00c1880001047983 */ /* 0x000f280000300a00 */
[----:B------:R0:W-:Y:S04]  /*6d1e0*/  STL.64 [R1+0xc148], R18 ;  /* 0x00c1481201007387 */ /* 0x0001e80000100a00 */
[----:B------:R-:W2:Y:S04]  /*6d1f0*/  LDL.LU.64 R16, [R1+0x1670] ;  /* 0x0016700001107983 */ /* 0x000ea80000300a00 */
[----:B0-----:R-:W2:Y:S01]  /*6d200*/  LDL.LU.64 R18, [R1+0x1678] ;  /* 0x0016780001127983 */ /* 0x001ea20000300a00 */
[----:B----4-:R-:W-:Y:S03]  /*6d210*/  HMMA.16816.F32.BF16 R4, R24, R4, R12 ;  /* 0x000000041804723c */ /* 0x010fe6000004180c */
[----:B------:R-:W2:Y:S04]  /*6d220*/  LDL.LU.64 R14, [R1+0xc180] ;  /* 0x00c18000010e7983 */ /* 0x000ea80000300a00 */
[----:B------:R-:W2:-:S12]  /*6d230*/  LDL.LU.64 R12, [R1+0xc178] ;  /* 0x00c17800010c7983 */ /* 0x000e980000300a00 */
[----:B------:R0:W-:Y:S04]  /*6d240*/  STL.64 [R1+0x3e0], R4 ;  /* 0x0003e00401007387 */ /* 0x0001e80000100a00 */
[----:B------:R-:W-:Y:S04]  /*6d250*/  STL.64 [R1+0x3e8], R6 ;  /* 0x0003e80601007387 */ /* 0x000fe80000100a00 */
[----:B0-----:R-:W4:Y:S01]  /*6d260*/  LDL.LU.64 R4, [R1+0xc170] ;  /* 0x00c1700001047983 */ /* 0x001f220000300a00 */
[----:B--2---:R-:W-:-:S15]  /*6d270*/  HMMA.16816.F32.BF16 R12, R24, R20, R12 ;  /* 0x00000014180c723c */ /* 0x004fde000004180c */
[----:B------:R-:W-:-:S04]  /*6d280*/  NOP ;  /* 0x0000000000007918 */ /* 0x000fc80000000000 */
[----:B------:R-:W-:Y:S04]  /*6d290*/  STL.64 [R1+0x3d0], R12 ;  /* 0x0003d00c01007387 */ /* 0x000fe80000100a00 */
[----:B------:R0:W-:Y:S04]  /*6d2a0*/  STL.64 [R1+0x3d8], R14 ;  /* 0x0003d80e01007387 */ /* 0x0001e80000100a00 */
[----:B0-----:R-:W2:Y:S04]  /*6d2b0*/  LDL.LU.64 R14, [R1+0xc168] ;  /* 0x00c16800010e7983 */ /* 0x001ea80000300a00 */
[----:B------:R-:W3:Y:S01]  /*6d2c0*/  LDL.LU.64 R12, [R1+0xc160] ;  /* 0x00c16000010c7983 */ /* 0x000ee20000300a00 */
[----:B------:R-:W-:-:S02]  /*6d2d0*/  IMAD.MOV.U32 R7, RZ, RZ, R20 ;  /* 0x000000ffff077224 */ /* 0x000fc400078e0014 */
[----:B------:R-:W-:Y:S02]  /*6d2e0*/  IMAD.MOV.U32 R6, RZ, RZ, R21 ;  /* 0x000000ffff067224 */ /* 0x000fe400078e0015 */
[----:B------:R-:W4:Y:S04]  /*6d2f0*/  LDL.LU.64 R20, [R1+0x1570] ;  /* 0x0015700001147983 */ /* 0x000f280000300a00 */
[----:B------:R-:W4:Y:S01]  /*6d300*/  LDL.LU.64 R22, [R1+0x1578] ;  /* 0x0015780001167983 */ /* 0x000f220000300a00 */
        /* <DEDUP_REMOVED lines=8> */
[----:B0-----:R-:W2:Y:S01]  /*6d390*/  LDL.LU.64 R12, [R1+0xb0] ;  /* 0x0000b000010c7983 */ /* 0x001ea20000300a00 */
[----:B---3--:R-:W-:Y:S03]  /*6d3a0*/  HMMA.16816.F32.BF16 R16, R24, R8, R16 ;  /* 0x000000081810723c */ /* 0x008fe60000041810 */
[----:B--2---:R-:W-:-:S15]  /*6d3b0*/  STL.64 [R1+0xc120], R12 ;  /* 0x00c1200c01007387 */ /* 0x004fde0000100a00 */
[----:B------:R-:W-:Y:S01]  /*6d3c0*/  NOP ;  /* 0x0000000000007918 */ /* 0x000fe20000000000 */
[----:B------:R-:W-:Y:S04]  /*6d3d0*/  STL.64 [R1+0x3b0], R16 ;  /* 0x0003b01001007387 */ /* 0x000fe80000100a00 */
[----:B------:R0:W-:Y:S04]  /*6d3e0*/  STL.64 [R1+0x3b8], R18 ;  /* 0x0003b81201007387 */ /* 0x0001e80000100a00 */
[----:B0-----:R-:W2:Y:S04]  /*6d3f0*/  LDL.LU.64 R18, [R1+0xc148] ;  /* 0x00c1480001127983 */ /* 0x001ea80000300a00 */
[----:B------:R-:W-:Y:S04]  /*6d400*/  STL.64 [R1+0xc048], R10 ;  /* 0x00c0480a01007387 */ /* 0x000fe80000100a00 */
[----:B------:R0:W-:Y:S04]  /*6d410*/  STL.64 [R1+0xc040], R8 ;  /* 0x00c0400801007387 */ /* 0x0001e80000100a00 */
[----:B0-----:R-:W3:Y:S01]  /*6d420*/  LDL.LU.64 R8, [R1+0xa0] ;  /* 0x0000a00001087983 */ /* 0x001ee20000300a00 */
[----:B----4-:R-:W-:Y:S03]  /*6d430*/  HMMA.16816.F32.BF16 R20, R24, R4, R20 ;  /* 0x000000041814723c */ /* 0x010fe60000041814 */
[----:B---3--:R0:W-:Y:S04]  /*6d440*/  STL.64 [R1+0xc118], R8 ;  /* 0x00c1180801007387 */ /* 0x0081e80000100a00 */
[----:B0-----:R-:W3:Y:S04]  /*6d450*/  LDL.LU.64 R8, [R1+0x1470] ;  /* 0x0014700001087983 */ /* 0x001ee80000300a00 */
[----:B------:R-:W3:Y:S08]  /*6d460*/  LDL.LU.64 R10, [R1+0x1478] ;  /* 0x00147800010a7983 */ /* 0x000ef00000300a00 */
[----:B------:R0:W-:Y:S04]  /*6d470*/  STL.64 [R1+0x3a0], R20 ;  /* 0x0003a01401007387 */ /* 0x0001e80000100a00 */
[----:B------:R-:W-:Y:S04]  /*6d480*/  STL.64 [R1+0x3a8], R22 ;  /* 0x0003a81601007387 */ /* 0x000fe80000100a00 */
[----:B0-----:R-:W3:Y:S04]  /*6d490*/  LDL.LU.64 R20, [R1+0xc140] ;  /* 0x00c1400001147983 */ /* 0x001ee80000300a00 */
[----:B------:R-:W-:Y:S04]  /*6d4a0*/  STL.64 [R1+0xc130], R6 ;  /* 0x00c1300601007387 */ /* 0x000fe80000100a00 */
[----:B------:R3:W-:Y:S01]  /*6d4b0*/  STL.64 [R1+0xc128], R4 ;  /* 0x00c1280401007387 */ /* 0x0007e20000100a00 */
[----:B------:R-:W-:-:S02]  /*6d4c0*/  IMAD.MOV.U32 R12, RZ, RZ, R2 ;  /* 0x000000ffff0c7224 */ /* 0x000fc400078e0002 */
[----:B------:R-:W-:Y:S01]  /*6d4d0*/  IMAD.MOV.U32 R13, RZ, RZ, R0 ;  /* 0x000000ffff0d7224 */ /* 0x000fe200078e0000 */
[----:B---3--:R-:W-:-:S15]  /*6d4e0*/  HMMA.16816.F32.BF16 R4, R24, R20, R8 ;  /* 0x000000141804723c */ /* 0x008fde0000041808 */
[----:B------:R-:W-:-:S04]  /*6d4f0*/  NOP ;  /* 0x0000000000007918 */ /* 0x000fc80000000000 */
[----:B------:R0:W-:Y:S04]  /*6d500*/  STL.64 [R1+0x390], R4 ;  /* 0x0003900401007387 */ /* 0x0001e80000100a00 */
[----:B------:R1:W-:Y:S04]  /*6d510*/  STL.64 [R1+0x398], R6 ;  /* 0x0003980601007387 */ /* 0x0003e80000100a00 */
[----:B0-----:R-:W3:Y:S04]  /*6d520*/  LDL.LU.64 R4, [R1+0x1380] ;  /* 0x0013800001047983 */ /* 0x001ee80000300a00 */
[----:B-1----:R-:W3:Y:S04]  /*6d530*/  LDL.LU.64 R6, [R1+0x1388] ;  /* 0x0013880001067983 */ /* 0x002ee80000300a00 */
[----:B------:R-:W4:Y:S04]  /*6d540*/  LDL.LU.64 R8, [R1+0x1130] ;  /* 0x0011300001087983 */ /* 0x000f280000300a00 */
[----:B------:R-:W4:Y:S04]  /*6d550*/  LDL.LU.64 R10, [R1+0x1138] ;  /* 0x00113800010a7983 */ /* 0x000f280000300a00 */
[----:B------:R-:W2:Y:S01]  /*6d560*/  LDL.LU.64 R16, [R1+0x60] ;  /* 0x0000600001107983 */ /* 0x000ea20000300a00 */
[----:B------:R-:W-:Y:S01]  /*6d570*/  MOV R2, R20 ;  /* 0x0000001400027202 */ /* 0x000fe20000000f00 */
[----:B------:R-:W-:-:S02]  /*6d580*/  IMAD.MOV.U32 R0, RZ, RZ, R21 ;  /* 0x000000ffff007224 */ /* 0x000fc400078e0015 */
[----:B------:R-:W0:Y:S04]  /*6d590*/  LDSM.16.MT88.4 R20, [R28+UR5+0x2000] ;  /* 0x002000051c14783b */ /* 0x000e280008004200 */
[----:B--2---:R-:W-:Y:S04]  /*6d5a0*/  STL.64 [R1+0xc0d8], R16 ;  /* 0x00c0d81001007387 */ /* 0x004fe80000100a00 */
[----:B------:R-:W-:Y:S04]  /*6d5b0*/  STL [R1+0xc020], R28 ;  /* 0x00c0201c01007387 */ /* 0x000fe80000100800 */
[----:B0-----:R-:W-:Y:S04]  /*6d5c0*/  STL.64 [R1+0xbf68], R22 ;  /* 0x00bf681601007387 */ /* 0x001fe80000100a00 */
[----:B------:R0:W-:Y:S02]  /*6d5d0*/  STL.64 [R1+0xbf60], R20 ;  /* 0x00bf601401007387 */ /* 0x0001e40000100a00 */
[----:B0-----:R-:W-:-:S02]  /*6d5e0*/  IMAD.MOV.U32 R20, RZ, RZ, R3 ;  /* 0x000000ffff147224 */ /* 0x001fc400078e0003 */
[----:B------:R-:W-:Y:S01]  /*6d5f0*/  IMAD.MOV.U32 R21, RZ, RZ, R29 ;  /* 0x000000ffff157224 */ /* 0x000fe200078e001d */
[----:B------:R-:W2:Y:S04]  /*6d600*/  LDL.LU R3, [R1+0xc13c] ;  /* 0x00c13c0001037983 */ /* 0x000ea80000300800 */
[----:B------:R-:W2:Y:S04]  /*6d610*/  LDL.LU R29, [R1+0xc138] ;  /* 0x00c13800011d7983 */ /* 0x000ea80000300800 */
[----:B------:R0:W-:Y:S04]  /*6d620*/  STL.64 [R1+0xc0e0], R20 ;  /* 0x00c0e01401007387 */ /* 0x0001e80000100a00 */
[----:B0-----:R-:W2:Y:S04]  /*6d630*/  LDL.LU.64 R20, [R1+0x1120] ;  /* 0x0011200001147983 */ /* 0x001ea80000300a00 */
[----:B------:R-:W2:Y:S04]  /*6d640*/  LDL.LU.64 R22, [R1+0x1128] ;  /* 0x0011280001167983 */ /* 0x000ea80000300a00 */
[----:B------:R-:W2:Y:S01]  /*6d650*/  LDL.LU.64 R16, [R1+0x70] ;  /* 0x0000700001107983 */ /* 0x000ea20000300a00 */
[----:B---3--:R-:W-:Y:S03]  /*6d660*/  HMMA.16816.F32.BF16 R12, R24, R12, R4 ;  /* 0x0000000c180c723c */ /* 0x008fe60000041804 */
[----:B--2---:R-:W-:Y:S04]  /*6d670*/  STL.64 [R1+0xc0e8], R16 ;  /* 0x00c0e81001007387 */ /* 0x004fe80000100a00 */
[----:B------:R-:W2:Y:S04]  /*6d680*/  LDL.LU.64 R6, [R1+0xc130] ;  /* 0x00c1300001067983 */ /* 0x000ea80000300a00 */
[----:B------:R-:W3:Y:S08]  /*6d690*/  LDL.LU.64 R4, [R1+0xc128] ;  /* 0x00c1280001047983 */ /* 0x000ef00000300a00 */
[----:B------:R0:W-:Y:S04]  /*6d6a0*/  STL.64 [R1+0x380], R12 ;  /* 0x0003800c01007387 */ /* 0x0001e80000100a00 */
[----:B------:R-:W-:Y:S04]  /*6d6b0*/  STL.64 [R1+0x388], R14 ;  /* 0x0003880e01007387 */ /* 0x000fe80000100a00 */
[----:B0-----:R-:W4:Y:S01]  /*6d6c0*/  LDL.LU.64 R12, [R1+0xc120] ;  /* 0x00c12000010c7983 */ /* 0x001f220000300a00 */
[----:B------:R-:W-:-:S02]  /*6d6d0*/  IMAD.MOV.U32 R16, RZ, RZ, R29 ;  /* 0x000000ffff107224 */ /* 0x000fc400078e001d */
[----:B------:R-:W-:-:S05]  /*6d6e0*/  IMAD.MOV.U32 R17, RZ, RZ, R3 ;  /* 0x000000ffff117224 */ /* 0x000fca00078e0003 */
[----:B------:R-:W-:Y:S01]  /*6d6f0*/  STL.64 [R1+0xc100], R16 ;  /* 0x00c1001001007387 */ /* 0x000fe20000100a00 */
[----:B----4-:R-:W-:-:S15]  /*6d700*/  HMMA.16816.F32.BF16 R8, R24, R12, R8 ;  /* 0x0000000c1808723c */ /* 0x010fde0000041808 */
[----:B------:R-:W-:-:S04]  /*6d710*/  NOP ;  /* 0x0000000000007918 */ /* 0x000fc80000000000 */
[----:B------:R0:W-:Y:S04]  /*6d720*/  STL.64 [R1+0x370], R8 ;  /* 0x0003700801007387 */ /* 0x0001e80000100a00 */
[----:B------:R-:W-:Y:S04]  /*6d730*/  STL.64 [R1+0x378], R10 ;  /* 0x0003780a01007387 */ /* 0x000fe80000100a00 */
[----:B0-----:R-:W4:Y:S01]  /*6d740*/  LDL.LU.64 R8, [R1+0xc118] ;  /* 0x00c1180001087983 */ /* 0x001f220000300a00 */
[----:B------:R-:W-:Y:S02]  /*6d750*/  IMAD.MOV.U32 R29, RZ, RZ, R12 ;  /* 0x000000ffff1d7224 */ /* 0x000fe400078e000c */
[----:B------:R-:W-:-:S02]  /*6d760*/  IMAD.MOV.U32 R3, RZ, RZ, R13 ;  /* 0x000000ffff037224 */ /* 0x000fc400078e000d */
[----:B--2---:R-:W-:Y:S02]  /*6d770*/  IMAD.MOV.U32 R12, RZ, RZ, R7 ;  /* 0x000000ffff0c7224 */ /* 0x004fe400078e0007 */
[----:B------:R-:W-:Y:S01]  /*6d780*/  IMAD.MOV.U32 R13, RZ, RZ, R6 ;  /* 0x000000ffff0d7224 */ /* 0x000fe200078e0006 */
[----:B------:R-:W2:Y:S04]  /*6d790*/  LDL R16, [R1+0x90] ;  /* 0x0000900001107983 */ /* 0x000ea80000100800 */
[----:B------:R-:W2:Y:S04]  /*6d7a0*/  LDL R17, [R1+0x94] ;  /* 0x0000940001117983 */ /* 0x000ea80000100800 */
[----:B------:R4:W-:Y:S04]  /*6d7b0*/  STL.64 [R1+0xc070], R12 ;  /* 0x00c0700c01007387 */ /* 0x0009e80000100a00 */
[----:B------:R-:W-:Y:S04]  /*6d7c0*/  STL [R1+0xc028], R3 ;  /* 0x00c0280301007387 */ /* 0x000fe80000100800 */
[----:B------:R-:W-:Y:S01]  /*6d7d0*/  STL [R1+0xc024], R29 ;  /* 0x00c0241d01007387 */ /* 0x000fe20000100800 */
[----:B----4-:R-:W-:-:S15]  /*6d7e0*/  HMMA.16816.F32.BF16 R12, R24, R8, R20 ;  /* 0x00000008180c723c */ /* 0x010fde0000041814 */
[----:B------:R-:W-:-:S04]  /*6d7f0*/  NOP ;  /* 0x0000000000007918 */ /* 0x000fc80000000000 */
[----:B------:R0:W-:Y:S04]  /*6d800*/  STL.64 [R1+0x360], R12 ;  /* 0x0003600c01007387 */ /* 0x0001e80000100a00 */
[----:B------:R-:W-:Y:S04]  /*6d810*/  STL.64 [R1+0x368], R14 ;  /* 0x0003680e01007387 */ /* 0x000fe80000100a00 */
[----:B0-----:R-:W4:Y:S04]  /*6d820*/  LDL.LU R12, [R1+0x10] ;  /* 0x00001000010c7983 */ /* 0x001f280000300800 */
[----:B------:R-:W4:Y:S04]  /*6d830*/  LDL.LU R13, [R1+0x14] ;  /* 0x00001400010d7983 */ /* 0x000f280000300800 */
[----:B------:R-:W2:Y:S04]  /*6d840*/  LDL.LU.64 R20, [R1+0x10f0] ;  /* 0x0010f00001147983 */ /* 0x000ea80000300a00 */
[----:B------:R-:W2:Y:S04]  /*6d850*/  LDL.LU.64 R22, [R1+0x10f8] ;  /* 0x0010f80001167983 */ /* 0x000ea80000300a00 */
[----:B--2---:R-:W-:Y:S04]  /*6d860*/  STL.64 [R1+0xc0f8], R22 ;  /* 0x00c0f81601007387 */ /* 0x004fe80000100a00 */
[----:B------:R0:W-:Y:S04]  /*6d870*/  STL.64 [R1+0xc0f0], R20 ;  /* 0x00c0f01401007387 */ /* 0x0001e80000100a00 */
[----:B0-----:R-:W2:Y:S04]  /*6d880*/  LDL.LU.64 R20, [R1+0x1100] ;  /* 0x0011000001147983 */ /* 0x001ea80000300a00 */
[----:B------:R-:W2:Y:S01]  /*6d890*/  LDL.LU.64 R22, [R1+0x1108] ;  /* 0x0011080001167983 */ /* 0x000ea20000300a00 */
[----:B------:R-:W-:-:S02]  /*6d8a0*/  IMAD.MOV.U32 R6, RZ, RZ, R8 ;  /* 0x000000ffff067224 */ /* 0x000fc400078e0008 */
[----:B------:R-:W-:Y:S01]  /*6d8b0*/  IMAD.MOV.U32 R7, RZ, RZ, R9 ;  /* 0x000000ffff077224 */ /* 0x000fe200078e0009 */
[----:B--2---:R-:W-:Y:S04]  /*6d8c0*/  STL.64 [R1+0xc110], R22 ;  /* 0x00c1101601007387 */ /* 0x004fe80000100a00 */
[----:B------:R0:W-:Y:S04]  /*6d8d0*/  STL.64 [R1+0xc108], R20 ;  /* 0x00c1081401007387 */ /* 0x0001e80000100a00 */
[----:B0-----:R-:W2:Y:S04]  /*6d8e0*/  LDL.LU.64 R20, [R1+0x1110] ;  /* 0x0011100001147983 */ /* 0x001ea80000300a00 */
[----:B------:R-:W2:Y:S04]  /*6d8f0*/  LDL.LU.64 R22, [R1+0x1118] ;  /* 0x0011180001167983 */ /* 0x000ea80000300a00 */
[----:B------:R-:W2:Y:S04]  /*6d900*/  LDL.LU.64 R8, [R1+0x1030] ;  /* 0x0010300001087983 */ /* 0x000ea80000300a00 */
[----:B------:R-:W2:Y:S04]  /*6d910*/  LDL.LU.64 R10, [R1+0x1038] ;  /* 0x00103800010a7983 */ /* 0x000ea80000300a00 */
        /* <DEDUP_REMOVED lines=8> */
[----:B----4-:R0:W-:Y:S02]  /*6d9a0*/  STL.64 [R1+0xc088], R12 ;  /* 0x00c0880c01007387 */ /* 0x0101e40000100a00 */
[----:B0-----:R-:W-:-:S02]  /*6d9b0*/  IMAD.MOV.U32 R12, RZ, RZ, R19 ;  /* 0x000000ffff0c7224 */ /* 0x001fc400078e0013 */
[----:B------:R-:W-:Y:S02]  /*6d9c0*/  IMAD.MOV.U32 R13, RZ, RZ, R18 ;  /* 0x000000ffff0d7224 */ /* 0x000fe400078e0012 */
[C---:B------:R-:W-:Y:S01]  /*6d9d0*/  HMMA.16816.F32.BF16 R16, R24.reuse, R16, R20 ;  /* 0x000000101810723c */ /* 0x040fe20000041814 */
[----:B------:R-:W-:Y:S04]  /*6d9e0*/  STL [R1+0xc02c], R6 ;  /* 0x00c02c0601007387 */ /* 0x000fe80000100800 */
[----:B------:R-:W4:Y:S04]  /*6d9f0*/  LDL.LU.64 R22, [R1+0xc110] ;  /* 0x00c1100001167983 */ /* 0x000f280000300a00 */
[----:B------:R-:W4:Y:S10]  /*6da00*/  LDL.LU.64 R20, [R1+0xc108] ;  /* 0x00c1080001147983 */ /* 0x000f340000300a00 */
[----:B------:R0:W-:Y:S04]  /*6da10*/  STL.64 [R1+0x350], R16 ;  /* 0x0003501001007387 */ /* 0x0001e80000100a00 */
[----:B------:R4:W-:Y:S04]  /*6da20*/  STL.64 [R1+0x358], R18 ;  /* 0x0003581201007387 */ /* 0x0009e80000100a00 */
[----:B0-----:R-:W4:Y:S02]  /*6da30*/  LDL.LU.64 R16, [R1+0xc100] ;  /* 0x00c1000001107983 */ /* 0x001f240000300a00 */
[----:B----4-:R-:W-:Y:S02]  /*6da40*/  HMMA.16816.F32.BF16 R16, R24, R16, R20 ;  /* 0x000000101810723c */ /* 0x010fe40000041814 */
[----:B------:R-:W4:Y:S04]  /*6da50*/  LDL.LU.64 R22, [R1+0xc0f8] ;  /* 0x00c0f80001167983 */ /* 0x000f280000300a00 */
[----:B------:R-:W4:-:S13]  /*6da60*/  LDL.LU.64 R20, [R1+0xc0f0] ;  /* 0x00c0f00001147983 */ /* 0x000f1a0000300a00 */
        /* <DEDUP_REMOVED lines=8> */
[----:B-1----:R-:W-:Y:S02]  /*6daf0*/  IMAD.MOV.U32 R23, RZ, RZ, R16 ;  /* 0x000000ffff177224 */ /* 0x002fe400078e0010 */
[----:B------:R-:W-:-:S02]  /*6db00*/  IMAD.MOV.U32 R22, RZ, RZ, R17 ;  /* 0x000000ffff167224 */ /* 0x000fc400078e0011 */
[----:B------:R-:W2:Y:S02]  /*6db10*/  LDL.LU.64 R16, [R1+0xc0d8] ;  /* 0x00c0d80001107983 */ /* 0x000ea40000300a00 */
[----:B--2---:R-:W-:Y:S01]  /*6db20*/  HMMA.16816.F32.BF16 R8, R24, R16, R8 ;  /* 0x000000101808723c */ /* 0x004fe20000041808 */
[----:B------:R-:W-:Y:S02]  /*6db30*/  IMAD.MOV.U32 R29, RZ, RZ, R16 ;  /* 0x000000ffff1d7224 */ /* 0x000fe400078e0010 */
[----:B------:R-:W-:-:S15]  /*6db40*/  IMAD.MOV.U32 R28, RZ, RZ, R17 ;  /* 0x000000ffff1c7224 */ /* 0x000fde00078e0011 */
[----:B------:R-:W-:Y:S01]  /*6db50*/  NOP ;  /* 0x0000000000007918 */ /* 0x000fe20000000000 */
[----:B------:R-:W-:Y:S04]  /*6db60*/  STL.64 [R1+0x320], R8 ;  /* 0x0003200801007387 */ /* 0x000fe80000100a00 */
[----:B------:R0:W-:Y:S04]  /*6db70*/  STL.64 [R1+0x328], R10 ;  /* 0x0003280a01007387 */ /* 0x0001e80000100a00 */
[----:B0-----:R-:W2:Y:S04]  /*6db80*/  LDL.LU.64 R10, [R1+0xc0d0] ;  /* 0x00c0d000010a7983 */ /* 0x001ea80000300a00 */
[----:B------:R-:W2:Y:S04]  /*6db90*/  LDL.LU.64 R8, [R1+0xc0c8] ;  /* 0x00c0c80001087983 */ /* 0x000ea80000300a00 */
[----:B------:R-:W2:Y:S02]  /*6dba0*/  LDL.LU.64 R16, [R1+0xc0c0] ;  /* 0x00c0c00001107983 */ /* 0x000ea40000300a00 */
[----:B--2---:R-:W-:-:S15]  /*6dbb0*/  HMMA.16816.F32.BF16 R8, R24, R16, R8 ;  /* 0x000000101808723c */ /* 0x004fde0000041808 */
[----:B------:R-:W-:-:S04]  /*6dbc0*/  NOP ;  /* 0x0000000000007918 */ /* 0x000fc80000000000 */
[----:B------:R-:W-:Y:S04]  /*6dbd0*/  STL.64 [R1+0x310], R8 ;  /* 0x0003100801007387 */ /* 0x000fe80000100a00 */
[----:B------:R0:W-:Y:S04]  /*6dbe0*/  STL.64 [R1+0x318], R10 ;  /* 0x0003180a01007387 */ /* 0x0001e80000100a00 */
[----:B0-----:R-:W4:Y:S04]  /*6dbf0*/  LDL.LU.64 R10, [R1+0xc0b8] ;  /* 0x00c0b800010a7983 */ /* 0x001f280000300a00 */
[----:B------:R-:W4:Y:S01]  /*6dc00*/  LDL.LU.64 R8, [R1+0xc0b0] ;  /* 0x00c0b00001087983 */ /* 0x000f220000300a00 */
[----:B------:R-:W-:Y:S01]  /*6dc10*/  IMAD.MOV.U32 R6, RZ, RZ, R16 ;  /* 0x000000ffff067224 */ /* 0x000fe200078e0010 */
[----:B------:R-:W-:-:S02]  /*6dc20*/  MOV R3, R17 ;  /* 0x0000001100037202 */ /* 0x000fc40000000f00 */
[----:B------:R-:W2:Y:S04]  /*6dc30*/  LDL.LU.64 R18, [R1+0xc0a8] ;  /* 0x00c0a80001127983 */ /* 0x000ea80000300a00 */
[----:B------:R-:W2:Y:S04]  /*6dc40*/  LDL.LU.64 R16, [R1+0xc0a0] ;  /* 0x00c0a00001107983 */ /* 0x000ea80000300a00 */
[----:B------:R-:W-:Y:S04]  /*6dc50*/  STL.64 [R1+0xc038], R6 ;  /* 0x00c0380601007387 */ /* 0x000fe80000100a00 */
[----:B---3--:R4:W-:Y:S02]  /*6dc60*/  STL.64 [R1+0xc030], R4 ;  /* 0x00c0300401007387 */ /* 0x0089e40000100a00 */
[----:B----4-:R-:W-:Y:S02]  /*6dc70*/  HMMA.16816.F32.BF16 R4, R24, R20, R8 ;  /* 0x000000141804723c */ /* 0x010fe40000041808 */
[----:B------:R-:W3:Y:S04]  /*6dc80*/  LDL.LU.64 R8, [R1+0x1750] ;  /* 0x0017500001087983 */ /* 0x000ee80000300a00 */
[----:B------:R-:W4:-:S13]  /*6dc90*/  LDL.LU.64 R10, [R1+0x1758] ;  /* 0x00175800010a7983 */ /* 0x000f1a0000300a00 */
[----:B------:R-:W-:Y:S04]  /*6dca0*/  STL.64 [R1+0x130], R4 ;  /* 0x0001300401007387 */ /* 0x000fe80000100a00 */
[----:B------:R-:W-:Y:S04]  /*6dcb0*/  STL.64 [R1+0x138], R6 ;  /* 0x0001380601007387 */ /* 0x000fe80000100a00 */
        /* <DEDUP_REMOVED lines=10> */
[----:B0-----:R-:W2:Y:S04]  /*6dd60*/  LDL.LU.64 R8, [R1+0x1a70] ;  /* 0x001a700001087983 */ /* 0x001ea80000300a00 */
[----:B------:R-:W2:Y:S04]  /*6dd70*/  LDL.LU.64 R10, [R1+0x1a78] ;  /* 0x001a7800010a7983 */ /* 0x000ea80000300a00 */
[----:B------:R-:W3:Y:S04]  /*6dd80*/  LDL.LU.64 R4, [R1+0x1600] ;  /* 0x0016000001047983 */ /* 0x000ee80000300a00 */
[----:B------:R-:W3:Y:S04]  /*6dd90*/  LDL.LU.64 R6, [R1+0x1608] ;  /* 0x0016080001067983 */ /* 0x000ee80000300a00 */
[----:B------:R-:W-:Y:S01]  /*6dda0*/  STL.64 [R1+0xbf78], R20 ;  /* 0x00bf781401007387 */ /* 0x000fe20000100a00 */
[----:B--2---:R-:W-:Y:S03]  /*6ddb0*/  HMMA.16816.F32.BF16 R12, R16, R12, R8 ;  /* 0x0000000c100c723c */ /* 0x004fe60000041808 */
[----:B------:R-:W2:Y:S04]  /*6ddc0*/  LDL.LU.64 R10, [R1+0xc098] ;  /* 0x00c09800010a7983 */ /* 0x000ea80000300a00 */
[----:B------:R-:W2:-:S12]  /*6ddd0*/  LDL.LU.64 R8, [R1+0xc090] ;  /* 0x00c0900001087983 */ /* 0x000e980000300a00 */
[----:B------:R0:W-:Y:S04]  /*6dde0*/  STL.64 [R1+0x120], R12 ;  /* 0x0001200c01007387 */ /* 0x0001e80000100a00 */
[----:B0-----:R-:W2:Y:S01]  /*6ddf0*/  LDL.LU.64 R12, [R1+0xc088] ;  /* 0x00c08800010c7983 */ /* 0x001ea20000300a00 */
[----:B------:R-:W-:Y:S02]  /*6de00*/  IMAD.MOV.U32 R24, RZ, RZ, R2 ;  /* 0x000000ffff187224 */ /* 0x000fe400078e0002 */
[----:B------:R-:W-:Y:S02]  /*6de10*/  IMAD.MOV.U32 R25, RZ, RZ, R0 ;  /* 0x000000ffff197224 */ /* 0x000fe400078e0000 */
[----:B------:R-:W-:Y:S02]  /*6de20*/  IMAD.MOV.U32 R2, RZ, RZ, R14 ;  /* 0x000000ffff027224 */ /* 0x000fe400078e000e */
[----:B------:R-:W-:-:S05]  /*6de30*/  IMAD.MOV.U32 R0, RZ, RZ, R15 ;  /* 0x000000ffff007224 */ /* 0x000fca00078e000f */
[----:B------:R-:W-:Y:S04]  /*6de40*/  STL [R1+0xaeec], R0 ;  /* 0x00aeec0001007387 */ /* 0x000fe80000100800 */
[----:B------:R-:W-:Y:S01]  /*6de50*/  STL [R1+0xaee8], R2 ;  /* 0x00aee80201007387 */ /* 0x000fe20000100800 */
[----:B--2---:R-:W-:Y:S03]  /*6de60*/  HMMA.16816.F32.BF16 R12, R16, R12, R8 ;  /* 0x0000000c100c723c */ /* 0x004fe60000041808 */
[----:B------:R-:W2:Y:S04]  /*6de70*/  LDL.LU.64 R10, [R1+0xc080] ;  /* 0x00c08000010a7983 */ /* 0x000ea80000300a00 */
[----:B------:R-:W2:-:S12]  /*6de80*/  LDL.LU.64 R8, [R1+0xc078] ;  /* 0x00c0780001087983 */ /* 0x000e980000300a00 */
[----:B------:R0:W-:Y:S04]  /*6de90*/  STL.64 [R1+0x110], R12 ;  /* 0x0001100c01007387 */ /* 0x0001e80000100a00 */
[----:B------:R2:W-:Y:S04]  /*6dea0*/  STL.64 [R1+0x118], R14 ;  /* 0x0001180e01007387 */ /* 0x0005e80000100a00 */
[----:B0-----:R-:W2:Y:S02]  /*6deb0*/  LDL.LU.64 R12, [R1+0xc070] ;  /* 0x00c07000010c7983 */ /* 0x001ea40000300a00 */
[----:B--2---:R-:W-:Y:S02]  /*6dec0*/  HMMA.16816.F32.BF16 R12, R16, R12, R8 ;  /* 0x0000000c100c723c */ /* 0x004fe40000041808 */
[----:B------:R-:W2:Y:S04]  /*6ded0*/  LDL.LU.64 R10, [R1+0xc068] ;  /* 0x00c06800010a7983 */ /* 0x000ea80000300a00 */
[----:B------:R-:W2:-:S13]  /*6dee0*/  LDL.LU.64 R8, [R1+0xc060] ;  /* 0x00c0600001087983 */ /* 0x000e9a0000300a00 */
[----:B------:R-:W-:Y:S01]  /*6def0*/  IMAD.MOV.U32 R0, RZ, RZ, R14 ;  /* 0x000000ffff007224 */ /* 0x000fe200078e000e */
[----:B------:R0:W-:Y:S01]  /*6df00*/  STL.64 [R1+0x100], R12 ;  /* 0x0001000c01007387 */ /* 0x0001e20000100a00 */
[----:B------:R-:W-:-:S03]  /*6df10*/  IMAD.MOV.U32 R2, RZ, RZ, R15 ;  /* 0x000000ffff027224 */ /* 0x000fc600078e000f */
[----:B------:R-:W4:Y:S04]  /*6df20*/  LDL.LU.64 R14, [R1+0xc058] ;  /* 0x00c05800010e7983 */ /* 0x000f280000300a00 */
[----:B0-----:R-:W2:Y:S04]  /*6df30*/  LDL.LU.64 R12, [R1+0xc050] ;  /* 0x00c05000010c7983 */ /* 0x001ea80000300a00 */
[----:B------:R-:W-:Y:S04]  /*6df40*/  STL [R1+0xaef4], R2 ;  /* 0x00aef40201007387 */ /* 0x000fe80000100800 */
[----:B------:R-:W-:Y:S01]  /*6df50*/  STL [R1+0xaef0], R0 ;  /* 0x00aef00001007387 */ /* 0x000fe20000100800 */
[----:B--2---:R-:W-:-:S15]  /*6df60*/  HMMA.16816.F32.BF16 R8, R16, R12, R8 ;  /* 0x0000000c1008723c */ /* 0x004fde0000041808 */
[----:B------:R-:W-:-:S04]  /*6df70*/  NOP ;  /* 0x0000000000007918 */ /* 0x000fc80000000000 */
[----:B------:R-:W-:Y:S04]  /*6df80*/  STL.64 [R1+0xf0], R8 ;  /* 0x0000f00801007387 */ /* 0x000fe80000100a00 */
[----:B------:R0:W-:Y:S04]  /*6df90*/  STL.64 [R1+0xf8], R10 ;  /* 0x0000f80a01007387 */ /* 0x0001e80000100a00 */
[----:B0-----:R-:W2:Y:S04]  /*6dfa0*/  LDL.LU.64 R10, [R1+0xc048] ;  /* 0x00c04800010a7983 */ /* 0x001ea80000300a00 */
[----:B------:R-:W3:Y:S04]  /*6dfb0*/  LDL.LU.64 R8, [R1+0xc040] ;  /* 0x00c0400001087983 */ /* 0x000ee80000300a00 */
[----:B----4-:R0:W-:Y:S04]  /*6dfc0*/  STL.64 [R1+0xbf40], R14 ;  /* 0x00bf400e01007387 */ /* 0x0101e80000100a00 */
[----:B------:R-:W4:Y:S04]  /*6dfd0*/  LDL.LU.64 R12, [R1+0x1370] ;  /* 0x00137000010c7983 */ /* 0x000f280000300a00 */
[----:B0-----:R-:W4:Y:S01]  /*6dfe0*/  LDL.LU.64 R14, [R1+0x1378] ;  /* 0x00137800010e7983 */ /* 0x001f220000300a00 */
[----:B---3--:R-:W-:-:S15]  /*6dff0*/  HMMA.16816.F32.BF16 R4, R16, R8, R4 ;  /* 0x000000081004723c */ /* 0x008fde0000041804 */
[----:B------:R-:W-:-:S04]  /*6e000*/  NOP ;  /* 0x0000000000007918 */ /* 0x000fc80000000000 */
[----:B------:R-:W-:Y:S04]  /*6e010*/  STL.64 [R1+0xe0], R4 ;  /* 0x0000e00401007387 */ /* 0x000fe80000100a00 */
[----:B------:R0:W-:Y:S04]  /*6e020*/  STL.64 [R1+0xe8], R6 ;  /* 0x0000e80601007387 */ /* 0x0001e80000100a00 */
[----:B0-----:R-:W3:Y:S04]  /*6e030*/  LDL.LU.64 R6, [R1+0xc038] ;  /* 0x00c0380001067983 */ /* 0x001ee80000300a00 */
[----:B------:R-:W3:Y:S04]  /*6e040*/  LDL.LU.64 R4, [R1+0xc030] ;  /* 0x00c0300001047983 */ /* 0x000ee80000300a00 */
[----:B--2---:R0:W-:Y:S04]  /*6e050*/  STL.64 [R1+0xbf48], R10 ;  /* 0x00bf480a01007387 */ /* 0x0041e80000100a00 */
[----:B------:R-:W3:Y:S04]  /*6e060*/  LDL.LU.64 R8, [R1+0x1480] ;  /* 0x0014800001087983 */ /* 0x000ee80000300a00 */
[----:B0-----:R-:W3:Y:S01]  /*6e070*/  LDL.LU.64 R10, [R1+0x1488] ;  /* 0x00148800010a7983 */ /* 0x001ee20000300a00 */
[C---:B----4-:R-:W-:Y:S08]  /*6e080*/  HMMA.16816.F32.BF16 R12, R16.reuse, R24, R12 ;  /* 0x00000018100c723c */ /* 0x050ff0000004180c */
[----:B---3--:R-:W-:-:S15]  /*6e090*/  HMMA.16816.F32.BF16 R8, R16, R4, R8 ;  /* 0x000000041008723c */ /* 0x008fde0000041808 */
[----:B------:R-:W-:-:S04]  /*6e0a0*/  NOP ;  /* 0x0000000000007918 */ /* 0x000fc80000000000 */
[----:B------:R-:W-:Y:S04]  /*6e0b0*/  STL.64 [R1+0xd0], R8 ;  /* 0x0000d00801007387 */ /* 0x000fe80000100a00 */
[----:B------:R0:W-:Y:S04]  /*6e0c0*/  STL.64 [R1+0xd8], R10 ;  /* 0x0000d80a01007387 */ /* 0x0001e80000100a00 */
[----:B0-----:R-:W2:Y:S04]  /*6e0d0*/  LDL R10, [R1+0x28] ;  /* 0x00002800010a7983 */ /* 0x001ea80000100800 */
[----:B------:R0:W-:Y:S04]  /*6e0e0*/  STL.64 [R1+0x1030], R12 ;  /* 0x0010300c01007387 */ /* 0x0001e80000100a00 */
[----:B------:R1:W-:Y:S04]  /*6e0f0*/  STL.64 [R1+0x1038], R14 ;  /* 0x0010380e01007387 */ /* 0x0003e80000100a00 */
[----:B------:R-:W2:Y:S01]  /*6e100*/  LDL R11, [R1+0x2c] ;  /* 0x00002c00010b7983 */ /* 0x000ea20000100800 */
[----:B------:R-:W-:-:S02]  /*6e110*/  IMAD.MOV.U32 R20, RZ, RZ, R6 ;  /* 0x000000ffff147224 */ /* 0x000fc400078e0006 */
[----:B------:R-:W-:Y:S01]  /*6e120*/  IMAD.MOV.U32 R21, RZ, RZ, R3 ;  /* 0x000000ffff157224 */ /* 0x000fe200078e0003 */
[----:B--2---:R-:W-:Y:S04]  /*6e130*/  STL.64 [R1+0xbf70], R10 ;  /* 0x00bf700a01007387 */ /* 0x004fe80000100a00 */
[----:B0-----:R-:W2:Y:S04]  /*6e140*/  LDL.LU R12, [R1+0x860] ;  /* 0x00086000010c7983 */ /* 0x001ea80000300800 */
[----:B------:R-:W2:Y:S04]  /*6e150*/  LDL.LU R13, [R1+0x864] ;  /* 0x00086400010d7983 */ /* 0x000ea80000300800 */
[----:B-1----:R-:W3:Y:S04]  /*6e160*/  LDL.LU R14, [R1+0x868] ;  /* 0x00086800010e7983 */ /* 0x002ee80000300800 */
[----:B------:R-:W3:Y:S04]  /*6e170*/  LDL.LU R15, [R1+0x86c] ;  /* 0x00086c00010f7983 */ /* 0x000ee80000300800 */
[----:B------:R-:W4:Y:S04]  /*6e180*/  LDL.LU R6, [R1+0xc02c] ;  /* 0x00c02c0001067983 */ /* 0x000f280000300800 */
[----:B------:R-:W4:Y:S04]  /*6e190*/  LDL.LU R3, [R1+0xc028] ;  /* 0x00c0280001037983 */ /* 0x000f280000300800 */
[----:B------:R-:W4:Y:S04]  /*6e1a0*/  LDL.LU R8, [R1+0xc0] ;  /* 0x0000c00001087983 */ /* 0x000f280000300800 */
[----:B------:R-:W4:Y:S04]  /*6e1b0*/  LDL.LU R9, [R1+0xc4] ;  /* 0x0000c40001097983 */ /* 0x000f280000300800 */
[----:B------:R0:W-:Y:S02]  /*6e1c0*/  STL.64 [R1+0xbf90], R20 ;  /* 0x00bf901401007387 */ /* 0x0001e40000100a00 */
[----:B0-----:R-:W-:-:S02]  /*6e1d0*/  IMAD.MOV.U32 R20, RZ, RZ, R29 ;  /* 0x000000ffff147224 */ /* 0x001fc400078e001d */
[----:B------:R-:W-:Y:S01]  /*6e1e0*/  IMAD.MOV.U32 R21, RZ, RZ, R28 ;  /* 0x000000ffff157224 */ /* 0x000fe200078e001c */
[----:B------:R-:W4:Y:S04]  /*6e1f0*/  LDL.LU R29, [R1+0xc024] ;  /* 0x00c02400011d7983 */ /* 0x000f280000300800 */
[----:B------:R-:W4:Y:S04]  /*6e200*/  LDL.LU R28, [R1+0xc020] ;  /* 0x00c02000011c7983 */ /* 0x000f280000300800 */
[----:B------:R-:W-:Y:S04]  /*6e210*/  STL.64 [R1+0xbfa8], R20 ;  /* 0x00bfa81401007387 */ /* 0x000fe80000100a00 */
[----:B---3--:R-:W-:Y:S04]  /*6e220*/  STL.64 [R1+0xbf58], R14 ;  /* 0x00bf580e01007387 */ /* 0x008fe80000100a00 */
[----:B--2---:R0:W-:Y:S04]  /*6e230*/  STL.64 [R1+0xbf50], R12 ;  /* 0x00bf500c01007387 */ /* 0x0041e80000100a00 */
[----:B0-----:R-:W2:Y:S04]  /*6e240*/  LDL.LU R12, [R1+0x870] ;  /* 0x00087000010c7983 */ /* 0x001ea80000300800 */
[----:B------:R-:W2:Y:S04]  /*6e250*/  LDL.LU R13, [R1+0x874] ;  /* 0x00087400010d7983 */ /* 0x000ea80000300800 */
[----:B------:R-:W3:Y:S04]  /*6e260*/  LDL.LU R14, [R1+0x878] ;  /* 0x00087800010e7983 */ /* 0x000ee80000300800 */
[----:B------:R-:W3:Y:S04]  /*6e270*/  LDL.LU R15, [R1+0x87c] ;  /* 0x00087c00010f7983 */ /* 0x000ee80000300800 */
[----:B----4-:R-:W0:Y:S01]  /*6e280*/  LDSM.16.MT88.4 R24, [R28+UR5+0x2080] ;  /* 0x002080051c18783b */ /* 0x010e220008004200 */
[----:B------:R-:W-:-:S02]  /*6e290*/  IMAD.MOV.U32 R20, RZ, RZ, R23 ;  /* 0x000000ffff147224 */ /* 0x000fc400078e0017 */
[----:B------:R-:W-:-:S05]  /*6e2a0*/  IMAD.MOV.U32 R21, RZ, RZ, R22 ;  /* 0x000000ffff157224 */ /* 0x000fca00078e0016 */
[----:B------:R1:W-:Y:S04]  /*6e2b0*/  STL.64 [R1+0xbfc0], R20 ;  /* 0x00bfc01401007387 */ /* 0x0003e80000100a00 */
[----:B-1----:R-:W4:Y:S04]  /*6e2c0*/  LDL.LU.64 R20, [R1+0x1040] ;  /* 0x0010400001147983 */ /* 0x002f280000300a00 */
[----:B------:R-:W4:Y:S04]  /*6e2d0*/  LDL.LU.64 R22, [R1+0x1048] ;  /* 0x0010480001167983 */ /* 0x000f280000300a00 */
[----:B---3--:R-:W-:Y:S04]  /*6e2e0*/  STL.64 [R1+0xbf88], R14 ;  /* 0x00bf880e01007387 */ /* 0x008fe80000100a00 */
[----:B--2---:R-:W-:Y:S04]  /*6e2f0*/  STL.64 [R1+0xbf80], R12 ;  /* 0x00bf800c01007387 */ /* 0x004fe80000100a00 */
[----:B0-----:R-:W-:Y:S04]  /*6e300*/  STL.64 [R1+0xbe68], R26 ;  /* 0x00be681a01007387 */ /* 0x001fe80000100a00 */
[----:B------:R0:W-:Y:S04]  /*6e310*/  STL.64 [R1+0xbe60], R24 ;  /* 0x00be601801007387 */ /* 0x0001e80000100a00 */
[----:B0-----:R-:W2:Y:S04]  /*6e320*/  LDL.LU.64 R24, [R1+0x80] ;  /* 0x0000800001187983 */ /* 0x001ea80000300a00 */
[----:B------:R-:W3:Y:S01]  /*6e330*/  LDL.64 R26, [R1+0x88] ;  /* 0x00008800011a7983 */ /* 0x000ee20000100a00 */
[----:B----4-:R-:W-:Y:S03]  /*6e340*/  HMMA.16816.F32.BF16 R8, R16, R8, R20 ;  /* 0x000000081008723c */ /* 0x010fe60000041814 */
[----:B---3--:R-:W-:Y:S04]  /*6e350*/  STL.64 [R1+0xbfd0], R26 ;  /* 0x00bfd01a01007387 */ /* 0x008fe80000100a00 */
[----:B--2---:R0:W-:Y:S04]  /*6e360*/  STL.64 [R1+0xbfc8], R24 ;  /* 0x00bfc81801007387 */ /* 0x0041e80000100a00 */
[----:B0-----:R-:W2:Y:S04]  /*6e370*/  LDL.LU R24, [R1+0x90] ;  /* 0x0000900001187983 */ /* 0x001ea80000300800 */
[----:B------:R-:W2:Y:S04]  /*6e380*/  LDL.LU R25, [R1+0x94] ;  /* 0x0000940001197983 */ /* 0x000ea80000300800 */
[----:B--2---:R0:W-:Y:S02]  /*6e390*/  STL.64 [R1+0xbfe8], R24 ;  /* 0x00bfe81801007387 */ /* 0x0041e40000100a00 */
[----:B0-----:R-:W-:-:S02]  /*6e3a0*/  IMAD.MOV.U32 R24, RZ, RZ, R6 ;  /* 0x000000ffff187224 */ /* 0x001fc400078e0006 */
[----:B------:R-:W-:Y:S01]  /*6e3b0*/  IMAD.MOV.U32 R25, RZ, RZ, R7 ;  /* 0x000000ffff197224 */ /* 0x000fe200078e0007 */
[----:B------:R-:W2:Y:S04]  /*6e3c0*/  LDL.LU R6, [R1+0xc01c] ;  /* 0x00c01c0001067983 */ /* 0x000ea80000300800 */
[----:B------:R-:W2:Y:S04]  /*6e3d0*/  LDL.LU R7, [R1+0xc018] ;  /* 0x00c0180001077983 */ /* 0x000ea80000300800 */
[----:B------:R-:W-:Y:S04]  /*6e3e0*/  STL.64 [R1+0xc000], R24 ;  /* 0x00c0001801007387 */ /* 0x000fe80000100a00 */
[----:B------:R-:W-:Y:S04]  /*6e3f0*/  STL [R1+0x1040], R8 ;  /* 0x0010400801007387 */ /* 0x000fe80000100800 */
        /* <DEDUP_REMOVED lines=15> */
[----:B------:R-:W2:Y:S01]  /*6e4f0*/  LDL.LU.64 R14, [R1+0x1098] ;  /* 0x00109800010e7983 */ /* 0x000ea20000300a00 */
[----:B------:R-:W-:-:S02]  /*6e500*/  IMAD.MOV.U32 R24, RZ, RZ, R29 ;  /* 0x000000ffff187224 */ /* 0x000fc400078e001d */
[----:B------:R-:W-:Y:S01]  /*6e510*/  IMAD.MOV.U32 R25, RZ, RZ, R3 ;  /* 0x000000ffff197224 */ /* 0x000fe200078e0003 */
[----:B--2---:R-:W-:Y:S04]  /*6e520*/  STL.64 [R1+0xbfa0], R14 ;  /* 0x00bfa00e01007387 */ /* 0x004fe80000100a00 */
[----:B----4-:R0:W-:Y:S04]  /*6e530*/  STL.64 [R1+0xbf98], R12 ;  /* 0x00bf980c01007387 */ /* 0x0101e80000100a00 */
[----:B0-----:R-:W2:Y:S04]  /*6e540*/  LDL.LU.64 R12, [R1+0x10a0] ;  /* 0x0010a000010c7983 */ /* 0x001ea80000300a00 */
[----:B------:R-:W4:Y:S01]  /*6e550*/  LDL.LU.64 R14, [R1+0x10a8] ;  /* 0x0010a800010e7983 */ /* 0x000f220000300a00 */
[----:B---3--:R-:W-:Y:S01]  /*6e560*/  HMMA.16816.F32.BF16 R24, R16, R24, R20 ;  /* 0x000000181018723c */ /* 0x008fe20000041814 */
[----:B------:R-:W-:Y:S01]  /*6e570*/  MOV R3, R11 ;  /* 0x0000000b00037202 */ /* 0x000fe20000000f00 */
[----:B------:R-:W-:-:S02]  /*6e580*/  IMAD.MOV.U32 R4, RZ, RZ, R10 ;  /* 0x000000ffff047224 */ /* 0x000fc400078e000a */
[----:B------:R-:W-:Y:S01]  /*6e590*/  IMAD.MOV.U32 R5, RZ, RZ, R9 ;  /* 0x000000ffff057224 */ /* 0x000fe200078e0009 */
[----:B----4-:R-:W-:Y:S04]  /*6e5a0*/  STL.64 [R1+0xbfb8], R14 ;  /* 0x00bfb80e01007387 */ /* 0x010fe80000100a00 */
[----:B--2---:R0:W-:Y:S04]  /*6e5b0*/  STL.64 [R1+0xbfb0], R12 ;  /* 0x00bfb00c01007387 */ /* 0x0041e80000100a00 */
[----:B0-----:R-:W2:Y:S04]  /*6e5c0*/  LDL.LU.64 R12, [R1+0x10b0] ;  /* 0x0010b000010c7983 */ /* 0x001ea80000300a00 */
[----:B------:R-:W2:Y:S04]  /*6e5d0*/  LDL.LU.64 R14, [R1+0x10b8] ;  /* 0x0010b800010e7983 */ /* 0x000ea80000300a00 */
[----:B------:R-:W3:Y:S04]  /*6e5e0*/  LDL.LU.64 R8, [R1+0x1080] ;  /* 0x0010800001087983 */ /* 0x000ee80000300a00 */
[----:B------:R-:W3:Y:S04]  /*6e5f0*/  LDL.LU.64 R10, [R1+0x1088] ;  /* 0x00108800010a7983 */ /* 0x000ee80000300a00 */
[----:B------:R-:W-:Y:S04]  /*6e600*/  STL [R1+0xaf00], R3 ;  /* 0x00af000301007387 */ /* 0x000fe80000100800 */
[----:B------:R-:W-:Y:S04]  /*6e610*/  STL [R1+0xaefc], R4 ;  /* 0x00aefc0401007387 */ /* 0x000fe80000100800 */
[----:B------:R-:W-:Y:S04]  /*6e620*/  STL [R1+0xaef8], R5 ;  /* 0x00aef80501007387 */ /* 0x000fe80000100800 */
[----:B------:R0:W-:Y:S04]  /*6e630*/  STL.64 [R1+0xbf20], R6 ;  /* 0x00bf200601007387 */ /* 0x0001e80000100a00 */
[----:B0-----:R-:W4:Y:S04]  /*6e640*/  LDL.64 R6, [R1+0x8] ;  /* 0x0000080001067983 */ /* 0x001f280000100a00 */
        /* <DEDUP_REMOVED lines=20> */
[----:B------:R0:W-:Y:S04]  /*6e790*/  STL.64 [R1+0x1110], R20 ;  /* 0x0011101401007387 */ /* 0x0001e80000100a00 */
[----:B------:R-:W-:Y:S04]  /*6e7a0*/  STL.64 [R1+0x1118], R22 ;  /* 0x0011181601007387 */ /* 0x000fe80000100a00 */
[----:B0-----:R-:W2:Y:S04]  /*6e7b0*/  LDL.LU.64 R20, [R1+0xbfc0] ;  /* 0x00bfc00001147983 */ /* 0x001ea80000300a00 */
[----:B------:R0:W-:Y:S04]  /*6e7c0*/  STL.64 [R1+0xbec0], R26 ;  /* 0x00bec01a01007387 */ /* 0x0001e80000100a00 */
[----:B0-----:R-:W3:Y:S04]  /*6e7d0*/  LDL R26, [R1+0x18] ;  /* 0x00001800011a7983 */ /* 0x001ee80000100800 */
[----:B------:R-:W3:Y:S01]  /*6e7e0*/  LDL R27, [R1+0x1c] ;  /* 0x00001c00011b7983 */ /* 0x000ee20000100800 */
        /* <DEDUP_REMOVED lines=17> */
[----:B0-----:R-:W3:Y:S02]  /*6e900*/  LDL.LU.64 R20, [R1+0xbf78] ;  /* 0x00bf780001147983 */ /* 0x001ee40000300a00 */
[----:B---3--:R-:W-:Y:S02]  /*6e910*/  HMMA.16816.F32.BF16 R16, R16, R20, R8 ;  /* 0x000000141010723c */ /* 0x008fe40000041808 */
[----:B------:R-:W2:Y:S04]  /*6e920*/  LDL.LU.64 R10, [R1+0xbf70] ;  /* 0x00bf7000010a7983 */ /* 0x000ea80000300a00 */
[----:B-1----:R-:W2:Y:S04]  /*6e930*/  LDL.LU.64 R22, [R1+0xbf68] ;  /* 0x00bf680001167983 */ /* 0x002ea80000300a00 */
[----:B------:R-:W2:Y:S09]  /*6e940*/  LDL.LU.64 R20, [R1+0xbf60] ;  /* 0x00bf600001147983 */ /* 0x000eb20000300a00 */
[----:B------:R0:W-:Y:S04]  /*6e950*/  STL.64 [R1+0x1180], R16 ;  /* 0x0011801001007387 */ /* 0x0001e80000100a00 */
[----:B------:R1:W-:Y:S04]  /*6e960*/  STL.64 [R1+0x1188], R18 ;  /* 0x0011881201007387 */ /* 0x0003e80000100a00 */
[----:B0-----:R-:W4:Y:S04]  /*6e970*/  LDL.LU R16, [R1+0x850] ;  /* 0x0008500001107983 */ /* 0x001f280000300800 */
[----:B------:R-:W4:Y:S04]  /*6e980*/  LDL.LU R17, [R1+0x854] ;  /* 0x0008540001117983 */ /* 0x000f280000300800 */
[----:B-1----:R-:W4:Y:S04]  /*6e990*/  LDL.LU R18, [R1+0x858] ;  /* 0x0008580001127983 */ /* 0x002f280000300800 */
[----:B------:R-:W4:Y:S01]  /*6e9a0*/  LDL.LU R19, [R1+0x85c] ;  /* 0x00085c0001137983 */ /* 0x000f220000300800 */
[----:B--2---:R-:W-:Y:S03]  /*6e9b0*/  HMMA.16816.F32.BF16 R8, R20, R10, R12 ;  /* 0x0000000a1408723c */ /* 0x004fe6000004180c */
[----:B------:R-:W2:Y:S04]  /*6e9c0*/  LDL.LU.64 R14, [R1+0xbf58] ;  /* 0x00bf5800010e7983 */ /* 0x000ea80000300a00 */
[----:B------:R-:W2:-:S12]  /*6e9d0*/  LDL.LU.64 R12, [R1+0xbf50] ;  /* 0x00bf5000010c7983 */ /* 0x000e980000300a00 */
[----:B------:R-:W-:Y:S04]  /*6e9e0*/  STL.64 [R1+0x870], R8 ;  /* 0x0008700801007387 */ /* 0x000fe80000100a00 */
[----:B------:R0:W-:Y:S04]  /*6e9f0*/  STL.64 [R1+0x878], R10 ;  /* 0x0008780a01007387 */ /* 0x0001e80000100a00 */
[----:B0-----:R-:W3:Y:S01]  /*6ea00*/  LDL.LU.64 R10, [R1+0xbf48] ;  /* 0x00bf4800010a7983 */ /* 0x001ee20000300a00 */
[----:B--2---:R-:W-:Y:S03]  /*6ea10*/  HMMA.16816.F32.BF16 R24, R20, R26, R12 ;  /* 0x0000001a1418723c */ /* 0x004fe6000004180c */
[----:B------:R-:W2:-:S15]  /*6ea20*/  LDL.LU.64 R14, [R1+0xbf40] ;  /* 0x00bf4000010e7983 */ /* 0x000e9e0000300a00 */
[----:B------:R-:W-:Y:S01]  /*6ea30*/  NOP ;  /* 0x0000000000007918 */ /* 0x000fe20000000000 */
[----:B------:R-:W-:Y:S04]  /*6ea40*/  STL.64 [R1+0x860], R24 ;  /* 0x0008601801007387 */ /* 0x000fe80000100a00 */
[----:B------:R0:W-:Y:S04]  /*6ea50*/  STL.64 [R1+0x868], R26 ;  /* 0x0008681a01007387 */ /* 0x0001e80000100a00 */
[----:B0-----:R-:W2:Y:S04]  /*6ea60*/  LDL R26, [R1+0x98] ;  /* 0x00009800011a7983 */ /* 0x001ea80000100800 */
[----:B------:R-:W2:Y:S01]  /*6ea70*/  LDL R27, [R1+0x9c] ;  /* 0x00009c00011b7983 */ /* 0x000ea20000100800 */
[----:B----4-:R-:W-:Y:S03]  /*6ea80*/  HMMA.16816.F32.BF16 R16, R20, R6, R16 ;  /* 0x000000061410723c */ /* 0x010fe60000041810 */
[----:B--2---:R0:W-:Y:S04]  /*6ea90*/  STL.64 [R1+0xbed0], R26 ;  /* 0x00bed01a01007387 */ /* 0x0041e80000100a00 */
[----:B0-----:R-:W2:Y:S01]  /*6eaa0*/  LDL.64 R26, [R1+0xa8] ;  /* 0x0000a800011a7983 */ /* 0x001ea20000100a00 */
[----:B------:R-:W-:-:S02]  /*6eab0*/  IMAD.MOV.U32 R13, RZ, RZ, R6 ;  /* 0x000000ffff0d7224 */ /* 0x000fc400078e0006 */
[----:B------:R-:W-:Y:S01]  /*6eac0*/  IMAD.MOV.U32 R12, RZ, RZ, R7 ;  /* 0x000000ffff0c7224 */ /* 0x000fe200078e0007 */
[----:B--2---:R0:W-:Y:S08]  /*6ead0*/  STL.64 [R1+0xbee8], R26 ;  /* 0x00bee81a01007387 */ /* 0x0041f00000100a00 */
[----:B------:R1:W-:Y:S04]  /*6eae0*/  STL.64 [R1+0x850], R16 ;  /* 0x0008501001007387 */ /* 0x0003e80000100a00 */
[----:B------:R2:W-:Y:S04]  /*6eaf0*/  STL.64 [R1+0x858], R18 ;  /* 0x0008581201007387 */ /* 0x0005e80000100a00 */
[----:B0-----:R-:W4:Y:S04]  /*6eb00*/  LDL R26, [R1+0xb8] ;  /* 0x0000b800011a7983 */ /* 0x001f280000100800 */
[----:B------:R-:W4:Y:S04]  /*6eb10*/  LDL R27, [R1+0xbc] ;  /* 0x0000bc00011b7983 */ /* 0x000f280000100800 */
[----:B------:R-:W3:Y:S04]  /*6eb20*/  LDL.LU R4, [R1+0x830] ;  /* 0x0008300001047983 */ /* 0x000ee80000300800 */
[----:B------:R-:W3:Y:S04]  /*6eb30*/  LDL.LU R5, [R1+0x834] ;  /* 0x0008340001057983 */ /* 0x000ee80000300800 */
[----:B------:R-:W3:Y:S04]  /*6eb40*/  LDL.LU R6, [R1+0x838] ;  /* 0x0008380001067983 */ /* 0x000ee80000300800 */
[----:B------:R-:W3:Y:S04]  /*6eb50*/  LDL.LU R7, [R1+0x83c] ;  /* 0x00083c0001077983 */ /* 0x000ee80000300800 */
[----:B-1----:R-:W3:Y:S01]  /*6eb60*/  LDL.LU R16, [R1+0x820] ;  /* 0x0008200001107983 */ /* 0x002ee20000300800 */
[----:B------:R-:W-:-:S02]  /*6eb70*/  IMAD.MOV.U32 R17, RZ, RZ, R14 ;  /* 0x000000ffff117224 */ /* 0x000fc400078e000e */
[----:B--2---:R-:W-:Y:S01]  /*6eb80*/  IMAD.MOV.U32 R18, RZ, RZ, R15 ;  /* 0x000000ffff127224 */ /* 0x004fe200078e000f */
[----:B------:R-:W2:Y:S04]  /*6eb90*/  LDL.LU R14, [R1+0xbf3c] ;  /* 0x00bf3c00010e7983 */ /* 0x000ea80000300800 */
[----:B------:R-:W2:Y:S04]  /*6eba0*/  LDL.LU R15, [R1+0xbf38] ;  /* 0x00bf3800010f7983 */ /* 0x000ea80000300800 */
[----:B------:R-:W2:Y:S04]  /*6ebb0*/  LDL.LU R19, [R1+0x82c] ;  /* 0x00082c0001137983 */ /* 0x000ea80000300800 */
[----:B----4-:R0:W-:Y:S04]  /*6ebc0*/  STL.64 [R1+0xbf00], R26 ;  /* 0x00bf001a01007387 */ /* 0x0101e80000100a00 */
[----:B------:R-:W2:Y:S04]  /*6ebd0*/  LDL.LU R24, [R1+0x840] ;  /* 0x0008400001187983 */ /* 0x000ea80000300800 */
[----:B------:R-:W2:Y:S04]  /*6ebe0*/  LDL.LU R25, [R1+0x844] ;  /* 0x0008440001197983 */ /* 0x000ea80000300800 */
[----:B0-----:R-:W2:Y:S04]  /*6ebf0*/  LDL.LU R26, [R1+0x848] ;  /* 0x00084800011a7983 */ /* 0x001ea80000300800 */
[----:B------:R-:W2:Y:S02]  /*6ec00*/  LDL.LU R27, [R1+0x84c] ;  /* 0x00084c00011b7983 */ /* 0x000ea40000300800 */
[----:B--2---:R-:W-:-:S15]  /*6ec10*/  HMMA.16816.F32.BF16 R24, R20, R14, R24 ;  /* 0x0000000e1418723c */ /* 0x004fde0000041818 */
[----:B------:R-:W-:-:S04]  /*6ec20*/  NOP ;  /* 0x0000000000007918 */ /* 0x000fc80000000000 */
[----:B------:R-:W-:Y:S04]  /*6ec30*/  STL.64 [R1+0x840], R24 ;  /* 0x0008401801007387 */ /* 0x000fe80000100a00 */
[----:B------:R0:W-:Y:S04]  /*6ec40*/  STL.64 [R1+0x848], R26 ;  /* 0x0008481a01007387 */ /* 0x0001e80000100a00 */
[----:B0-----:R-:W2:Y:S04]  /*6ec50*/  LDL.64 R26, [R1+0xc8] ;  /* 0x0000c800011a7983 */ /* 0x001ea80000100a00 */
[----:B--2---:R0:W-:Y:S04]  /*6ec60*/  STL.64 [R1+0xbf08], R26 ;  /* 0x00bf081a01007387 */ /* 0x0041e80000100a00 */
[----:B0-----:R-:W2:Y:S04]  /*6ec70*/  LDL.64 R26, [R1+0x38] ;  /* 0x00003800011a7983 */ /* 0x001ea80000100a00 */
[----:B------:R-:W-:Y:S04]  /*6ec80*/  STL.64 [R1+0xbe58], R14 ;  /* 0x00be580e01007387 */ /* 0x000fe80000100a00 */
[----:B------:R0:W-:Y:S04]  /*6ec90*/  STL.64 [R1+0xbec8], R12 ;  /* 0x00bec80c01007387 */ /* 0x0001e80000100a00 */
[----:B0-----:R-:W4:Y:S04]  /*6eca0*/  LDL.LU R12, [R1+0xfe0] ;  /* 0x000fe000010c7983 */ /* 0x001f280000300800 */
[----:B------:R-:W4:Y:S01]  /*6ecb0*/  LDL.LU R13, [R1+0xfe4] ;  /* 0x000fe400010d7983 */ /* 0x000f220000300800 */
[----:B---3--:R-:W-:-:S02]  /*6ecc0*/  IMAD.MOV.U32 R14, RZ, RZ, R11 ;  /* 0x000000ffff0e7224 */ /* 0x008fc400078e000b */
[----:B------:R-:W-:Y:S01]  /*6ecd0*/  IMAD.MOV.U32 R15, RZ, RZ, R10 ;  /* 0x000000ffff0f7224 */ /* 0x000fe200078e000a */
[----:B------:R-:W3:Y:S04]  /*6ece0*/  LDL.LU R11, [R1+0xbf34] ;  /* 0x00bf3400010b7983 */ /* 0x000ee80000300800 */
[----:B------:R-:W2:Y:S04]  /*6ecf0*/  LDL.LU R10, [R1+0xbf30] ;  /* 0x00bf3000010a7983 */ /* 0x000ea80000300800 */
[----:B------:R-:W-:Y:S04]  /*6ed00*/  STL.64 [R1+0xbee0], R14 ;  /* 0x00bee00e01007387 */ /* 0x000fe80000100a00 */
[----:B----4-:R0:W-:Y:S04]  /*6ed10*/  STL.64 [R1+0xbed8], R12 ;  /* 0x00bed80c01007387 */ /* 0x0101e80000100a00 */
[----:B0-----:R-:W4:Y:S04]  /*6ed20*/  LDL.LU R12, [R1+0xff0] ;  /* 0x000ff000010c7983 */ /* 0x001f280000300800 */
[----:B------:R-:W4:Y:S04]  /*6ed30*/  LDL.LU R13, [R1+0xff4] ;  /* 0x000ff400010d7983 */ /* 0x000f280000300800 */
[----:B------:R-:W2:Y:S04]  /*6ed40*/  LDL.LU R14, [R1+0xff8] ;  /* 0x000ff800010e7983 */ /* 0x000ea80000300800 */
[----:B------:R-:W2:Y:S04]  /*6ed50*/  LDL.LU R15, [R1+0xffc] ;  /* 0x000ffc00010f7983 */ /* 0x000ea80000300800 */
[----:B--2---:R0:W-:Y:S04]  /*6ed60*/  STL.64 [R1+0xbef8], R14 ;  /* 0x00bef80e01007387 */ /* 0x0041e80000100a00 */
[----:B----4-:R1:W-:Y:S01]  /*6ed70*/  STL.64 [R1+0xbef0], R12 ;  /* 0x00bef00c01007387 */ /* 0x0103e20000100a00 */
[----:B0-----:R-:W-:-:S03]  /*6ed80*/  IMAD.MOV.U32 R14, RZ, RZ, R10 ;  /* 0x000000ffff0e7224 */ /* 0x001fc600078e000a */
[----:B-1----:R-:W2:Y:S04]  /*6ed90*/  LDL.LU R12, [R1+0x1000] ;  /* 0x00100000010c7983 */ /* 0x002ea80000300800 */
[----:B------:R-:W2:Y:S04]  /*6eda0*/  LDL.LU R13, [R1+0x1004] ;  /* 0x00100400010d7983 */ /* 0x000ea80000300800 */
[----:B------:R-:W4:Y:S01]  /*6edb0*/  LDL.LU R10, [R1+0xbf2c] ;  /* 0x00bf2c00010a7983 */ /* 0x000f220000300800 */
[----:B---3--:R-:W-:-:S03]  /*6edc0*/  IMAD.MOV.U32 R15, RZ, RZ, R11 ;  /* 0x000000ffff0f7224 */ /* 0x008fc600078e000b */
[----:B------:R-:W4:Y:S04]  /*6edd0*/  LDL.LU R11, [R1+0xbf28] ;  /* 0x00bf2800010b7983 */ /* 0x000f280000300800 */
[----:B------:R-:W-:Y:S01]  /*6ede0*/  STL.64 [R1+0xbf18], R14 ;  /* 0x00bf180e01007387 */ /* 0x000fe20000100a00 */
[----:B----4-:R-:W-:Y:S03]  /*6edf0*/  HMMA.16816.F32.BF16 R4, R20, R10, R4 ;  /* 0x0000000a1404723c */ /* 0x010fe60000041804 */
[----:B--2---:R0:W-:Y:S04]  /*6ee00*/  STL.64 [R1+0xbf10], R12 ;  /* 0x00bf100c01007387 */ /* 0x0041e80000100a00 */
[----:B0-----:R-:W2:Y:S04]  /*6ee10*/  LDL.LU R12, [R1+0x1020] ;  /* 0x00102000010c7983 */ /* 0x001ea80000300800 */
[----:B------:R-:W2:Y:S04]  /*6ee20*/  LDL.LU R13, [R1+0x1024] ;  /* 0x00102400010d7983 */ /* 0x000ea80000300800 */
[----:B------:R-:W2:Y:S04]  /*6ee30*/  LDL.LU R14, [R1+0x1028] ;  /* 0x00102800010e7983 */ /* 0x000ea80000300800 */
[----:B------:R-:W2:Y:S04]  /*6ee40*/  LDL.LU R15, [R1+0x102c] ;  /* 0x00102c00010f7983 */ /* 0x000ea80000300800 */
[----:B------:R-:W-:Y:S04]  /*6ee50*/  STL.64 [R1+0x830], R4 ;  /* 0x0008300401007387 */ /* 0x000fe80000100a00 */
[----:B------:R0:W-:Y:S04]  /*6ee60*/  STL.64 [R1+0x838], R6 ;  /* 0x0008380601007387 */ /* 0x0001e80000100a00 */
[----:B0-----:R-:W3:Y:S01]  /*6ee70*/  LDL.LU.64 R6, [R1+0xbf20] ;  /* 0x00bf200001067983 */ /* 0x001ee20000300a00 */
[----:B------:R-:W-:-:S02]  /*6ee80*/  IMAD.MOV.U32 R2, RZ, RZ, R26 ;  /* 0x000000ffff027224 */ /* 0x000fc400078e001a */
[----:B------:R-:W-:Y:S01]  /*6ee90*/  IMAD.MOV.U32 R0, RZ, RZ, R27 ;  /* 0x000000ffff007224 */ /* 0x000fe200078e001b */
[----:B---3--:R-:W-:Y:S01]  /*6eea0*/  HMMA.16816.F32.BF16 R16, R20, R6, R16 ;  /* 0x000000061410723c */ /* 0x008fe20000041810 */
[----:B------:R0:W-:Y:S04]  /*6eeb0*/  STL [R1+0xbdf8], R6 ;  /* 0x00bdf80601007387 */ /* 0x0001e80000100800 */
[----:B------:R1:W-:-:S14]  /*6eec0*/  STL [R1+0xbdf4], R7 ;  /* 0x00bdf40701007387 */ /* 0x0003dc0000100800 */
[----:B------:R-:W-:Y:S04]  /*6eed0*/  STL.64 [R1+0x820], R16 ;  /* 0x0008201001007387 */ /* 0x000fe80000100a00 */
[----:B------:R-:W-:Y:S04]  /*6eee0*/  STL.64 [R1+0x828], R18 ;  /* 0x0008281201007387 */ /* 0x000fe80000100a00 */
[----:B------:R-:W3:Y:S01]  /*6eef0*/  LDSM.16.MT88.4 R16, [R28+UR5+0x2100] ;  /* 0x002100051c10783b */ /* 0x000ee20008004200 */
[C---:B--2---:R-:W-:Y:S03]  /*6ef00*/  HMMA.16816.F32.BF16 R12, R20.reuse, R26, R12 ;  /* 0x0000001a140c723c */ /* 0x044fe6000004180c */
[----:B------:R-:W2:Y:S04]  /*6ef10*/  LDL.LU R4, [R1+0x1010] ;  /* 0x0010100001047983 */ /* 0x000ea80000300800 */
[----:B------:R-:W2:Y:S04]  /*6ef20*/  LDL.LU R5, [R1+0x1014] ;  /* 0x0010140001057983 */ /* 0x000ea80000300800 */
[----:B0-----:R-:W2:Y:S04]  /*6ef30*/  LDL.LU R6, [R1+0x1018] ;  /* 0x0010180001067983 */ /* 0x001ea80000300800 */
[----:B-1----:R-:W2:Y:S04]  /*6ef40*/  LDL.LU R7, [R1+0x101c] ;  /* 0x00101c0001077983 */ /* 0x002ea80000300800 */
[----:B------:R-:W-:Y:S04]  /*6ef50*/  STL [R1+0xbdfc], R28 ;  /* 0x00bdfc1c01007387 */ /* 0x000fe80000100800 */
[----:B---3--:R0:W-:Y:S04]  /*6ef60*/  STL.64 [R1+0xbd10], R18 ;  /* 0x00bd101201007387 */ /* 0x0081e80000100a00 */
[----:B------:R-:W-:Y:S04]  /*6ef70*/  STL.64 [R1+0xbd08], R16 ;  /* 0x00bd081001007387 */ /* 0x000fe80000100a00 */
[----:B0-----:R-:W3:Y:S04]  /*6ef80*/  LDL R18, [R1+0x48] ;  /* 0x0000480001127983 */ /* 0x001ee80000100800 */
[----:B------:R-:W3:Y:S04]  /*6ef90*/  LDL R19, [R1+0x4c] ;  /* 0x00004c0001137983 */ /* 0x000ee80000100800 */
[----:B------:R-:W-:Y:S04]  /*6efa0*/  STL.64 [R1+0x11f0], R12 ;  /* 0x0011f00c01007387 */ /* 0x000fe80000100a00 */
[----:B------:R0:W-:Y:S04]  /*6efb0*/  STL.64 [R1+0x11f8], R14 ;  /* 0x0011f80e01007387 */ /* 0x0001e80000100a00 */
[----:B0-----:R-:W4:Y:S04]  /*6efc0*/  LDL.LU.64 R14, [R1+0xbf18] ;  /* 0x00bf1800010e7983 */ /* 0x001f280000300a00 */
[----:B------:R-:W4:Y:S04]  /*6efd0*/  LDL.LU.64 R12, [R1+0xbf10] ;  /* 0x00bf1000010c7983 */ /* 0x000f280000300a00 */
[----:B------:R-:W2:Y:S04]  /*6efe0*/  LDL.LU.64 R26, [R1+0xbf08] ;  /* 0x00bf0800011a7983 */ /* 0x000ea80000300a00 */
[----:B------:R-:W-:Y:S01]  /*6eff0*/  STL [R1+0xbe00], R2 ;  /* 0x00be000201007387 */ /* 0x000fe20000100800 */
[----:B--2---:R-:W-:Y:S01]  /*6f000*/  HMMA.16816.F32.BF16 R4, R20, R26, R4 ;  /* 0x0000001a1404723c */ /* 0x004fe20000041804 */
[----:B------:R-:W-:-:S15]  /*6f010*/  IMAD.MOV.U32 R3, RZ, RZ, R27 ;  /* 0x000000ffff037224 */ /* 0x000fde00078e001b */
[----:B------:R-:W-:-:S03]  /*6f020*/  NOP ;  /* 0x0000000000007918 */ /* 0x000fc60000000000 */
[----:B------:R0:W-:Y:S04]  /*6f030*/  STL.64 [R1+0x1020], R4 ;  /* 0x0010200401007387 */ /* 0x0001e80000100a00 */
[----:B------:R-:W-:Y:S01]  /*6f040*/  STL.64 [R1+0x1028], R6 ;  /* 0x0010280601007387 */ /* 0x000fe20000100a00 */
[----:B0-----:R-:W-:-:S03]  /*6f050*/  IMAD.MOV.U32 R4, RZ, RZ, R26 ;  /* 0x000000ffff047224 */ /* 0x001fc600078e001a */
[----:B------:R-:W4:Y:S02]  /*6f060*/  LDL.LU.64 R26, [R1+0xbf00] ;  /* 0x00bf0000011a7983 */ /* 0x000f240000300a00 */
[----:B----4-:R-:W-:Y:S02]  /*6f070*/  HMMA.16816.F32.BF16 R24, R20, R26, R12 ;  /* 0x0000001a1418723c */ /* 0x010fe4000004180c */
[----:B------:R-:W2:Y:S04]  /*6f080*/  LDL.LU.64 R14, [R1+0xbef8] ;  /* 0x00bef800010e7983 */ /* 0x000ea80000300a00 */
[----:B------:R-:W2:-:S13]  /*6f090*/  LDL.LU.64 R12, [R1+0xbef0] ;  /* 0x00bef000010c7983 */ /* 0x000e9a0000300a00 */
[----:B------:R-:W-:Y:S04]  /*6f0a0*/  STL.64 [R1+0x1010], R24 ;  /* 0x0010101801007387 */ /* 0x000fe80000100a00 */
[----:B------:R0:W-:Y:S04]  /*6f0b0*/  STL.64 [R1+0x1018], R26 ;  /* 0x0010181a01007387 */ /* 0x0001e80000100a00 */
        /* <DEDUP_REMOVED lines=10> */
[----:B------:R0:W-:Y:S04]  /*6f160*/  STL.64 [R1+0xbe98], R4 ;  /* 0x00be980401007387 */ /* 0x0001e80000100a00 */
[----:B0-----:R-:W4:Y:S04]  /*6f170*/  LDL.LU R4, [R1+0xfd0] ;  /* 0x000fd00001047983 */ /* 0x001f280000300800 */
[----:B------:R-:W4:Y:S04]  /*6f180*/  LDL.LU R5, [R1+0xfd4] ;  /* 0x000fd40001057983 */ /* 0x000f280000300800 */
[----:B------:R-:W4:Y:S04]  /*6f190*/  LDL.LU R6, [R1+0xfd8] ;  /* 0x000fd80001067983 */ /* 0x000f280000300800 */
[----:B------:R-:W4:Y:S01]  /*6f1a0*/  LDL.LU R7, [R1+0xfdc] ;  /* 0x000fdc0001077983 */ /* 0x000f220000300800 */
[----:B--2---:R-:W-:Y:S03]  /*6f1b0*/  HMMA.16816.F32.BF16 R24, R20, R26, R12 ;  /* 0x0000001a1418723c */ /* 0x004fe6000004180c */
[----:B------:R-:W2:-:S15]  /*6f1c0*/  LDL.LU.64 R12, [R1+0xbec8] ;  /* 0x00bec800010c7983 */ /* 0x000e9e0000300a00 */
[----:B------:R-:W-:Y:S01]  /*6f1d0*/  NOP ;  /* 0x0000000000007918 */ /* 0x000fe20000000000 */
[----:B------:R-:W-:Y:S04]  /*6f1e0*/  STL.64 [R1+0xff0], R24 ;  /* 0x000ff01801007387 */ /* 0x000fe80000100a00 */
[----:B------:R0:W-:Y:S04]  /*6f1f0*/  STL.64 [R1+0xff8], R26 ;  /* 0x000ff81a01007387 */ /* 0x0001e80000100a00 */
[----:B0-----:R-:W4:Y:S02]  /*6f200*/  LDL.LU.64 R26, [R1+0xbec0] ;  /* 0x00bec000011a7983 */ /* 0x001f240000300a00 */
[----:B----4-:R-:W-:Y:S01]  /*6f210*/  HMMA.16816.F32.BF16 R4, R20, R26, R4 ;  /* 0x0000001a1404723c */ /* 0x010fe20000041804 */
[----:B------:R-:W-:-:S02]  /*6f220*/  IMAD.MOV.U32 R16, RZ, RZ, R26 ;  /* 0x000000ffff107224 */ /* 0x000fc400078e001a */
[----:B------:R-:W-:-:S15]  /*6f230*/  IMAD.MOV.U32 R9, RZ, RZ, R27 ;  /* 0x000000ffff097224 */ /* 0x000fde00078e001b */
[----:B------:R-:W-:Y:S01]  /*6f240*/  NOP ;  /* 0x0000000000007918 */ /* 0x000fe20000000000 */
[----:B------:R-:W-:Y:S04]  /*6f250*/  STL.64 [R1+0xfe0], R4 ;  /* 0x000fe00401007387 */ /* 0x000fe80000100a00 */
[----:B------:R-:W-:Y:S04]  /*6f260*/  STL.64 [R1+0xfe8], R6 ;  /* 0x000fe80601007387 */ /* 0x000fe80000100a00 */
[----:B---3--:R-:W-:Y:S04]  /*6f270*/  STL.64 [R1+0xbea8], R18 ;  /* 0x00bea81201007387 */ /* 0x008fe80000100a00 */
[----:B------:R-:W-:Y:S04]  /*6f280*/  STL [R1+0xbea0], R16 ;  /* 0x00bea01001007387 */ /* 0x000fe80000100800 */
[----:B------:R-:W-:Y:S04]  /*6f290*/  STL.64 [R1+0xbe10], R10 ;  /* 0x00be100a01007387 */ /* 0x000fe80000100a00 */
[----:B------:R0:W-:Y:S04]  /*6f2a0*/  STL.64 [R1+0xbe08], R8 ;  /* 0x00be080801007387 */ /* 0x0001e80000100a00 */
[----:B0-----:R-:W3:Y:S04]  /*6f2b0*/  LDL.LU R8, [R1+0x670] ;  /* 0x0006700001087983 */ /* 0x001ee80000300800 */
[----:B------:R-:W3:Y:S04]  /*6f2c0*/  LDL.LU R9, [R1+0x674] ;  /* 0x0006740001097983 */ /* 0x000ee80000300800 */
[----:B------:R-:W4:Y:S04]  /*6f2d0*/  LDL.LU R10, [R1+0x678] ;  /* 0x00067800010a7983 */ /* 0x000f280000300800 */
[----:B------:R-:W4:Y:S04]  /*6f2e0*/  LDL.LU R11, [R1+0x67c] ;  /* 0x00067c00010b7983 */ /* 0x000f280000300800 */
[----:B------:R-:W2:Y:S04]  /*6f2f0*/  LDL.64 R18, [R1+0x78] ;  /* 0x0000780001127983 */ /* 0x000ea80000100a00 */
[----:B------:R-:W2:Y:S04]  /*6f300*/  LDL.LU R4, [R1+0xfb0] ;  /* 0x000fb00001047983 */ /* 0x000ea80000300800 */
[----:B------:R-:W2:Y:S04]  /*6f310*/  LDL.LU R5, [R1+0xfb4] ;  /* 0x000fb40001057983 */ /* 0x000ea80000300800 */
[----:B------:R-:W2:Y:S04]  /*6f320*/  LDL.LU R6, [R1+0xfb8] ;  /* 0x000fb80001067983 */ /* 0x000ea80000300800 */
[----:B------:R-:W2:Y:S04]  /*6f330*/  LDL.LU R7, [R1+0xfbc] ;  /* 0x000fbc0001077983 */ /* 0x000ea80000300800 */
[----:B--2---:R-:W-:Y:S04]  /*6f340*/  STL.64 [R1+0xbeb8], R6 ;  /* 0x00beb80601007387 */ /* 0x004fe80000100a00 */
[----:B------:R0:W-:Y:S04]  /*6f350*/  STL.64 [R1+0xbeb0], R4 ;  /* 0x00beb00401007387 */ /* 0x0001e80000100a00 */
        /* <DEDUP_REMOVED lines=8> */
[----:B--2---:R0:W-:Y:S04]  /*6f3e0*/  STL.64 [R1+0xbe78], R26 ;  /* 0x00be781a01007387 */ /* 0x0041e80000100a00 */
[----:B------:R-:W-:Y:S04]  /*6f3f0*/  STL.64 [R1+0xbe70], R24 ;  /* 0x00be701801007387 */ /* 0x000fe80000100a00 */
[----:B0-----:R-:W2:Y:S04]  /*6f400*/  LDL.64 R26, [R1+0x58] ;  /* 0x00005800011a7983 */ /* 0x001ea80000100a00 */
[----:B--2---:R0:W-:Y:S04]  /*6f410*/  STL.64 [R1+0xbe90], R26 ;  /* 0x00be901a01007387 */ /* 0x0041e80000100a00 */
[----:B0-----:R-:W2:Y:S04]  /*6f420*/  LDL.64 R26, [R1+0x68] ;  /* 0x00006800011a7983 */ /* 0x001ea80000100a00 */
[----:B----4-:R0:W-:Y:S04]  /*6f430*/  STL.64 [R1+0xbe20], R10 ;  /* 0x00be200a01007387 */ /* 0x0101e80000100a00 */
[----:B---3--:R-:W-:Y:S01]  /*6f440*/  STL.64 [R1+0xbe18], R8 ;  /* 0x00be180801007387 */ /* 0x008fe20000100a00 */
[----:B0-----:R-:W-:-:S02]  /*6f450*/  IMAD.MOV.U32 R11, RZ, RZ, R12 ;  /* 0x000000ffff0b7224 */ /* 0x001fc400078e000c */
[----:B------:R-:W-:Y:S01]  /*6f460*/  IMAD.MOV.U32 R10, RZ, RZ, R13 ;  /* 0x000000ffff0a7224 */ /* 0x000fe200078e000d */
[----:B------:R-:W3:Y:S04]  /*6f470*/  LDL.LU R12, [R1+0x6a0] ;  /* 0x0006a000010c7983 */ /* 0x000ee80000300800 */
[----:B------:R-:W3:Y:S04]  /*6f480*/  LDL.LU R13, [R1+0x6a4] ;  /* 0x0006a400010d7983 */ /* 0x000ee80000300800 */
[----:B------:R-:W4:Y:S04]  /*6f490*/  LDL.LU R14, [R1+0x6a8] ;  /* 0x0006a800010e7983 */ /* 0x000f280000300800 */
[----:B------:R-:W4:Y:S01]  /*6f4a0*/  LDL.LU R15, [R1+0x6ac] ;  /* 0x0006ac00010f7983 */ /* 0x000f220000300800 */
[----:B------:R-:W-:Y:S03]  /*6f4b0*/  HMMA.16816.F32.BF16 R4, R20, R18, R4 ;  /* 0x000000121404723c */ /* 0x000fe60000041804 */
[----:B----4-:R-:W-:Y:S04]  /*6f4c0*/  STL.64 [R1+0xbe88], R14 ;  /* 0x00be880e01007387 */ /* 0x010fe80000100a00 */
[----:B---3--:R0:W-:Y:S04]  /*6f4d0*/  STL.64 [R1+0xbe80], R12 ;  /* 0x00be800c01007387 */ /* 0x0081e80000100a00 */
[----:B0-----:R-:W3:Y:S04]  /*6f4e0*/  LDL.LU R12, [R1+0xfa0] ;  /* 0x000fa000010c7983 */ /* 0x001ee80000300800 */
[----:B------:R-:W3:Y:S04]  /*6f4f0*/  LDL.LU R13, [R1+0xfa4] ;  /* 0x000fa400010d7983 */ /* 0x000ee80000300800 */
[----:B------:R-:W3:Y:S04]  /*6f500*/  LDL.LU R14, [R1+0xfa8] ;  /* 0x000fa800010e7983 */ /* 0x000ee80000300800 */
[----:B------:R-:W3:Y:S04]  /*6f510*/  LDL.LU R15, [R1+0xfac] ;  /* 0x000fac00010f7983 */ /* 0x000ee80000300800 */
[----:B------:R0:W-:Y:S04]  /*6f520*/  STL.64 [R1+0xbe38], R10 ;  /* 0x00be380a01007387 */ /* 0x0001e80000100a00 */
[----:B0-----:R-:W4:Y:S04]  /*6f530*/  LDL.64 R10, [R1+0x18] ;  /* 0x00001800010a7983 */ /* 0x001f280000100a00 */
[----:B----4-:R0:W-:Y:S04]  /*6f540*/  STL.64 [R1+0xbe50], R10 ;  /* 0x00be500a01007387 */ /* 0x0101e80000100a00 */
[----:B0-----:R-:W4:Y:S04]  /*6f550*/  LDL.64 R10, [R1+0x28] ;  /* 0x00002800010a7983 */ /* 0x001f280000100a00 */
[----:B------:R-:W-:Y:S04]  /*6f560*/  STL.64 [R1+0xfd0], R4 ;  /* 0x000fd00401007387 */ /* 0x000fe80000100a00 */
[----:B------:R0:W-:Y:S04]  /*6f570*/  STL.64 [R1+0xfd8], R6 ;  /* 0x000fd80601007387 */ /* 0x0001e80000100a00 */
[----:B0-----:R-:W2:Y:S04]  /*6f580*/  LDL.LU.64 R6, [R1+0xbeb8] ;  /* 0x00beb80001067983 */ /* 0x001ea80000300a00 */
[----:B------:R-:W2:Y:S01]  /*6f590*/  LDL.LU.64 R4, [R1+0xbeb0] ;  /* 0x00beb00001047983 */ /* 0x000ea20000300a00 */
[----:B------:R-:W-:Y:S01]  /*6f5a0*/  MOV R29, R18 ;  /* 0x00000012001d7202 */ /* 0x000fe20000000f00 */
[----:B------:R-:W-:-:S02]  /*6f5b0*/  IMAD.MOV.U32 R17, RZ, RZ, R19 ;  /* 0x000000ffff117224 */ /* 0x000fc400078e0013 */
[----:B------:R-:W3:Y:S04]  /*6f5c0*/  LDL.LU.64 R18, [R1+0xbea8] ;  /* 0x00bea80001127983 */ /* 0x000ee80000300a00 */
[----:B------:R-:W3:Y:S01]  /*6f5d0*/  LDL.LU R16, [R1+0xbea0] ;  /* 0x00bea00001107983 */ /* 0x000ee20000300800 */
[----:B--2---:R-:W-:-:S15]  /*6f5e0*/  HMMA.16816.F32.BF16 R4, R20, R26, R4 ;  /* 0x0000001a1404723c */ /* 0x004fde0000041804 */
[----:B------:R-:W-:-:S04]  /*6f5f0*/  NOP ;  /* 0x0000000000007918 */ /* 0x000fc80000000000 */
[----:B------:R0:W-:Y:S04]  /*6f600*/  STL.64 [R1+0xfc0], R4 ;  /* 0x000fc00401007387 */ /* 0x0001e80000100a00 */
[----:B------:R1:W-:Y:S04]  /*6f610*/  STL.64 [R1+0xfc8], R6 ;  /* 0x000fc80601007387 */ /* 0x0003e80000100a00 */
[----:B0-----:R-:W2:Y:S01]  /*6f620*/  LDL.LU.64 R4, [R1+0xbe98] ;  /* 0x00be980001047983 */ /* 0x001ea20000300a00 */
[----:B-1----:R-:W-:Y:S02]  /*6f630*/  IMAD.MOV.U32 R6, RZ, RZ, R26 ;  /* 0x000000ffff067224 */ /* 0x002fe400078e001a */
[----:B------:R-:W-:-:S02]  /*6f640*/  IMAD.MOV.U32 R7, RZ, RZ, R27 ;  /* 0x000000ffff077224 */ /* 0x000fc400078e001b */
[----:B------:R-:W3:Y:S04]  /*6f650*/  LDL.LU.64 R26, [R1+0xbe90] ;  /* 0x00be9000011a7983 */ /* 0x000ee80000300a00 */
[----:B------:R-:W-:Y:S04]  /*6f660*/  STL.64 [R1+0xbe30], R6 ;  /* 0x00be300601007387 */ /* 0x000fe80000100a00 */
[----:B--2---:R0:W-:Y:S04]  /*6f670*/  STL.64 [R1+0xbe28], R4 ;  /* 0x00be280401007387 */ /* 0x0041e80000100a00 */
[----:B0-----:R-:W2:Y:S04]  /*6f680*/  LDL.LU R4, [R1+0x680] ;  /* 0x0006800001047983 */ /* 0x001ea80000300800 */
[----:B------:R-:W2:Y:S04]  /*6f690*/  LDL.LU R5, [R1+0x684] ;  /* 0x0006840001057983 */ /* 0x000ea80000300800 */
[----:B------:R-:W2:Y:S04]  /*6f6a0*/  LDL.LU R6, [R1+0x688] ;  /* 0x0006880001067983 */ /* 0x000ea80000300800 */
[----:B------:R-:W2:Y:S01]  /*6f6b0*/  LDL.LU R7, [R1+0x68c] ;  /* 0x00068c0001077983 */ /* 0x000ea20000300800 */
[----:B---3--:R-:W-:Y:S01]  /*6f6c0*/  HMMA.16816.F32.BF16 R12, R20, R26, R12 ;  /* 0x0000001a140c723c */ /* 0x008fe2000004180c */
[----:B------:R-:W-:-:S02]  /*6f6d0*/  IMAD.MOV.U32 R2, RZ, RZ, R26 ;  /* 0x000000ffff027224 */ /* 0x000fc400078e001a */
[----:B------:R-:W-:Y:S01]  /*6f6e0*/  IMAD.MOV.U32 R28, RZ, RZ, R27 ;  /* 0x000000ffff1c7224 */ /* 0x000fe200078e001b */
[----:B--2---:R-:W-:Y:S04]  /*6f6f0*/  STL.64 [R1+0xbe48], R6 ;  /* 0x00be480601007387 */ /* 0x004fe80000100a00 */
[----:B------:R0:W-:Y:S04]  /*6f700*/  STL.64 [R1+0xbe40], R4 ;  /* 0x00be400401007387 */ /* 0x0001e80000100a00 */
[----:B0-----:R-:W2:Y:S04]  /*6f710*/  LDL.LU R4, [R1+0x690] ;  /* 0x0006900001047983 */ /* 0x001ea80000300800 */
[----:B------:R-:W2:Y:S04]  /*6f720*/  LDL.LU R5, [R1+0x694] ;  /* 0x0006940001057983 */ /* 0x000ea80000300800 */
[----:B------:R-:W2:Y:S04]  /*6f730*/  LDL.LU R6, [R1+0x698] ;  /* 0x0006980001067983 */ /* 0x000ea80000300800 */
[----:B------:R-:W2:Y:S04]  /*6f740*/  LDL.LU R7, [R1+0x69c] ;  /* 0x00069c0001077983 */ /* 0x000ea80000300800 */
[----:B------:R-:W-:Y:S04]  /*6f750*/  STL.64 [R1+0xfb0], R12 ;  /* 0x000fb00c01007387 */ /* 0x000fe80000100a00 */
[----:B------:R0:W-:Y:S04]  /*6f760*/  STL.64 [R1+0xfb8], R14 ;  /* 0x000fb80e01007387 */ /* 0x0001e80000100a00 */
[----:B0-----:R-:W4:Y:S04]  /*6f770*/  LDL.LU.64 R14, [R1+0xbe88] ;  /* 0x00be8800010e7983 */ /* 0x001f280000300a00 */
[----:B------:R-:W4:Y:S04]  /*6f780*/  LDL.LU.64 R12, [R1+0xbe80] ;  /* 0x00be8000010c7983 */ /* 0x000f280000300a00 */
[----:B------:R-:W3:Y:S04]  /*6f790*/  LDL.LU.64 R26, [R1+0xbe78] ;  /* 0x00be7800011a7983 */ /* 0x000ee80000300a00 */
[----:B------:R-:W3:Y:S02]  /*6f7a0*/  LDL.LU.64 R24, [R1+0xbe70] ;  /* 0x00be700001187983 */ /* 0x000ee40000300a00 */
[----:B---3--:R-:W-:Y:S02]  /*6f7b0*/  HMMA.16816.F32.BF16 R20, R20, R18, R24 ;  /* 0x000000121414723c */ /* 0x008fe40000041818 */
[----:B------:R-:W4:Y:S04]  /*6f7c0*/  LDL.LU.64 R26, [R1+0xbe68] ;  /* 0x00be6800011a7983 */ /* 0x000f280000300a00 */
[----:B------:R-:W4:-:S13]  /*6f7d0*/  LDL.LU.64 R24, [R1+0xbe60] ;  /* 0x00be600001187983 */ /* 0x000f1a0000300a00 */
[----:B------:R0:W-:Y:S04]  /*6f7e0*/  STL.64 [R1+0x810], R20 ;  /* 0x0008101401007387 */ /* 0x0001e80000100a00 */
[----:B------:R1:W-:Y:S04]  /*6f7f0*/  STL.64 [R1+0x818], R22 ;  /* 0x0008181601007387 */ /* 0x0003e80000100a00 */
[----:B0-----:R-:W3:Y:S04]  /*6f800*/  LDL.LU R20, [R1+0x660] ;  /* 0x0006600001147983 */ /* 0x001ee80000300800 */
[----:B------:R-:W3:Y:S04]  /*6f810*/  LDL.LU R21, [R1+0x664] ;  /* 0x0006640001157983 */ /* 0x000ee80000300800 */
[----:B-1----:R-:W3:Y:S04]  /*6f820*/  LDL.LU R22, [R1+0x668] ;  /* 0x0006680001167983 */ /* 0x002ee80000300800 */
[----:B------:R-:W3:Y:S04]  /*6f830*/  LDL.LU R23, [R1+0x66c] ;  /* 0x00066c0001177983 */ /* 0x000ee80000300800 */
[----:B------:R-:W-:Y:S01]  /*6f840*/  STL.64 [R1+0xbd20], R18 ;  /* 0x00bd201201007387 */ /* 0x000fe20000100a00 */
[----:B----4-:R-:W-:-:S15]  /*6f850*/  HMMA.16816.F32.BF16 R12, R24, R10, R12 ;  /* 0x0000000a180c723c */ /* 0x010fde000004180c */
[----:B------:R-:W-:-:S04]  /*6f860*/  NOP ;  /* 0x0000000000007918 */ /* 0x000fc80000000000 */
[----:B------:R0:W-:Y:S04]  /*6f870*/  STL.64 [R1+0x6a0], R12 ;  /* 0x0006a00c01007387 */ /* 0x0001e80000100a00 */
[----:B------:R1:W-:Y:S01]  /*6f880*/  STL.64 [R1+0x6a8], R14 ;  /* 0x0006a80e01007387 */ /* 0x0003e20000100a00 */
[----:B0-----:R-:W-:-:S03]  /*6f890*/  IMAD.MOV.U32 R13, RZ, RZ, R10 ;  /* 0x000000ffff0d7224 */ /* 0x001fc600078e000a */
[----:B-1----:R-:W4:Y:S01]  /*6f8a0*/  LDL.LU.64 R14, [R1+0xbe58] ;  /* 0x00be5800010e7983 */ /* 0x002f220000300a00 */
[----:B------:R-:W-:-:S03]  /*6f8b0*/  IMAD.MOV.U32 R12, RZ, RZ, R11 ;  /* 0x000000ffff0c7224 */ /* 0x000fc600078e000b */
        /* <DEDUP_REMOVED lines=16> */
[----:B------:R-:W4:Y:S02]  /*6f9c0*/  LDL.LU.64 R8, [R1+0xbe18] ;  /* 0x00be180001087983 */ /* 0x000f240000300a00 */
[----:B----4-:R-:W-:-:S15]  /*6f9d0*/  HMMA.16816.F32.BF16 R8, R24, R14, R8 ;  /* 0x0000000e1808723c */ /* 0x010fde0000041808 */
[----:B------:R-:W-:-:S04]  /*6f9e0*/  NOP ;  /* 0x0000000000007918 */ /* 0x000fc80000000000 */
[----:B------:R-:W-:Y:S04]  /*6f9f0*/  STL.64 [R1+0x670], R8 ;  /* 0x0006700801007387 */ /* 0x000fe80000100a00 */
[----:B------:R0:W-:Y:S04]  /*6fa00*/  STL.64 [R1+0x678], R10 ;  /* 0x0006780a01007387 */ /* 0x0001e80000100a00 */
[----:B0-----:R-:W3:Y:S04]  /*6fa10*/  LDL.LU.64 R10, [R1+0xbe10] ;  /* 0x00be1000010a7983 */ /* 0x001ee80000300a00 */
[----:B------:R-:W4:Y:S04]  /*6fa20*/  LDL.LU.64 R8, [R1+0xbe08] ;  /* 0x00be080001087983 */ /* 0x000f280000300a00 */
[----:B------:R0:W-:Y:S02]  /*6fa30*/  STL.64 [R1+0xbce0], R14 ;  /* 0x00bce00e01007387 */ /* 0x0001e40000100a00 */
[----:B0-----:R-:W-:-:S02]  /*6fa40*/  IMAD.MOV.U32 R14, RZ, RZ, R19 ;  /* 0x000000ffff0e7224 */ /* 0x001fc400078e0013 */
[----:B------:R-:W-:-:S05]  /*6fa50*/  IMAD.MOV.U32 R15, RZ, RZ, R18 ;  /* 0x000000ffff0f7224 */ /* 0x000fca00078e0012 */
[----:B------:R0:W-:Y:S02]  /*6fa60*/  STL.64 [R1+0xbcf0], R14 ;  /* 0x00bcf00e01007387 */ /* 0x0001e40000100a00 */
[----:B0-----:R-:W-:Y:S02]  /*6fa70*/  IMAD.MOV.U32 R14, RZ, RZ, R13 ;  /* 0x000000ffff0e7224 */ /* 0x001fe400078e000d */
[----:B------:R-:W-:Y:S01]  /*6fa80*/  IMAD.MOV.U32 R15, RZ, RZ, R12 ;  /* 0x000000ffff0f7224 */ /* 0x000fe200078e000c */
[----:B---3--:R-:W-:-:S15]  /*6fa90*/  HMMA.16816.F32.BF16 R20, R24, R10, R20 ;  /* 0x0000000a1814723c */ /* 0x008fde0000041814 */
[----:B------:R-:W-:-:S04]  /*6faa0*/  NOP ;  /* 0x0000000000007918 */ /* 0x000fc80000000000 */
[----:B------:R-:W-:Y:S04]  /*6fab0*/  STL.64 [R1+0x660], R20 ;  /* 0x0006601401007387 */ /* 0x000fe80000100a00 */
[----:B------:R-:W-:Y:S04]  /*6fac0*/  STL.64 [R1+0x668], R22 ;  /* 0x0006681601007387 */ /* 0x000fe80000100a00 */
[----:B------:R0:W-:Y:S04]  /*6fad0*/  STL.64 [R1+0xbd18], R14 ;  /* 0x00bd180e01007387 */ /* 0x0001e80000100a00 */
[----:B------:R-:W3:Y:S04]  /*6fae0*/  LDL.LU R12, [R1+0x640] ;  /* 0x00064000010c7983 */ /* 0x000ee80000300800 */
[----:B------:R-:W3:Y:S04]  /*6faf0*/  LDL.LU R13, [R1+0x644] ;  /* 0x00064400010d7983 */ /* 0x000ee80000300800 */
[----:B0-----:R-:W2:Y:S04]  /*6fb00*/  LDL.LU R14, [R1+0x648] ;  /* 0x00064800010e7983 */ /* 0x001ea80000300800 */
[----:B------:R-:W2:Y:S01]  /*6fb10*/  LDL.LU R15, [R1+0x64c] ;  /* 0x00064c00010f7983 */ /* 0x000ea20000300800 */
[----:B------:R-:W-:-:S02]  /*6fb20*/  IMAD.MOV.U32 R18, RZ, RZ, R2 ;  /* 0x000000ffff127224 */ /* 0x000fc400078e0002 */
[----:B------:R-:W-:Y:S01]  /*6fb30*/  IMAD.MOV.U32 R19, RZ, RZ, R28 ;  /* 0x000000ffff137224 */ /* 0x000fe200078e001c */
[----:B--2---:R-:W-:Y:S04]  /*6fb40*/  STL.64 [R1+0xbd30], R14 ;  /* 0x00bd300e01007387 */ /* 0x004fe80000100a00 */
[----:B---3--:R0:W-:Y:S04]  /*6fb50*/  STL.64 [R1+0xbd28], R12 ;  /* 0x00bd280c01007387 */ /* 0x0081e80000100a00 */
[----:B------:R-:W2:Y:S04]  /*6fb60*/  LDL.LU R2, [R1+0xbe00] ;  /* 0x00be000001027983 */ /* 0x000ea80000300800 */
[----:B------:R-:W3:Y:S04]  /*6fb70*/  LDL.LU R28, [R1+0xbdfc] ;  /* 0x00bdfc00011c7983 */ /* 0x000ee80000300800 */
[----:B------:R1:W-:Y:S04]  /*6fb80*/  STL.64 [R1+0xbd38], R18 ;  /* 0x00bd381201007387 */ /* 0x0003e80000100a00 */
[----:B0-----:R-:W2:Y:S04]  /*6fb90*/  LDL.LU R12, [R1+0xd70] ;  /* 0x000d7000010c7983 */ /* 0x001ea80000300800 */
[----:B------:R-:W2:Y:S04]  /*6fba0*/  LDL.LU R13, [R1+0xd74] ;  /* 0x000d7400010d7983 */ /* 0x000ea80000300800 */
[----:B------:R-:W2:Y:S04]  /*6fbb0*/  LDL.LU R14, [R1+0xd78] ;  /* 0x000d7800010e7983 */ /* 0x000ea80000300800 */
[----:B------:R-:W2:Y:S01]  /*6fbc0*/  LDL.LU R15, [R1+0xd7c] ;  /* 0x000d7c00010f7983 */ /* 0x000ea20000300800 */
[----:B-1----:R-:W-:-:S02]  /*6fbd0*/  IMAD.MOV.U32 R18, RZ, RZ, R6 ;  /* 0x000000ffff127224 */ /* 0x002fc400078e0006 */
[----:B------:R-:W-:Y:S01]  /*6fbe0*/  IMAD.MOV.U32 R19, RZ, RZ, R7 ;  /* 0x000000ffff137224 */ /* 0x000fe200078e0007 */
[----:B--2---:R-:W-:Y:S04]  /*6fbf0*/  STL.64 [R1+0xbd48], R14 ;  /* 0x00bd480e01007387 */ /* 0x004fe80000100a00 */
[----:B------:R-:W-:Y:S04]  /*6fc00*/  STL.64 [R1+0xbd40], R12 ;  /* 0x00bd400c01007387 */ /* 0x000fe80000100a00 */
[----:B------:R-:W2:Y:S04]  /*6fc10*/  LDL.LU R6, [R1+0xbdf8] ;  /* 0x00bdf80001067983 */ /* 0x000ea80000300800 */
[----:B------:R-:W2:Y:S04]  /*6fc20*/  LDL.LU R7, [R1+0xbdf4] ;  /* 0x00bdf40001077983 */ /* 0x000ea80000300800 */
[----:B------:R0:W-:Y:S02]  /*6fc30*/  STL.64 [R1+0xbd50], R18 ;  /* 0x00bd501201007387 */ /* 0x0001e40000100a00 */
[----:B0-----:R-:W-:Y:S01]  /*6fc40*/  IMAD.MOV.U32 R18, RZ, RZ, R29 ;  /* 0x000000ffff127224 */ /* 0x001fe200078e001d */
[----:B------:R-:W-:Y:S01]  /*6fc50*/  MOV R19, R17 ;  /* 0x0000001100137202 */ /* 0x000fe20000000f00 */
[----:B------:R-:W2:Y:S04]  /*6fc60*/  LDL.LU R29, [R1+0xbdf0] ;  /* 0x00bdf000011d7983 */ /* 0x000ea80000300800 */
[----:B------:R0:W-:Y:S04]  /*6fc70*/  STL.64 [R1+0xbd68], R18 ;  /* 0x00bd681201007387 */ /* 0x0001e80000100a00 */
[----:B------:R-:W2:Y:S04]  /*6fc80*/  LDL.LU R12, [R1+0xd80] ;  /* 0x000d8000010c7983 */ /* 0x000ea80000300800 */
[----:B------:R-:W2:Y:S04]  /*6fc90*/  LDL.LU R13, [R1+0xd84] ;  /* 0x000d8400010d7983 */ /* 0x000ea80000300800 */
[----:B------:R-:W2:Y:S04]  /*6fca0*/  LDL.LU R14, [R1+0xd88] ;  /* 0x000d8800010e7983 */ /* 0x000ea80000300800 */
[----:B------:R-:W2:Y:S01]  /*6fcb0*/  LDL.LU R15, [R1+0xd8c] ;  /* 0x000d8c00010f7983 */ /* 0x000ea20000300800 */
[----:B0-----:R-:W-:-:S02]  /*6fcc0*/  IMAD.MOV.U32 R18, RZ, RZ, R16 ;  /* 0x000000ffff127224 */ /* 0x001fc400078e0010 */
[----:B----4-:R-:W-:-:S05]  /*6fcd0*/  IMAD.MOV.U32 R19, RZ, RZ, R9 ;  /* 0x000000ffff137224 */ /* 0x010fca00078e0009 */
[----:B------:R-:W-:Y:S04]  /*6fce0*/  STL.64 [R1+0xbd80], R18 ;  /* 0x00bd801201007387 */ /* 0x000fe80000100a00 */
[----:B--2---:R-:W-:Y:S04]  /*6fcf0*/  STL.64 [R1+0xbd60], R14 ;  /* 0x00bd600e01007387 */ /* 0x004fe80000100a00 */
[----:B------:R0:W-:Y:S04]  /*6fd00*/  STL.64 [R1+0xbd58], R12 ;  /* 0x00bd580c01007387 */ /* 0x0001e80000100a00 */
[----:B0-----:R-:W2:Y:S04]  /*6fd10*/  LDL.LU R12, [R1+0xd90] ;  /* 0x000d9000010c7983 */ /* 0x001ea80000300800 */
[----:B------:R-:W2:Y:S04]  /*6fd20*/  LDL.LU R13, [R1+0xd94] ;  /* 0x000d9400010d7983 */ /* 0x000ea80000300800 */
[----:B------:R-:W4:Y:S04]  /*6fd30*/  LDL.LU R14, [R1+0xd98] ;  /* 0x000d9800010e7983 */ /* 0x000f280000300800 */
[----:B------:R-:W4:Y:S04]  /*6fd40*/  LDL.LU R15, [R1+0xd9c] ;  /* 0x000d9c00010f7983 */ /* 0x000f280000300800 */
[----:B------:R-:W2:Y:S04]  /*6fd50*/  LDL.LU R16, [R1+0xdb0] ;  /* 0x000db00001107983 */ /* 0x000ea80000300800 */
[----:B------:R-:W2:Y:S04]  /*6fd60*/  LDL.LU R17, [R1+0xdb4] ;  /* 0x000db40001117983 */ /* 0x000ea80000300800 */
[----:B------:R-:W2:Y:S04]  /*6fd70*/  LDL.LU R18, [R1+0xdb8] ;  /* 0x000db80001127983 */ /* 0x000ea80000300800 */
[----:B------:R-:W2:Y:S04]  /*6fd80*/  LDL.LU R19, [R1+0xdbc] ;  /* 0x000dbc0001137983 */ /* 0x000ea80000300800 */
[----:B--2---:R0:W-:Y:S04]  /*6fd90*/  STL.64 [R1+0xbd90], R18 ;  /* 0x00bd901201007387 */ /* 0x0041e80000100a00 */
[----:B------:R-:W-:Y:S01]  /*6fda0*/  STL.64 [R1+0xbd88], R16 ;  /* 0x00bd881001007387 */ /* 0x000fe20000100a00 */
[----:B0-----:R-:W-:-:S02]  /*6fdb0*/  IMAD.MOV.U32 R18, RZ, RZ, R8 ;  /* 0x000000ffff127224 */ /* 0x001fc400078e0008 */
[----:B------:R-:W-:-:S05]  /*6fdc0*/  IMAD.MOV.U32 R19, RZ, RZ, R5 ;  /* 0x000000ffff137224 */ /* 0x000fca00078e0005 */
[----:B------:R0:W-:Y:S04]  /*6fdd0*/  STL.64 [R1+0xbda8], R18 ;  /* 0x00bda81201007387 */ /* 0x0001e80000100a00 */
[----:B0-----:R-:W2:Y:S04]  /*6fde0*/  LDL.64 R18, [R1+0xb8] ;  /* 0x0000b80001127983 */ /* 0x001ea80000100a00 */
[----:B--2---:R-:W-:Y:S04]  /*6fdf0*/  STL.64 [R1+0xbdc0], R18 ;  /* 0x00bdc01201007387 */ /* 0x004fe80000100a00 */
[----:B----4-:R-:W-:Y:S04]  /*6fe00*/  STL.64 [R1+0xbd78], R14 ;  /* 0x00bd780e01007387 */ /* 0x010fe80000100a00 */
[----:B------:R0:W-:Y:S04]  /*6fe10*/  STL.64 [R1+0xbd70], R12 ;  /* 0x00bd700c01007387 */ /* 0x0001e80000100a00 */
[----:B0-----:R-:W2:Y:S04]  /*6fe20*/  LDL.LU R12, [R1+0xda0] ;  /* 0x000da000010c7983 */ /* 0x001ea80000300800 */
[----:B------:R-:W2:Y:S04]  /*6fe30*/  LDL.LU R13, [R1+0xda4] ;  /* 0x000da400010d7983 */ /* 0x000ea80000300800 */
[----:B------:R-:W4:Y:S04]  /*6fe40*/  LDL.LU R14, [R1+0xda8] ;  /* 0x000da800010e7983 */ /* 0x000f280000300800 */
[----:B------:R-:W4:Y:S01]  /*6fe50*/  LDL.LU R15, [R1+0xdac] ;  /* 0x000dac00010f7983 */ /* 0x000f220000300800 */
[----:B------:R-:W-:-:S02]  /*6fe60*/  IMAD.MOV.U32 R18, RZ, RZ, R4 ;  /* 0x000000ffff127224 */ /* 0x000fc400078e0004 */
[----:B------:R-:W-:-:S05]  /*6fe70*/  IMAD.MOV.U32 R19, RZ, RZ, R3 ;  /* 0x000000ffff137224 */ /* 0x000fca00078e0003 */
[----:B------:R-:W-:Y:S04]  /*6fe80*/  STL.64 [R1+0xbdd8], R18 ;  /* 0x00bdd81201007387 */ /* 0x000fe80000100a00 */
[----:B------:R-:W3:Y:S04]  /*6fe90*/  LDL.LU R20, [R1+0x650] ;  /* 0x0006500001147983 */ /* 0x000ee80000300800 */
[----:B------:R-:W3:Y:S04]  /*6fea0*/  LDL.LU R21, [R1+0x654] ;  /* 0x0006540001157983 */ /* 0x000ee80000300800 */
[----:B------:R-:W3:Y:S04]  /*6feb0*/  LDL.LU R22, [R1+0x658] ;  /* 0x0006580001167983 */ /* 0x000ee80000300800 */
[----:B------:R-:W3:Y:S04]  /*6fec0*/  LDL.LU R23, [R1+0x65c] ;  /* 0x00065c0001177983 */ /* 0x000ee80000300800 */
[----:B----4-:R-:W-:Y:S04]  /*6fed0*/  STL.64 [R1+0xbda0], R14 ;  /* 0x00bda00e01007387 */ /* 0x010fe80000100a00 */
[----:B--2---:R0:W-:Y:S04]  /*6fee0*/  STL.64 [R1+0xbd98], R12 ;  /* 0x00bd980c01007387 */ /* 0x0041e80000100a00 */
[----:B0-----:R-:W2:Y:S04]  /*6fef0*/  LDL.LU R12, [R1+0xdc0] ;  /* 0x000dc000010c7983 */ /* 0x001ea80000300800 */
[----:B------:R-:W2:Y:S04]  /*6ff00*/  LDL.LU R13, [R1+0xdc4] ;  /* 0x000dc400010d7983 */ /* 0x000ea80000300800 */
[----:B------:R-:W4:Y:S04]  /*6ff10*/  LDL.LU R14, [R1+0xdc8] ;  /* 0x000dc800010e7983 */ /* 0x000f280000300800 */
[----:B------:R-:W4:Y:S04]  /*6ff20*/  LDL.LU R15, [R1+0xdcc] ;  /* 0x000dcc00010f7983 */ /* 0x000f280000300800 */
        /* <DEDUP_REMOVED lines=11> */
[----:B------:R-:W4:Y:S01]  /*6ffe0*/  LDL.LU R15, [R1+0xdec] ;  /* 0x000dec00010f7983 */ /* 0x000f220000300800 */
[----:B---3--:R-:W-:Y:S03]  /*6fff0*/  HMMA.16816.F32.BF16 R20, R24, R6, R20 ;  /* 0x000000061814723c */ /* 0x008fe60000041814 */
[----:B----4-:R-:W-:Y:S04]  /*70000*/  STL.64 [R1+0xbde8], R14 ;  /* 0x00bde80e01007387 */ /* 0x010fe80000100a00 */
[----:B--2---:R0:W-:Y:S04]  /*70010*/  STL.64 [R1+0xbde0], R12 ;  /* 0x00bde00c01007387 */ /* 0x0041e80000100a00 */
[----:B0-----:R-:W2:Y:S04]  /*70020*/  LDL.LU R12, [R1+0xdf0] ;  /* 0x000df000010c7983 */ /* 0x001ea80000300800 */
[----:B------:R-:W2:Y:S04]  /*70030*/  LDL.LU R13, [R1+0xdf4] ;  /* 0x000df400010d7983 */ /* 0x000ea80000300800 */
[----:B------:R-:W2:Y:S04]  /*70040*/  LDL.LU R14, [R1+0xdf8] ;  /* 0x000df800010e7983 */ /* 0x000ea80000300800 */
[----:B------:R-:W2:Y:S04]  /*70050*/  LDL.LU R15, [R1+0xdfc] ;  /* 0x000dfc00010f7983 */ /* 0x000ea80000300800 */
[----:B------:R0:W-:Y:S04]  /*70060*/  STL.64 [R1+0xbce8], R10 ;  /* 0x00bce80a01007387 */ /* 0x0001e80000100a00 */
[----:B------:R-:W3:Y:S04]  /*70070*/  LDL.LU R8, [R1+0x530] ;  /* 0x0005300001087983 */ /* 0x000ee80000300800 */
[----:B------:R-:W3:Y:S04]  /*70080*/  LDL.LU R9, [R1+0x534] ;  /* 0x0005340001097983 */ /* 0x000ee80000300800 */
[----:B0-----:R-:W4:Y:S04]  /*70090*/  LDL.LU R10, [R1+0x538] ;  /* 0x00053800010a7983 */ /* 0x001f280000300800 */
[----:B------:R-:W4:Y:S01]  /*700a0*/  LDL.LU R11, [R1+0x53c] ;  /* 0x00053c00010b7983 */ /* 0x000f220000300800 */
[----:B------:R-:W-:-:S02]  /*700b0*/  IMAD.MOV.U32 R18, RZ, RZ, R2 ;  /* 0x000000ffff127224 */ /* 0x000fc400078e0002 */
[----:B------:R-:W-:Y:S01]  /*700c0*/  IMAD.MOV.U32 R19, RZ, RZ, R0 ;  /* 0x000000ffff137224 */ /* 0x000fe200078e0000 */
[----:B----4-:R-:W-:Y:S04]  /*700d0*/  STL.64 [R1+0xbd00], R10 ;  /* 0x00bd000a01007387 */ /* 0x010fe80000100a00 */
[----:B---3--:R0:W-:Y:S04]  /*700e0*/  STL.64 [R1+0xbcf8], R8 ;  /* 0x00bcf80801007387 */ /* 0x0081e80000100a00 */
[----:B0-----:R-:W3:Y:S04]  /*700f0*/  LDL.LU R8, [R1+0x540] ;  /* 0x0005400001087983 */ /* 0x001ee80000300800 */
[----:B------:R-:W3:Y:S04]  /*70100*/  LDL.LU R9, [R1+0x544] ;  /* 0x0005440001097983 */ /* 0x000ee80000300800 */
[----:B------:R-:W3:Y:S04]  /*70110*/  LDL.LU R10, [R1+0x548] ;  /* 0x00054800010a7983 */ /* 0x000ee80000300800 */
[----:B------:R-:W-:Y:S04]  /*70120*/  STL.64 [R1+0x650], R20 ;  /* 0x0006501401007387 */ /* 0x000fe80000100a00 */
[----:B------:R-:W-:Y:S04]  /*70130*/  STL.64 [R1+0x658], R22 ;  /* 0x0006581601007387 */ /* 0x000fe80000100a00 */
[----:B------:R-:W0:Y:S01]  /*70140*/  LDSM.16.MT88.4 R20, [R28+UR5+0x2180] ;  /* 0x002180051c14783b */ /* 0x000e220008004200 */
[C---:B--2---:R-:W-:Y:S03]  /*70150*/  HMMA.16816.F32.BF16 R16, R24.reuse, R18, R12 ;  /* 0x000000121810723c */ /* 0x044fe6000004180c */
[----:B0-----:R0:W-:Y:S04]  /*70160*/  STL.64 [R1+0xbc40], R22 ;  /* 0x00bc401601007387 */ /* 0x0011e80000100a00 */
[----:B------:R-:W-:Y:S04]  /*70170*/  STL.64 [R1+0xbc38], R20 ;  /* 0x00bc381401007387 */ /* 0x000fe80000100a00 */
[----:B0-----:R-:W2:Y:S04]  /*70180*/  LDL.64 R22, [R1+0x98] ;  /* 0x0000980001167983 */ /* 0x001ea80000100a00 */
[----:B------:R-:W-:Y:S04]  /*70190*/  STL [R1+0xaf04], R28 ;  /* 0x00af041c01007387 */ /* 0x000fe80000100800 */
[----:B------:R-:W4:Y:S04]  /*701a0*/  LDL.LU.64 R14, [R1+0xbde8] ;  /* 0x00bde800010e7983 */ /* 0x000f280000300a00 */
[----:B------:R-:W4:Y:S04]  /*701b0*/  LDL.LU.64 R12, [R1+0xbde0] ;  /* 0x00bde000010c7983 */ /* 0x000f280000300a00 */
[----:B------:R-:W-:Y:S04]  /*701c0*/  STL.64 [R1+0xfa0], R16 ;  /* 0x000fa01001007387 */ /* 0x000fe80000100a00 */
[----:B------:R0:W-:Y:S04]  /*701d0*/  STL.64 [R1+0xfa8], R18 ;  /* 0x000fa81201007387 */ /* 0x0001e80000100a00 */
[----:B0-----:R-:W4:Y:S01]  /*701e0*/  LDL.LU.64 R18, [R1+0xbdd8] ;  /* 0x00bdd80001127983 */ /* 0x001f220000300a00 */
[----:B------:R-:W-:Y:S01]  /*701f0*/  IMAD.MOV.U32 R11, RZ, RZ, R29 ;  /* 0x000000ffff0b7224 */ /* 0x000fe200078e001d */
[----:B----4-:R-:W-:Y:S02]  /*70200*/  HMMA.16816.F32.BF16 R16, R24, R18, R12 ;  /* 0x000000121810723c */ /* 0x010fe4000004180c */
[----:B------:R-:W4:Y:S04]  /*70210*/  LDL.LU.64 R14, [R1+0xbdd0] ;  /* 0x00bdd000010e7983 */ /* 0x000f280000300a00 */
[----:B------:R-:W4:-:S13]  /*70220*/  LDL.LU.64 R12, [R1+0xbdc8] ;  /* 0x00bdc800010c7983 */ /* 0x000f1a0000300a00 */
[----:B------:R-:W-:Y:S04]  /*70230*/  STL.64 [R1+0xdf0], R16 ;  /* 0x000df01001007387 */ /* 0x000fe80000100a00 */
[----:B------:R0:W-:Y:S01]  /*70240*/  STL [R1+0xdf8], R18 ;  /* 0x000df81201007387 */ /* 0x0001e20000100800 */
[----:B------:R-:W-:-:S03]  /*70250*/  IMAD.MOV.U32 R29, RZ, RZ, R19 ;  /* 0x000000ffff1d7224 */ /* 0x000fc600078e0013 */
[----:B0-----:R-:W4:Y:S04]  /*70260*/  LDL.LU.64 R18, [R1+0xbdc0] ;  /* 0x00bdc00001127983 */ /* 0x001f280000300a00 */
[----:B------:R-:W-:Y:S01]  /*70270*/  STL [R1+0xac98], R29 ;  /* 0x00ac981d01007387 */ /* 0x000fe20000100800 */
[----:B----4-:R-:W-:Y:S01]  /*70280*/  HMMA.16816.F32.BF16 R12, R24, R18, R12 ;  /* 0x00000012180c723c */ /* 0x010fe2000004180c */
[----:B------:R-:W-:Y:S02]  /*70290*/  IMAD.MOV.U32 R5, RZ, RZ, R18 ;  /* 0x000000ffff057224 */ /* 0x000fe400078e0012 */
        /* <DEDUP_REMOVED lines=18> */
[----:B0-----:R-:W4:Y:S04]  /*703c0*/  LDL.LU.64 R18, [R1+0xbd80] ;  /* 0x00bd800001127983 */ /* 0x001f280000300a00 */
[----:B------:R0:W-:Y:S04]  /*703d0*/  STL.64 [R1+0xbca0], R22 ;  /* 0x00bca01601007387 */ /* 0x0001e80000100a00 */
[----:B0-----:R-:W2:Y:S01]  /*703e0*/  LDL.64 R22, [R1+0x8] ;  /* 0x0000080001167983 */ /* 0x001ea20000100a00 */
[----:B----4-:R-:W-:Y:S03]  /*703f0*/  HMMA.16816.F32.BF16 R16, R24, R18, R12 ;  /* 0x000000121810723c */ /* 0x010fe6000004180c */
[----:B------:R-:W4:Y:S04]  /*70400*/  LDL.LU.64 R14, [R1+0xbd78] ;  /* 0x00bd7800010e7983 */ /* 0x000f280000300a00 */
[----:B------:R-:W4:-:S12]  /*70410*/  LDL.LU.64 R12, [R1+0xbd70] ;  /* 0x00bd7000010c7983 */ /* 0x000f180000300a00 */
[----:B------:R-:W-:Y:S04]  /*70420*/  STL.64 [R1+0xdb0], R16 ;  /* 0x000db01001007387 */ /* 0x000fe80000100a00 */
[----:B------:R0:W-:Y:S04]  /*70430*/  STL.64 [R1+0xdb8], R18 ;  /* 0x000db81201007387 */ /* 0x0001e80000100a00 */
[----:B0-----:R-:W4:Y:S02]  /*70440*/  LDL.LU.64 R18, [R1+0xbd68] ;  /* 0x00bd680001127983 */ /* 0x001f240000300a00 */
[----:B----4-:R-:W-:Y:S02]  /*70450*/  HMMA.16816.F32.BF16 R16, R24, R18, R12 ;  /* 0x000000121810723c */ /* 0x010fe4000004180c */
[----:B------:R-:W4:Y:S04]  /*70460*/  LDL.LU.64 R14, [R1+0xbd60] ;  /* 0x00bd6000010e7983 */ /* 0x000f280000300a00 */
[----:B------:R-:W4:-:S13]  /*70470*/  LDL.LU.64 R12, [R1+0xbd58] ;  /* 0x00bd5800010c7983 */ /* 0x000f1a0000300a00 */
        /* <DEDUP_REMOVED lines=16> */
[----:B------:R-:W3:Y:S04]  /*70580*/  LDL.LU.64 R14, [R1+0xbd18] ;  /* 0x00bd1800010e7983 */ /* 0x000ee80000300a00 */
[----:B------:R-:W3:Y:S04]  /*70590*/  LDL.LU.64 R18, [R1+0xbd10] ;  /* 0x00bd100001127983 */ /* 0x000ee80000300a00 */
[----:B------:R-:W3:Y:S09]  /*705a0*/  LDL.LU.64 R16, [R1+0xbd08] ;  /* 0x00bd080001107983 */ /* 0x000ef20000300a00 */
[----:B------:R0:W-:Y:S04]  /*705b0*/  STL.64 [R1+0x640], R24 ;  /* 0x0006401801007387 */ /* 0x0001e80000100a00 */
[----:B------:R1:W-:Y:S04]  /*705c0*/  STL.64 [R1+0x648], R26 ;  /* 0x0006481a01007387 */ /* 0x0003e80000100a00 */
[----:B0-----:R-:W2:Y:S04]  /*705d0*/  LDL.LU R24, [R1+0x520] ;  /* 0x0005200001187983 */ /* 0x001ea80000300800 */
[----:B------:R-:W2:Y:S04]  /*705e0*/  LDL.LU R25, [R1+0x524] ;  /* 0x0005240001197983 */ /* 0x000ea80000300800 */
[----:B-1----:R-:W2:Y:S04]  /*705f0*/  LDL.LU R26, [R1+0x528] ;  /* 0x00052800011a7983 */ /* 0x002ea80000300800 */
[----:B------:R-:W2:Y:S01]  /*70600*/  LDL.LU R27, [R1+0x52c] ;  /* 0x00052c00011b7983 */ /* 0x000ea20000300800 */
[----:B---3--:R-:W-:Y:S03]  /*70610*/  HMMA.16816.F32.BF16 R12, R16, R14, R8 ;  /* 0x0000000e100c723c */ /* 0x008fe60000041808 */
[----:B------:R-:W3:Y:S04]  /*70620*/  LDL.LU.64 R10, [R1+0xbd00] ;  /* 0x00bd0000010a7983 */ /* 0x000ee80000300a00 */
[----:B------:R-:W3:-:S12]  /*70630*/  LDL.LU.64 R8, [R1+0xbcf8] ;  /* 0x00bcf80001087983 */ /* 0x000ed80000300a00 */
[----:B------:R-:W-:Y:S04]  /*70640*/  STL.64 [R1+0x540], R12 ;  /* 0x0005400c01007387 */ /* 0x000fe80000100a00 */
[----:B------:R0:W-:Y:S04]  /*70650*/  STL.64 [R1+0x548], R14 ;  /* 0x0005480e01007387 */ /* 0x0001e80000100a00 */
[----:B0-----:R-:W3:Y:S01]  /*70660*/  LDL.LU.64 R14, [R1+0xbcf0] ;  /* 0x00bcf000010e7983 */ /* 0x001ee20000300a00 */
[----:B------:R-:W0:Y:S01]  /*70670*/  S2R R0, SR_TID.X ;  /* 0x0000000000007919 */ /* 0x000e220000002100 */
[----:B--2---:R-:W-:Y:S01]  /*70680*/  HMMA.16816.F32.BF16 R24, R16, R22, R24 ;  /* 0x000000161018723c */ /* 0x004fe20000041818 */
[----:B------:R-:W-:-:S02]  /*70690*/  IMAD.MOV.U32 R3, RZ, RZ, R22 ;  /* 0x000000ffff037224 */ /* 0x000fc400078e0016 */
[----:B------:R-:W-:Y:S01]  /*706a0*/  IMAD.MOV.U32 R22, RZ, RZ, R5 ;  /* 0x000000ffff167224 */ /* 0x000fe200078e0005 */
[----:B0-----:R-:W-:-:S04]  /*706b0*/  LOP3.LUT R2, R0, 0x7, RZ, 0xc0, !PT ;  /* 0x0000000700027812 */ /* 0x001fc800078ec0ff */
[----:B---3--:R-:W-:Y:S01]  /*706c0*/  HMMA.16816.F32.BF16 R12, R16, R14, R8 ;  /* 0x0000000e100c723c */ /* 0x008fe20000041808 */
[----:B------:R-:W2:-:S15]  /*706d0*/  LDL.LU.64 R10, [R1+0xbce8] ;  /* 0x00bce800010a7983 */ /* 0x000e9e0000300a00 */
[----:B------:R-:W-:-:S03]  /*706e0*/  NOP ;  /* 0x0000000000007918 */ /* 0x000fc60000000000 */
[----:B------:R0:W-:Y:S04]  /*706f0*/  STL.64 [R1+0x530], R12 ;  /* 0x0005300c01007387 */ /* 0x0001e80000100a00 */
[----:B------:R1:W-:Y:S01]  /*70700*/  STL.64 [R1+0x538], R14 ;  /* 0x0005380e01007387 */ /* 0x0003e20000100a00 */
[----:B0-----:R-:W-:-:S03]  /*70710*/  IMAD.SHL.U32 R13, R0, 0x2, RZ ;  /* 0x00000002000d7824 */ /* 0x001fc600078e00ff */
[----:B-1----:R-:W3:Y:S01]  /*70720*/  LDL.LU.64 R14, [R1+0xbce0] ;  /* 0x00bce000010e7983 */ /* 0x002ee20000300a00 */
[----:B------:R-:W-:-:S03]  /*70730*/  IMAD.MOV.U32 R0, RZ, RZ, R23 ;  /* 0x000000ffff007224 */ /* 0x000fc600078e0017 */
[----:B------:R0:W-:Y:S04]  /*70740*/  STL.64 [R1+0x520], R24 ;  /* 0x0005201801007387 */ /* 0x0001e80000100a00 */
[----:B------:R1:W-:Y:S01]  /*70750*/  STL.64 [R1+0x528], R26 ;  /* 0x0005281a01007387 */ /* 0x0003e20000100a00 */
[----:B------:R-:W-:-:S03]  /*70760*/  IMAD.MOV.U32 R23, RZ, RZ, R4 ;  /* 0x000000ffff177224 */ /* 0x000fc600078e0004 */
[----:B0-----:R-:W4:Y:S04]  /*70770*/  LDL.LU R24, [R1+0x4f0] ;  /* 0x0004f00001187983 */ /* 0x001f280000300800 */
[----:B------:R-:W4:Y:S04]  /*70780*/  LDL.LU R25, [R1+0x4f4] ;  /* 0x0004f40001197983 */ /* 0x000f280000300800 */
[----:B-1----:R-:W4:Y:S04]  /*70790*/  LDL.LU R26, [R1+0x4f8] ;  /* 0x0004f800011a7983 */ /* 0x002f280000300800 */
[----:B------:R-:W4:Y:S04]  /*707a0*/  LDL.LU R27, [R1+0x4fc] ;  /* 0x0004fc00011b7983 */ /* 0x000f280000300800 */
[----:B------:R0:W-:Y:S04]  /*707b0*/  STL.64 [R1+0xbcb0], R22 ;  /* 0x00bcb01601007387 */ /* 0x0001e80000100a00 */
[----:B0-----:R-:W2:Y:S01]  /*707c0*/  LDL.64 R22, [R1+0xc8] ;  /* 0x0000c80001167983 */ /* 0x001ea20000100a00 */
[----:B------:R-:W-:-:S05]  /*707d0*/  IMAD R2, R2, 0x210, RZ ;  /* 0x0000021002027824 */ /* 0x000fca00078e02ff */
[----:B------:R-:W-:Y:S02]  /*707e0*/  LOP3.LUT R2, R2, 0x10, R13, 0x78, !PT ;  /* 0x0000001002027812 */ /* 0x000fe400078e780d */
[----:B------:R-:W0:Y:S01]  /*707f0*/  S2R R13, SR_TID.X ;  /* 0x00000000000d7919 */ /* 0x000e220000002100 */
[----:B--2---:R1:W-:Y:S04]  /*70800*/  STL.64 [R1+0xbcc8], R22 ;  /* 0x00bcc81601007387 */ /* 0x0043e80000100a00 */
[----:B------:R-:W3:Y:S04]  /*70810*/  LDL.LU R20, [R1+0x510] ;  /* 0x0005100001147983 */ /* 0x000ee80000300800 */
[----:B------:R-:W3:Y:S04]  /*70820*/  LDL.LU R21, [R1+0x514] ;  /* 0x0005140001157983 */ /* 0x000ee80000300800 */
[----:B-1----:R-:W3:Y:S04]  /*70830*/  LDL.LU R22, [R1+0x518] ;  /* 0x0005180001167983 */ /* 0x002ee80000300800 */
[----:B------:R-:W3:Y:S01]  /*70840*/  LDL.LU R23, [R1+0x51c] ;  /* 0x00051c0001177983 */ /* 0x000ee20000300800 */
[----:B0-----:R-:W-:-:S05]  /*70850*/  IMAD.SHL.U32 R13, R13, 0x100, RZ ;  /* 0x000001000d0d7824 */ /* 0x001fca00078e00ff */
[----:B------:R-:W-:Y:S01]  /*70860*/  LOP3.LUT R2, R2, 0x1000, R13, 0xf8, !PT ;  /* 0x0000100002027812 */ /* 0x000fe200078ef80d */
[----:B---3--:R-:W-:-:S15]  /*70870*/  HMMA.16816.F32.BF16 R20, R16, R14, R20 ;  /* 0x0000000e1014723c */ /* 0x008fde0000041814 */
[----:B------:R-:W-:-:S04]  /*70880*/  NOP ;  /* 0x0000000000007918 */ /* 0x000fc80000000000 */
[----:B------:R-:W-:Y:S04]  /*70890*/  STL.64 [R1+0x510], R20 ;  /* 0x0005101401007387 */ /* 0x000fe80000100a00 */
[----:B------:R0:W-:Y:S04]  /*708a0*/  STL.64 [R1+0x518], R22 ;  /* 0x0005181601007387 */ /* 0x0001e80000100a00 */
[----:B0-----:R-:W2:Y:S04]  /*708b0*/  LDL.64 R22, [R1+0x38] ;  /* 0x0000380001167983 */ /* 0x001ea80000100a00 */
[----:B------:R0:W-:Y:S04]  /*708c0*/  STL.64 [R1+0xbc20], R14 ;  /* 0x00bc200e01007387 */ /* 0x0001e80000100a00 */
[----:B------:R-:W3:Y:S04]  /*708d0*/  LDL.LU R12, [R1+0x500] ;  /* 0x00050000010c7983 */ /* 0x000ee80000300800 */
[----:B------:R-:W3:Y:S04]  /*708e0*/  LDL.LU R13, [R1+0x504] ;  /* 0x00050400010d7983 */ /* 0x000ee80000300800 */
[----:B0-----:R-:W3:Y:S04]  /*708f0*/  LDL.LU R14, [R1+0x508] ;  /* 0x00050800010e7983 */ /* 0x001ee80000300800 */
[----:B------:R-:W3:Y:S04]  /*70900*/  LDL.LU R15, [R1+0x50c] ;  /* 0x00050c00010f7983 */ /* 0x000ee80000300800 */
[----:B------:R0:W-:Y:S01]  /*70910*/  STL.64 [R1+0xbbf0], R10 ;  /* 0x00bbf00a01007387 */ /* 0x0001e20000100a00 */
[----:B---3--:R-:W-:Y:S03]  /*70920*/  HMMA.16816.F32.BF16 R12, R16, R10, R12 ;  /* 0x0000000a100c723c */ /* 0x008fe6000004180c */
[----:B0-----:R-:W3:-:S15]  /*70930*/  LDL.64 R10, [R1+0xa8] ;  /* 0x0000a800010a7983 */ /* 0x001ede0000100a00 */
[----:B------:R-:W-:Y:S01]  /*70940*/  NOP ;  /* 0x0000000000007918 */ /* 0x000fe20000000000 */
[----:B------:R-:W-:Y:S04]  /*70950*/  STL.64 [R1+0x500], R12 ;  /* 0x0005000c01007387 */ /* 0x000fe80000100a00 */
[----:B------:R-:W-:Y:S04]  /*70960*/  STL.64 [R1+0x508], R14 ;  /* 0x0005080e01007387 */ /* 0x000fe80000100a00 */
[----:B---3--:R0:W-:Y:S04]  /*70970*/  STL.64 [R1+0xbca8], R10 ;  /* 0x00bca80a01007387 */ /* 0x0081e80000100a00 */
[----:B------:R-:W3:Y:S04]  /*70980*/  LDL.LU R8, [R1+0xb30] ;  /* 0x000b300001087983 */ /* 0x000ee80000300800 */
[----:B------:R-:W3:Y:S04]  /*70990*/  LDL.LU R9, [R1+0xb34] ;  /* 0x000b340001097983 */ /* 0x000ee80000300800 */
[----:B0-----:R-:W2:Y:S04]  /*709a0*/  LDL.LU R10, [R1+0xb38] ;  /* 0x000b3800010a7983 */ /* 0x001ea80000300800 */
[----:B------:R-:W2:Y:S01]  /*709b0*/  LDL.LU R11, [R1+0xb3c] ;  /* 0x000b3c00010b7983 */ /* 0x000ea20000300800 */
[----:B----4-:R-:W-:Y:S03]  /*709c0*/  HMMA.16816.F32.BF16 R24, R16, R6, R24 ;  /* 0x000000061018723c */ /* 0x010fe60000041818 */
[----:B--2---:R-:W-:Y:S04]  /*709d0*/  STL.64 [R1+0xbcc0], R10 ;  /* 0x00bcc00a01007387 */ /* 0x004fe80000100a00 */
[----:B---3--:R0:W-:Y:S04]  /*709e0*/  STL.64 [R1+0xbcb8], R8 ;  /* 0x00bcb80801007387 */ /* 0x0081e80000100a00 */
[----:B0-----:R-:W2:Y:S04]  /*709f0*/  LDL.LU R8, [R1+0xb40] ;  /* 0x000b400001087983 */ /* 0x001ea80000300800 */
[----:B------:R-:W2:Y:S04]  /*70a00*/  LDL.LU R9, [R1+0xb44] ;  /* 0x000b440001097983 */ /* 0x000ea80000300800 */
[----:B------:R-:W3:Y:S04]  /*70a10*/  LDL.LU R10, [R1+0xb48] ;  /* 0x000b4800010a7983 */ /* 0x000ee80000300800 */
[----:B------:R-:W3:Y:S01]  /*70a20*/  LDL.LU R11, [R1+0xb4c] ;  /* 0x000b4c00010b7983 */ /* 0x000ee20000300800 */
[----:B------:R-:W-:-:S03]  /*70a30*/  LOP3.LUT R2, R2, 0x20, RZ, 0x3c, !PT ;  /* 0x0000002002027812 */ /* 0x000fc600078e3cff */
[----:B---3--:R-:W-:Y:S04]  /*70a40*/  STL.64 [R1+0xbcd8], R10 ;  /* 0x00bcd80a01007387 */ /* 0x008fe80000100a00 */
[----:B--2---:R0:W-:Y:S04]  /*70a50*/  STL.64 [R1+0xbcd0], R8 ;  /* 0x00bcd00801007387 */ /* 0x0041e80000100a00 */
[----:B0-----:R-:W2:Y:S04]  /*70a60*/  LDL.LU R8, [R1+0xb50] ;  /* 0x000b500001087983 */ /* 0x001ea80000300800 */
[----:B------:R-:W2:Y:S04]  /*70a70*/  LDL.LU R9, [R1+0xb54] ;  /* 0x000b540001097983 */ /* 0x000ea80000300800 */
[----:B------:R-:W2:Y:S04]  /*70a80*/  LDL.LU R10, [R1+0xb58] ;  /* 0x000b5800010a7983 */ /* 0x000ea80000300800 */
[----:B------:R-:W2:Y:S04]  /*70a90*/  LDL.LU R11, [R1+0xb5c] ;  /* 0x000b5c00010b7983 */ /* 0x000ea80000300800 */
[----:B------:R-:W3:Y:S04]  /*70aa0*/  LDL.LU R12, [R1+0xb10] ;  /* 0x000b1000010c7983 */ /* 0x000ee80000300800 */
[----:B------:R-:W-:Y:S04]  /*70ab0*/  STL.64 [R1+0x4f0], R24 ;  /* 0x0004f01801007387 */ /* 0x000fe80000100a00 */
[----:B------:R-:W-:Y:S04]  /*70ac0*/  STL.64 [R1+0x4f8], R26 ;  /* 0x0004f81a01007387 */ /* 0x000fe80000100a00 */
[----:B------:R-:W0:Y:S04]  /*70ad0*/  LDSM.16.MT88.4 R24, [R2+UR5+0x2000] ;  /* 0x002000050218783b */ /* 0x000e280008004200 */
[----:B------:R-:W3:Y:S04]  /*70ae0*/  LDL.LU R13, [R1+0xb14] ;  /* 0x000b1400010d7983 */ /* 0x000ee80000300800 */
[----:B------:R-:W3:Y:S04]  /*70af0*/  LDL.LU R14, [R1+0xb18] ;  /* 0x000b1800010e7983 */ /* 0x000ee80000300800 */
[----:B------:R-:W3:Y:S04]  /*70b00*/  LDL.LU R15, [R1+0xb1c] ;  /* 0x000b1c00010f7983 */ /* 0x000ee80000300800 */
[----:B------:R-:W-:Y:S04]  /*70b10*/  STL [R1+0xbbc0], R2 ;  /* 0x00bbc00201007387 */ /* 0x000fe80000100800 */
[----:B0-----:R0:W-:Y:S04]  /*70b20*/  STL.64 [R1+0xbaf0], R26 ;  /* 0x00baf01a01007387 */ /* 0x0011e80000100a00 */
[----:B------:R1:W-:Y:S04]  /*70b30*/  STL.64 [R1+0xbae8], R24 ;  /* 0x00bae81801007387 */ /* 0x0003e80000100a00 */
[----:B0-----:R-:W4:Y:S01]  /*70b40*/  LDL.64 R26, [R1+0x48] ;  /* 0x00004800011a7983 */ /* 0x001f220000100a00 */
[----:B------:R-:W-:Y:S01]  /*70b50*/  MOV R29, R22 ;  /* 0x00000016001d7202 */ /* 0x000fe20000000f00 */
[----:B------:R-:W-:Y:S01]  /*70b60*/  IMAD.MOV.U32 R28, RZ, RZ, R23 ;  /* 0x000000ffff1c7224 */ /* 0x000fe200078e0017 */
[C---:B--2---:R-:W-:Y:S01]  /*70b70*/  HMMA.16816.F32.BF16 R8, R16.reuse, R22, R8 ;  /* 0x000000161008723c */ /* 0x044fe20000041808 */
[----:B----4-:R0:W-:Y:S04]  /*70b80*/  STL.64 [R1+0xbc58], R26 ;  /* 0x00bc581a01007387 */ /* 0x0101e80000100a00 */
[----:B-1----:R-:W2:Y:S04]  /*70b90*/  LDL.LU R24, [R1+0xb20] ;  /* 0x000b200001187983 */ /* 0x002ea80000300800 */
[----:B------:R-:W2:Y:S04]  /*70ba0*/  LDL.LU R25, [R1+0xb24] ;  /* 0x000b240001197983 */ /* 0x000ea80000300800 */
[----:B0-----:R-:W2:Y:S04]  /*70bb0*/  LDL.LU R26, [R1+0xb28] ;  /* 0x000b2800011a7983 */ /* 0x001ea80000300800 */
[----:B------:R-:W2:Y:S04]  /*70bc0*/  LDL.LU R27, [R1+0xb2c] ;  /* 0x000b2c00011b7983 */ /* 0x000ea80000300800 */
[----:B------:R-:W-:Y:S04]  /*70bd0*/  STL.64 [R1+0xd70], R8 ;  /* 0x000d700801007387 */ /* 0x000fe80000100a00 */
[----:B------:R0:W-:Y:S04]  /*70be0*/  STL.64 [R1+0xd78], R10 ;  /* 0x000d780a01007387 */ /* 0x0001e80000100a00 */
[----:B0-----:R-:W4:Y:S04]  /*70bf0*/  LDL.LU.64 R10, [R1+0xbcd8] ;  /* 0x00bcd800010a7983 */ /* 0x001f280000300a00 */
[----:B------:R-:W4:Y:S04]  /*70c00*/  LDL.LU.64 R8, [R1+0xbcd0] ;  /* 0x00bcd00001087983 */ /* 0x000f280000300a00 */
[----:B------:R-:W4:Y:S04]  /*70c10*/  LDL.LU.64 R22, [R1+0xbcc8] ;  /* 0x00bcc80001167983 */ /* 0x000f280000300a00 */
[----:B------:R-:W-:Y:S04]  /*70c20*/  STL [R1+0xbbc8], R28 ;  /* 0x00bbc81c01007387 */ /* 0x000fe80000100800 */
[----:B------:R-:W-:Y:S01]  /*70c30*/  STL [R1+0xbbc4], R29 ;  /* 0x00bbc41d01007387 */ /* 0x000fe20000100800 */
[----:B----4-:R-:W-:Y:S01]  /*70c40*/  HMMA.16816.F32.BF16 R8, R16, R22, R8 ;  /* 0x000000161008723c */ /* 0x010fe20000041808 */
[----:B------:R-:W-:-:S15]  /*70c50*/  IMAD.MOV.U32 R2, RZ, RZ, R23 ;  /* 0x000000ffff027224 */ /* 0x000fde00078e0017 */
[----:B------:R-:W-:-:S03]  /*70c60*/  NOP ;  /* 0x0000000000007918 */ /* 0x000fc60000000000 */
[----:B------:R-:W-:Y:S04]  /*70c70*/  STL.64 [R1+0xb50], R8 ;  /* 0x000b500801007387 */ /* 0x000fe80000100a00 */
[----:B------:R0:W-:Y:S04]  /*70c80*/  STL.64 [R1+0xb58], R10 ;  /* 0x000b580a01007387 */ /* 0x0001e80000100a00 */
[----:B0-----:R-:W4:Y:S04]  /*70c90*/  LDL.LU.64 R10, [R1+0xbcc0] ;  /* 0x00bcc000010a7983 */ /* 0x001f280000300a00 */
[----:B------:R-:W4:Y:S04]  /*70ca0*/  LDL.LU.64 R8, [R1+0xbcb8] ;  /* 0x00bcb80001087983 */ /* 0x000f280000300a00 */
[----:B------:R-:W4:Y:S04]  /*70cb0*/  LDL.LU.64 R22, [R1+0xbcb0] ;  /* 0x00bcb00001167983 */ /* 0x000f280000300a00 */
[----:B------:R-:W-:Y:S01]  /*70cc0*/  STL [R1+0xbbcc], R2 ;  /* 0x00bbcc0201007387 */ /* 0x000fe20000100800 */
[----:B----4-:R-:W-:Y:S03]  /*70cd0*/  HMMA.16816.F32.BF16 R20, R16, R22, R8 ;  /* 0x000000161014723c */ /* 0x010fe60000041808 */
[----:B------:R-:W2:-:S15]  /*70ce0*/  LDL.LU.64 R10, [R1+0xbca8] ;  /* 0x00bca800010a7983 */ /* 0x000e9e0000300a00 */
[----:B------:R-:W-:Y:S01]  /*70cf0*/  NOP ;  /* 0x0000000000007918 */ /* 0x000fe20000000000 */
[----:B------:R-:W-:Y:S04]  /*70d00*/  STL.64 [R1+0xb40], R20 ;  /* 0x000b401401007387 */ /* 0x000fe80000100a00 */
[----:B------:R0:W-:Y:S04]  /*70d10*/  STL.64 [R1+0xb48], R22 ;  /* 0x000b481601007387 */ /* 0x0001e80000100a00 */
[----:B0-----:R-:W4:Y:S01]  /*70d20*/  LDL.LU.64 R22, [R1+0xbca0] ;  /* 0x00bca00001167983 */ /* 0x001f220000300a00 */
[----:B--2---:R-:W-:Y:S01]  /*70d30*/  HMMA.16816.F32.BF16 R24, R16, R10, R24 ;  /* 0x0000000a1018723c */ /* 0x004fe20000041818 */
[----:B------:R-:W-:-:S02]  /*70d40*/  IMAD.MOV.U32 R5, RZ, RZ, R10 ;  /* 0x000000ffff057224 */ /* 0x000fc400078e000a */
[----:B------:R-:W-:-:S15]  /*70d50*/  IMAD.MOV.U32 R4, RZ, RZ, R11 ;  /* 0x000000ffff047224 */ /* 0x000fde00078e000b */
[----:B------:R-:W-:Y:S01]  /*70d60*/  NOP ;  /* 0x0000000000007918 */ /* 0x000fe20000000000 */
[----:B------:R-:W-:Y:S04]  /*70d70*/  STL.64 [R1+0xb30], R24 ;  /* 0x000b301801007387 */ /* 0x000fe80000100a00 */
[----:B------:R-:W-:Y:S04]  /*70d80*/  STL.64 [R1+0xb38], R26 ;  /* 0x000b381a01007387 */ /* 0x000fe80000100a00 */
[----:B------:R-:W2:Y:S04]  /*70d90*/  LDL.LU R8, [R1+0x2d0] ;  /* 0x0002d00001087983 */ /* 0x000ea80000300800 */
[----:B------:R-:W2:Y:S04]  /*70da0*/  LDL.LU R9, [R1+0x2d4] ;  /* 0x0002d40001097983 */ /* 0x000ea80000300800 */
[----:B------:R-:W2:Y:S04]  /*70db0*/  LDL.LU R10, [R1+0x2d8] ;  /* 0x0002d800010a7983 */ /* 0x000ea80000300800 */
[----:B------:R-:W2:Y:S01]  /*70dc0*/  LDL.LU R11, [R1+0x2dc] ;  /* 0x0002dc00010b7983 */ /* 0x000ea20000300800 */
[----:B----4-:R-:W-:-:S02]  /*70dd0*/  IMAD.MOV.U32 R28, RZ, RZ, R22 ;  /* 0x000000ffff1c7224 */ /* 0x010fc400078e0016 */
[----:B------:R-:W-:Y:S01]  /*70de0*/  IMAD.MOV.U32 R29, RZ, RZ, R23 ;  /* 0x000000ffff1d7224 */ /* 0x000fe200078e0017 */
[----:B--2---:R0:W-:Y:S04]  /*70df0*/  STL.64 [R1+0xbc00], R10 ;  /* 0x00bc000a01007387 */ /* 0x0041e80000100a00 */
[----:B------:R-:W-:Y:S01]  /*70e00*/  STL.64 [R1+0xbbf8], R8 ;  /* 0x00bbf80801007387 */ /* 0x000fe20000100a00 */
[----:B0-----:R-:W-:Y:S02]  /*70e10*/  IMAD.MOV.U32 R10, RZ, RZ, R3 ;  /* 0x000000ffff0a7224 */ /* 0x001fe400078e0003 */
[----:B------:R-:W-:-:S05]  /*70e20*/  IMAD.MOV.U32 R11, RZ, RZ, R0 ;  /* 0x000000ffff0b7224 */ /* 0x000fca00078e0000 */
[----:B------:R-:W-:Y:S04]  /*70e30*/  STL.64 [R1+0xbc18], R10 ;  /* 0x00bc180a01007387 */ /* 0x000fe80000100a00 */
[----:B------:R-:W-:Y:S04]  /*70e40*/  STL [R1+0xbbd4], R4 ;  /* 0x00bbd40401007387 */ /* 0x000fe80000100800 */
[----:B------:R-:W-:Y:S04]  /*70e50*/  STL [R1+0xbbd0], R5 ;  /* 0x00bbd00501007387 */ /* 0x000fe80000100800 */
[----:B------:R3:W-:Y:S02]  /*70e60*/  STL.64 [R1+0xbc98], R6 ;  /* 0x00bc980601007387 */ /* 0x0007e40000100a00 */
[----:B---3--:R-:W-:-:S15]  /*70e70*/  HMMA.16816.F32.BF16 R4, R16, R22, R12 ;  /* 0x000000161004723c */ /* 0x008fde000004180c */
[----:B------:R-:W-:-:S04]  /*70e80*/  NOP ;  /* 0x0000000000007918 */ /* 0x000fc80000000000 */
[----:B------:R0:W-:Y:S04]  /*70e90*/  STL.64 [R1+0xb20], R4 ;  /* 0x000b200401007387 */ /* 0x0001e80000100a00 */
[----:B------:R1:W-:Y:S04]  /*70ea0*/  STL.64 [R1+0xb28], R6 ;  /* 0x000b280601007387 */ /* 0x0003e80000100a00 */
[----:B------:R-:W2:Y:S04]  /*70eb0*/  LDL.LU R20, [R1+0x4e0] ;  /* 0x0004e00001147983 */ /* 0x000ea80000300800 */
[----:B------:R-:W2:Y:S04]  /*70ec0*/  LDL.LU R21, [R1+0x4e4] ;  /* 0x0004e40001157983 */ /* 0x000ea80000300800 */
[----:B------:R-:W3:Y:S04]  /*70ed0*/  LDL.LU R22, [R1+0x4e8] ;  /* 0x0004e80001167983 */ /* 0x000ee80000300800 */
[----:B------:R-:W3:Y:S04]  /*70ee0*/  LDL.LU R23, [R1+0x4ec] ;  /* 0x0004ec0001177983 */ /* 0x000ee80000300800 */
[----:B------:R-:W4:Y:S04]  /*70ef0*/  LDL.LU R24, [R1+0xad0] ;  /* 0x000ad00001187983 */ /* 0x000f280000300800 */
[----:B------:R-:W4:Y:S04]  /*70f00*/  LDL.LU R25, [R1+0xad4] ;  /* 0x000ad40001197983 */ /* 0x000f280000300800 */
[----:B------:R-:W2:Y:S04]  /*70f10*/  LDL.LU R26, [R1+0xad8] ;  /* 0x000ad800011a7983 */ /* 0x000ea80000300800 */
[----:B------:R-:W2:Y:S04]  /*70f20*/  LDL.LU R27, [R1+0xadc] ;  /* 0x000adc00011b7983 */ /* 0x000ea80000300800 */
[----:B0-----:R-:W3:Y:S04]  /*70f30*/  LDL.LU R4, [R1+0xb00] ;  /* 0x000b000001047983 */ /* 0x001ee80000300800 */
[----:B------:R-:W3:Y:S04]  /*70f40*/  LDL.LU R5, [R1+0xb04] ;  /* 0x000b040001057983 */ /* 0x000ee80000300800 */
[----:B-1----:R-:W3:Y:S04]  /*70f50*/  LDL.LU R6, [R1+0xb08] ;  /* 0x000b080001067983 */ /* 0x002ee80000300800 */
[----:B------:R-:W3:Y:S04]  /*70f60*/  LDL.LU R7, [R1+0xb0c] ;  /* 0x000b0c0001077983 */ /* 0x000ee80000300800 */
[----:B--2---:R0:W-:Y:S04]  /*70f70*/  STL.64 [R1+0xbc68], R26 ;  /* 0x00bc681a01007387 */ /* 0x0041e80000100a00 */
[----:B----4-:R-:W-:Y:S04]  /*70f80*/  STL.64 [R1+0xbc60], R24 ;  /* 0x00bc601801007387 */ /* 0x010fe80000100a00 */
[----:B0-----:R-:W2:Y:S04]  /*70f90*/  LDL.64 R26, [R1+0x68] ;  /* 0x00006800011a7983 */ /* 0x001ea80000100a00 */
[----:B--2---:R0:W-:Y:S04]  /*70fa0*/  STL.64 [R1+0xbc78], R26 ;  /* 0x00bc781a01007387 */ /* 0x0041e80000100a00 */
[----:B0-----:R-:W2:Y:S04]  /*70fb0*/  LDL.64 R26, [R1+0x78] ;  /* 0x00007800011a7983 */ /* 0x001ea80000100a00 */
[----:B--2---:R0:W-:Y:S04]  /*70fc0*/  STL.64 [R1+0xbc90], R26 ;  /* 0x00bc901a01007387 */ /* 0x0041e80000100a00 */
[----:B0-----:R-:W2:Y:S04]  /*70fd0*/  LDL.64 R26, [R1+0x88] ;  /* 0x00008800011a7983 */ /* 0x001ea80000100a00 */
[----:B---3--:R0:W-:Y:S04]  /*70fe0*/  STL.64 [R1+0xbc50], R22 ;  /* 0x00bc501601007387 */ /* 0x0081e80000100a00 */
[----:B------:R1:W-:Y:S04]  /*70ff0*/  STL.64 [R1+0xbc48], R20 ;  /* 0x00bc481401007387 */ /* 0x0003e80000100a00 */
[----:B0-----:R-:W3:Y:S04]  /*71000*/  LDL.64 R22, [R1+0x58] ;  /* 0x0000580001167983 */ /* 0x001ee80000100a00 */
[----:B---3--:R0:W-:Y:S04]  /*71010*/  STL.64 [R1+0xbc70], R22 ;  /* 0x00bc701601007387 */ /* 0x0081e80000100a00 */
[----:B-1----:R-:W3:Y:S04]  /*71020*/  LDL.LU R20, [R1+0xae0] ;  /* 0x000ae00001147983 */ /* 0x002ee80000300800 */
[----:B------:R-:W3:Y:S04]  /*71030*/  LDL.LU R21, [R1+0xae4] ;  /* 0x000ae40001157983 */ /* 0x000ee80000300800 */
[----:B0-----:R-:W4:Y:S04]  /*71040*/  LDL.LU R22, [R1+0xae8] ;  /* 0x000ae80001167983 */ /* 0x001f280000300800 */
[----:B------:R-:W4:Y:S01]  /*71050*/  LDL.LU R23, [R1+0xaec] ;  /* 0x000aec0001177983 */ /* 0x000f220000300800 */
[----:B--2---:R-:W-:Y:S03]  /*71060*/  HMMA.16816.F32.BF16 R4, R16, R26, R4 ;  /* 0x0000001a1004723c */ /* 0x004fe60000041804 */
[----:B----4-:R-:W-:Y:S04]  /*71070*/  STL.64 [R1+0xbc88], R22 ;  /* 0x00bc881601007387 */ /* 0x010fe80000100a00 */
[----:B---3--:R0:W-:Y:S04]  /*71080*/  STL.64 [R1+0xbc80], R20 ;  /* 0x00bc801401007387 */ /* 0x0081e80000100a00 */
[----:B0-----:R-:W2:Y:S04]  /*71090*/  LDL.LU R20, [R1+0xaf0] ;  /* 0x000af00001147983 */ /* 0x001ea80000300800 */
[----:B------:R-:W2:Y:S04]  /*710a0*/  LDL.LU R21, [R1+0xaf4] ;  /* 0x000af40001157983 */ /* 0x000ea80000300800 */
[----:B------:R-:W2:Y:S04]  /*710b0*/  LDL.LU R22, [R1+0xaf8] ;  /* 0x000af80001167983 */ /* 0x000ea80000300800 */
[----:B------:R-:W2:Y:S04]  /*710c0*/  LDL.LU R23, [R1+0xafc] ;  /* 0x000afc0001177983 */ /* 0x000ea80000300800 */
[----:B------:R-:W3:Y:S04]  /*710d0*/  LDL.LU R12, [R1+0x2f0] ;  /* 0x0002f000010c7983 */ /* 0x000ee80000300800 */
[----:B------:R-:W3:Y:S04]  /*710e0*/  LDL.LU R13, [R1+0x2f4] ;  /* 0x0002f400010d7983 */ /* 0x000ee80000300800 */
[----:B------:R-:W4:Y:S04]  /*710f0*/  LDL.LU R14, [R1+0x2f8] ;  /* 0x0002f800010e7983 */ /* 0x000f280000300800 */
[----:B------:R-:W4:Y:S01]  /*71100*/  LDL.LU R15, [R1+0x2fc] ;  /* 0x0002fc00010f7983 */ /* 0x000f220000300800 */
[----:B------:R-:W-:-:S03]  /*71110*/  IMAD.MOV.U32 R2, RZ, RZ, R27 ;  /* 0x000000ffff027224 */ /* 0x000fc600078e001b */
[----:B----4-:R0:W-:Y:S04]  /*71120*/  STL.64 [R1+0xbc30], R14 ;  /* 0x00bc300e01007387 */ /* 0x0101e80000100a00 */
[----:B---3--:R-:W-:Y:S04]  /*71130*/  STL.64 [R1+0xbc28], R12 ;  /* 0x00bc280c01007387 */ /* 0x008fe80000100a00 */
[----:B------:R-:W3:Y:S04]  /*71140*/  LDL.64 R10, [R1+0x18] ;  /* 0x00001800010a7983 */ /* 0x000ee80000100a00 */
[----:B0-----:R-:W4:Y:S04]  /*71150*/  LDL.64 R14, [R1+0x28] ;  /* 0x00002800010e7983 */ /* 0x001f280000100a00 */
[----:B------:R-:W-:Y:S04]  /*71160*/  STL [R1+0xbbd8], R28 ;  /* 0x00bbd81c01007387 */ /* 0x000fe80000100800 */
[----:B------:R0:W-:Y:S04]  /*71170*/  STL.64 [R1+0xb10], R4 ;  /* 0x000b100401007387 */ /* 0x0001e80000100a00 */
[----:B------:R1:W-:Y:S01]  /*71180*/  STL.64 [R1+0xb18], R6 ;  /* 0x000b180601007387 */ /* 0x0003e20000100a00 */
[----:B0-----:R-:W-:-:S03]  /*71190*/  IMAD.MOV.U32 R5, RZ, RZ, R26 ;  /* 0x000000ffff057224 */ /* 0x001fc600078e001a */
[----:B-1----:R-:W2:Y:S04]  /*711a0*/  LDL.LU.64 R6, [R1+0xbc98] ;  /* 0x00bc980001067983 */ /* 0x002ea80000300a00 */
        /* <DEDUP_REMOVED lines=9> */
[----:B------:R-:W2:Y:S04]  /*71240*/  LDL.LU.64 R26, [R1+0xbc78] ;  /* 0x00bc7800011a7983 */ /* 0x000ea80000300a00 */
[----:B------:R-:W-:Y:S04]  /*71250*/  STL.64 [R1+0xbbe8], R6 ;  /* 0x00bbe80601007387 */ /* 0x000fe80000100a00 */
[----:B------:R0:W-:Y:S04]  /*71260*/  STL.64 [R1+0xbbe0], R4 ;  /* 0x00bbe00401007387 */ /* 0x0001e80000100a00 */
[----:B0-----:R-:W3:Y:S04]  /*71270*/  LDL.LU R4, [R1+0x2c0] ;  /* 0x0002c00001047983 */ /* 0x001ee80000300800 */
[----:B------:R-:W3:Y:S04]  /*71280*/  LDL.LU R5, [R1+0x2c4] ;  /* 0x0002c40001057983 */ /* 0x000ee80000300800 */
[----:B------:R-:W3:Y:S04]  /*71290*/  LDL.LU R6, [R1+0x2c8] ;  /* 0x0002c80001067983 */ /* 0x000ee80000300800 */
[----:B------:R-:W3:Y:S01]  /*712a0*/  LDL.LU R7, [R1+0x2cc] ;  /* 0x0002cc0001077983 */ /* 0x000ee20000300800 */
[----:B--2---:R-:W-:Y:S01]  /*712b0*/  HMMA.16816.F32.BF16 R20, R16, R26, R20 ;  /* 0x0000001a1014723c */ /* 0x004fe20000041814 */
[----:B------:R-:W-:-:S02]  /*712c0*/  IMAD.MOV.U32 R3, RZ, RZ, R26 ;  /* 0x000000ffff037224 */ /* 0x000fc400078e001a */
[----:B------:R-:W-:Y:S01]  /*712d0*/  IMAD.MOV.U32 R0, RZ, RZ, R27 ;  /* 0x000000ffff007224 */ /* 0x000fe200078e001b */
[----:B---3--:R-:W-:Y:S04]  /*712e0*/  STL.64 [R1+0xbc10], R6 ;  /* 0x00bc100601007387 */ /* 0x008fe80000100a00 */
[----:B------:R0:W-:Y:S04]  /*712f0*/  STL.64 [R1+0xbc08], R4 ;  /* 0x00bc080401007387 */ /* 0x0001e80000100a00 */
[----:B0-----:R-:W2:Y:S04]  /*71300*/  LDL.LU R4, [R1+0x2e0] ;  /* 0x0002e00001047983 */ /* 0x001ea80000300800 */
[----:B------:R-:W2:Y:S04]  /*71310*/  LDL.LU R5, [R1+0x2e4] ;  /* 0x0002e40001057983 */ /* 0x000ea80000300800 */
[----:B------:R-:W2:Y:S04]  /*71320*/  LDL.LU R6, [R1+0x2e8] ;  /* 0x0002e80001067983 */ /* 0x000ea80000300800 */
[----:B------:R-:W2:Y:S04]  /*71330*/  LDL.LU R7, [R1+0x2ec] ;  /* 0x0002ec0001077983 */ /* 0x000ea80000300800 */
[----:B------:R-:W-:Y:S04]  /*71340*/  STL.64 [R1+0xaf0], R20 ;  /* 0x000af01401007387 */ /* 0x000fe80000100a00 */
[----:B------:R0:W-:Y:S04]  /*71350*/  STL.64 [R1+0xaf8], R22 ;  /* 0x000af81601007387 */ /* 0x0001e80000100a00 */
[----:B0-----:R-:W3:Y:S04]  /*71360*/  LDL.LU.64 R22, [R1+0xbc70] ;  /* 0x00bc700001167983 */ /* 0x001ee80000300a00 */
[----:B------:R-:W3:Y:S04]  /*71370*/  LDL.LU.64 R26, [R1+0xbc68] ;  /* 0x00bc6800011a7983 */ /* 0x000ee80000300a00 */
[----:B------:R-:W3:Y:S02]  /*71380*/  LDL.LU.64 R24, [R1+0xbc60] ;  /* 0x00bc600001187983 */ /* 0x000ee40000300a00 */
[----:B---3--:R-:W-:-:S15]  /*71390*/  HMMA.16816.F32.BF16 R24, R16, R22, R24 ;  /* 0x000000161018723c */ /* 0x008fde0000041818 */
[----:B------:R-:W-:-:S04]  /*713a0*/  NOP ;  /* 0x0000000000007918 */ /* 0x000fc80000000000 */
[----:B------:R0:W-:Y:S04]  /*713b0*/  STL.64 [R1+0xae0], R24 ;  /* 0x000ae01801007387 */ /* 0x0001e80000100a00 */
[----:B------:R1:W-:Y:S01]  /*713c0*/  STL.64 [R1+0xae8], R26 ;  /* 0x000ae81a01007387 */ /* 0x0003e20000100a00 */
[----:B0-----:R-:W-:-:S03]  /*713d0*/  IMAD.MOV.U32 R25, RZ, RZ, R22 ;  /* 0x000000ffff197224 */ /* 0x001fc600078e0016 */
[----:B-1----:R-:W3:Y:S01]  /*713e0*/  LDL.LU.64 R26, [R1+0xbc58] ;  /* 0x00bc5800011a7983 */ /* 0x002ee20000300a00 */
[----:B------:R-:W-:-:S03]  /*713f0*/  IMAD.MOV.U32 R24, RZ, RZ, R23 ;  /* 0x000000ffff187224 */ /* 0x000fc600078e0017 */
[----:B------:R-:W3:Y:S04]  /*71400*/  LDL.LU.64 R22, [R1+0xbc50] ;  /* 0x00bc500001167983 */ /* 0x000ee80000300a00 */
[----:B------:R-:W3:Y:S02]  /*71410*/  LDL.LU.64 R20, [R1+0xbc48] ;  /* 0x00bc480001147983 */ /* 0x000ee40000300a00 */
[----:B---3--:R-:W-:Y:S02]  /*71420*/  HMMA.16816.F32.BF16 R16, R16, R26, R20 ;  /* 0x0000001a1010723c */ /* 0x008fe40000041814 */
[----:B------:R-:W4:Y:S04]  /*71430*/  LDL.LU.64 R22, [R1+0xbc40] ;  /* 0x00bc400001167983 */ /* 0x000f280000300a00 */
[----:B------:R-:W4:-:S13]  /*71440*/  LDL.LU.64 R20, [R1+0xbc38] ;  /* 0x00bc380001147983 */ /* 0x000f1a0000300a00 */
[----:B------:R0:W-:Y:S04]  /*71450*/  STL.64 [R1+0x4e0], R16 ;  /* 0x0004e01001007387 */ /* 0x0001e80000100a00 */
[----:B------:R1:W-:Y:S04]  /*71460*/  STL.64 [R1+0x4e8], R18 ;  /* 0x0004e81201007387 */ /* 0x0003e80000100a00 */
[----:B0-----:R-:W4:Y:S04]  /*71470*/  LDL.LU R16, [R1+0x300] ;  /* 0x0003000001107983 */ /* 0x001f280000300800 */
[----:B------:R-:W4:Y:S04]  /*71480*/  LDL.LU R17, [R1+0x304] ;  /* 0x0003040001117983 */ /* 0x000f280000300800 */
[----:B-1----:R-:W4:Y:S04]  /*71490*/  LDL.LU R18, [R1+0x308] ;  /* 0x0003080001127983 */ /* 0x002f280000300800 */
[----:B------:R-:W4:Y:S04]  /*714a0*/  LDL.LU R19, [R1+0x30c] ;  /* 0x00030c0001137983 */ /* 0x000f280000300800 */
[----:B------:R-:W-:Y:S01]  /*714b0*/  STL.64 [R1+0xbb00], R26 ;  /* 0x00bb001a01007387 */ /* 0x000fe20000100a00 */
[----:B----4-:R-:W-:-:S15]  /*714c0*/  HMMA.16816.F32.BF16 R16, R20, R14, R16 ;  /* 0x0000000e1410723c */ /* 0x010fde0000041810 */
[----:B------:R-:W-:-:S04]  /*714d0*/  NOP ;  /* 0x0000000000007918 */ /* 0x000fc80000000000 */
[----:B------:R0:W-:Y:S04]  /*714e0*/  STL.64 [R1+0x300], R16 ;  /* 0x0003001001007387 */ /* 0x0001e80000100a00 */
[----:B------:R-:W-:Y:S01]  /*714f0*/  STL.64 [R1+0x308], R18 ;  /* 0x0003081201007387 */ /* 0x000fe20000100a00 */
[----:B0-----:R-:W-:Y:S02]  /*71500*/  IMAD.MOV.U32 R17, RZ, RZ, R14 ;  /* 0x000000ffff117224 */ /* 0x001fe400078e000e */
[----:B------:R-:W-:Y:S02]  /*71510*/  IMAD.MOV.U32 R16, RZ, RZ, R15 ;  /* 0x000000ffff107224 */ /* 0x000fe400078e000f */
[----:B------:R-:W3:Y:S04]  /*71520*/  LDL.LU.64 R14, [R1+0xbc30] ;  /* 0x00bc3000010e7983 */ /* 0x000ee80000300a00 */
[----:B------:R-:W3:Y:S02]  /*71530*/  LDL.LU.64 R12, [R1+0xbc28] ;  /* 0x00bc2800010c7983 */ /* 0x000ee40000300a00 */
[----:B---3--:R-:W-:-:S15]  /*71540*/  HMMA.16816.F32.BF16 R12, R20, R10, R12 ;  /* 0x0000000a140c723c */ /* 0x008fde000004180c */
[----:B------:R-:W-:-:S04]  /*71550*/  NOP ;  /* 0x0000000000007918 */ /* 0x000fc80000000000 */
[----:B------:R0:W-:Y:S04]  /*71560*/  STL.64 [R1+0x2f0], R12 ;  /* 0x0002f00c01007387 */ /* 0x0001e80000100a00 */
[----:B------:R1:W-:Y:S01]  /*71570*/  STL.64 [R1+0x2f8], R14 ;  /* 0x0002f80e01007387 */ /* 0x0003e20000100a00 */
[----:B0-----:R-:W-:-:S03]  /*71580*/  MOV R13, R10 ;  /* 0x0000000a000d7202 */ /* 0x001fc60000000f00 */
[----:B-1----:R-:W3:Y:S01]  /*71590*/  LDL.LU.64 R14, [R1+0xbc20] ;  /* 0x00bc2000010e7983 */ /* 0x002ee20000300a00 */
[----:B------:R-:W-:-:S03]  /*715a0*/  IMAD.MOV.U32 R12, RZ, RZ, R11 ;  /* 0x000000ffff0c7224 */ /* 0x000fc600078e000b */
[----:B------:R-:W2:Y:S02]  /*715b0*/  LDL.LU.64 R10, [R1+0xbc18] ;  /* 0x00bc1800010a7983 */ /* 0x000ea40000300a00 */
[----:B--2---:R-:W-:Y:S02]  /*715c0*/  HMMA.16816.F32.BF16 R8, R20, R10, R4 ;  /* 0x0000000a1408723c */ /* 0x004fe40000041804 */
[----:B------:R-:W2:Y:S04]  /*715d0*/  LDL.LU.64 R6, [R1+0xbc10] ;  /* 0x00bc100001067983 */ /* 0x000ea80000300a00 */
[----:B------:R-:W2:-:S13]  /*715e0*/  LDL.LU.64 R4, [R1+0xbc08] ;  /* 0x00bc080001047983 */ /* 0x000e9a0000300a00 */
[----:B------:R-:W-:Y:S04]  /*715f0*/  STL.64 [R1+0x2e0], R8 ;  /* 0x0002e00801007387 */ /* 0x000fe80000100a00 */
[----:B------:R0:W-:Y:S04]  /*71600*/  STL.64 [R1+0x2e8], R10 ;  /* 0x0002e80a01007387 */ /* 0x0001e80000100a00 */
[----:B0-----:R-:W3:Y:S04]  /*71610*/  LDL.LU.64 R10, [R1+0xbc00] ;  /* 0x00bc0000010a7983 */ /* 0x001ee80000300a00 */
[----:B------:R-:W3:Y:S02]  /*71620*/  LDL.LU.64 R8, [R1+0xbbf8] ;  /* 0x00bbf80001087983 */ /* 0x000ee40000300a00 */
[----:B---3--:R-:W-:-:S15]  /*71630*/  HMMA.16816.F32.BF16 R8, R20, R14, R8 ;  /* 0x0000000e1408723c */ /* 0x008fde0000041808 */
[----:B------:R-:W-:-:S04]  /*71640*/  NOP ;  /* 0x0000000000007918 */ /* 0x000fc80000000000 */
[----:B------:R-:W-:Y:S04]  /*71650*/  STL.64 [R1+0x2d0], R8 ;  /* 0x0002d00801007387 */ /* 0x000fe80000100a00 */
[----:B------:R0:W-:Y:S04]  /*71660*/  STL.64 [R1+0x2d8], R10 ;  /* 0x0002d80a01007387 */ /* 0x0001e80000100a00 */
[----:B0-----:R-:W2:Y:S04]  /*71670*/  LDL.LU.64 R10, [R1+0xbbf0] ;  /* 0x00bbf000010a7983 */ /* 0x001ea80000300a00 */
[----:B------:R-:W-:Y:S01]  /*71680*/  STL.64 [R1+0xbaa8], R14 ;  /* 0x00baa80e01007387 */ /* 0x000fe20000100a00 */
[----:B--2---:R-:W-:-:S15]  /*71690*/  HMMA.16816.F32.BF16 R4, R20, R10, R4 ;  /* 0x0000000a1404723c */ /* 0x004fde0000041804 */
[----:B------:R-:W-:-:S04]  /*716a0*/  NOP ;  /* 0x0000000000007918 */ /* 0x000fc80000000000 */
[----:B------:R-:W-:Y:S04]  /*716b0*/  STL.64 [R1+0x2c0], R4 ;  /* 0x0002c00401007387 */ /* 0x000fe80000100a00 */
[----:B------:R0:W-:Y:S04]  /*716c0*/  STL.64 [R1+0x2c8], R6 ;  /* 0x0002c80601007387 */ /* 0x0001e80000100a00 */
[----:B0-----:R-:W2:Y:S04]  /*716d0*/  LDL.LU.64 R6, [R1+0xbbe8] ;  /* 0x00bbe80001067983 */ /* 0x001ea80000300a00 */
[----:B------:R-:W3:Y:S04]  /*716e0*/  LDL.LU.64 R4, [R1+0xbbe0] ;  /* 0x00bbe00001047983 */ /* 0x000ee80000300a00 */
[----:B------:R0:W-:Y:S04]  /*716f0*/  STL.64 [R1+0xbab0], R10 ;  /* 0x00bab00a01007387 */ /* 0x0001e80000100a00 */
[----:B------:R-:W2:Y:S04]  /*71700*/  LDL.LU R8, [R1+0x2b0] ;  /* 0x0002b00001087983 */ /* 0x000ea80000300800 */
[----:B------:R-:W2:Y:S04]  /*71710*/  LDL.LU R9, [R1+0x2b4] ;  /* 0x0002b40001097983 */ /* 0x000ea80000300800 */
[----:B0-----:R-:W2:Y:S04]  /*71720*/  LDL.LU R10, [R1+0x2b8] ;  /* 0x0002b800010a7983 */ /* 0x001ea80000300800 */
[----:B------:R-:W2:Y:S02]  /*71730*/  LDL.LU R11, [R1+0x2bc] ;  /* 0x0002bc00010b7983 */ /* 0x000ea40000300800 */
[----:B--2---:R-:W-:-:S15]  /*71740*/  HMMA.16816.F32.BF16 R8, R20, R6, R8 ;  /* 0x000000061408723c */ /* 0x004fde0000041808 */
[----:B------:R-:W-:-:S04]  /*71750*/  NOP ;  /* 0x0000000000007918 */ /* 0x000fc80000000000 */
[----:B------:R0:W-:Y:S04]  /*71760*/  STL.64 [R1+0x2b0], R8 ;  /* 0x0002b00801007387 */ /* 0x0001e80000100a00 */
[----:B------:R1:W-:Y:S04]  /*71770*/  STL.64 [R1+0x2b8], R10 ;  /* 0x0002b80a01007387 */ /* 0x0003e80000100a00 */
[----:B0-----:R-:W2:Y:S04]  /*71780*/  LDL.LU R8, [R1+0x7e0] ;  /* 0x0007e00001087983 */ /* 0x001ea80000300800 */
[----:B------:R-:W2:Y:S04]  /*71790*/  LDL.LU R9, [R1+0x7e4] ;  /* 0x0007e40001097983 */ /* 0x000ea80000300800 */
[----:B-1----:R-:W4:Y:S04]  /*717a0*/  LDL.LU R10, [R1+0x7e8] ;  /* 0x0007e800010a7983 */ /* 0x002f280000300800 */
[----:B------:R-:W4:Y:S04]  /*717b0*/  LDL.LU R11, [R1+0x7ec] ;  /* 0x0007ec00010b7983 */ /* 0x000f280000300800 */
[----:B----4-:R0:W-:Y:S04]  /*717c0*/  STL.64 [R1+0xbac0], R10 ;  /* 0x00bac00a01007387 */ /* 0x0101e80000100a00 */
[----:B--2---:R-:W-:Y:S01]  /*717d0*/  STL.64 [R1+0xbab8], R8 ;  /* 0x00bab80801007387 */ /* 0x004fe20000100a00 */
[----:B0-----:R-:W-:-:S02]  /*717e0*/  IMAD.MOV.U32 R10, RZ, RZ, R13 ;  /* 0x000000ffff0a7224 */ /* 0x001fc400078e000d */
[----:B------:R-:W-:-:S05]  /*717f0*/  IMAD.MOV.U32 R11, RZ, RZ, R12 ;  /* 0x000000ffff0b7224 */ /* 0x000fca00078e000c */
[----:B------:R-:W-:Y:S04]  /*71800*/  STL.64 [R1+0xbad0], R10 ;  /* 0x00bad00a01007387 */ /* 0x000fe80000100a00 */
[----:B------:R-:W2:Y:S04]  /*71810*/  LDL.64 R14, [R1+0x8] ;  /* 0x00000800010e7983 */ /* 0x000ea80000100a00 */
[----:B--2---:R0:W-:Y:S04]  /*71820*/  STL.64 [R1+0xbac8], R14 ;  /* 0x00bac80e01007387 */ /* 0x0041e80000100a00 */
[----:B------:R-:W2:Y:S04]  /*71830*/  LDL.LU R12, [R1+0x7f0] ;  /* 0x0007f000010c7983 */ /* 0x000ea80000300800 */
[----:B------:R-:W2:Y:S04]  /*71840*/  LDL.LU R13, [R1+0x7f4] ;  /* 0x0007f400010d7983 */ /* 0x000ea80000300800 */
[----:B0-----:R-:W4:Y:S04]  /*71850*/  LDL.LU R14, [R1+0x7f8] ;  /* 0x0007f800010e7983 */ /* 0x001f280000300800 */
[----:B------:R-:W4:Y:S01]  /*71860*/  LDL.LU R15, [R1+0x7fc] ;  /* 0x0007fc00010f7983 */ /* 0x000f220000300800 */
[----:B------:R-:W-:-:S02]  /*71870*/  IMAD.MOV.U32 R26, RZ, RZ, R25 ;  /* 0x000000ffff1a7224 */ /* 0x000fc400078e0019 */
[----:B------:R-:W-:Y:S02]  /*71880*/  IMAD.MOV.U32 R27, RZ, RZ, R24 ;  /* 0x000000ffff1b7224 */ /* 0x000fe400078e0018 */
[----:B------:R-:W-:Y:S02]  /*71890*/  IMAD.MOV.U32 R10, RZ, RZ, R17 ;  /* 0x000000ffff0a7224 */ /* 0x000fe400078e0011 */
[----:B------:R-:W-:Y:S01]  /*718a0*/  IMAD.MOV.U32 R11, RZ, RZ, R16 ;  /* 0x000000ffff0b7224 */ /* 0x000fe200078e0010 */
[----:B----4-:R-:W-:Y:S04]  /*718b0*/  STL.64 [R1+0xbae0], R14 ;  /* 0x00bae00e01007387 */ /* 0x010fe80000100a00 */
[----:B--2---:R-:W-:Y:S04]  /*718c0*/  STL.64 [R1+0xbad8], R12 ;  /* 0x00bad80c01007387 */ /* 0x004fe80000100a00 */
[----:B------:R-:W-:Y:S04]  /*718d0*/  STL.64 [R1+0xbb18], R26 ;  /* 0x00bb181a01007387 */ /* 0x000fe80000100a00 */
[----:B------:R0:W-:Y:S04]  /*718e0*/  STL.64 [R1+0xbaf8], R10 ;  /* 0x00baf80a01007387 */ /* 0x0001e80000100a00 */
[----:B------:R-:W2:Y:S04]  /*718f0*/  LDL.LU R8, [R1+0x2a0] ;  /* 0x0002a00001087983 */ /* 0x000ea80000300800 */
[----:B------:R-:W2:Y:S04]  /*71900*/  LDL.LU R9, [R1+0x2a4] ;  /* 0x0002a40001097983 */ /* 0x000ea80000300800 */
[----:B0-----:R-:W4:Y:S04]  /*71910*/  LDL.LU R10, [R1+0x2a8] ;  /* 0x0002a800010a7983 */ /* 0x001f280000300800 */
        /* <DEDUP_REMOVED lines=8> */
[----:B---3--:R-:W-:Y:S01]  /*719a0*/  IMAD.MOV.U32 R27, RZ, RZ, R4 ;  /* 0x000000ffff1b7224 */ /* 0x008fe200078e0004 */
[----:B------:R-:W2:Y:S04]  /*719b0*/  LDL.LU R28, [R1+0xbbd8] ;  /* 0x00bbd800011c7983 */ /* 0x000ea80000300800 */
[----:B------:R-:W3:Y:S04]  /*719c0*/  LDL.LU R4, [R1+0xbbd4] ;  /* 0x00bbd40001047983 */ /* 0x000ee80000300800 */
[----:B------:R-:W-:Y:S04]  /*719d0*/  STL.64 [R1+0xbb40], R26 ;  /* 0x00bb401a01007387 */ /* 0x000fe80000100a00 */
[----:B----4-:R-:W-:Y:S04]  /*719e0*/  STL.64 [R1+0xbb10], R10 ;  /* 0x00bb100a01007387 */ /* 0x010fe80000100a00 */
[----:B------:R0:W-:Y:S04]  /*719f0*/  STL.64 [R1+0xbb08], R8 ;  /* 0x00bb080801007387 */ /* 0x0001e80000100a00 */
[----:B0-----:R-:W4:Y:S04]  /*71a00*/  LDL.LU R8, [R1+0x920] ;  /* 0x0009200001087983 */ /* 0x001f280000300800 */
[----:B------:R-:W4:Y:S04]  /*71a10*/  LDL.LU R9, [R1+0x924] ;  /* 0x0009240001097983 */ /* 0x000f280000300800 */
[----:B------:R-:W3:Y:S04]  /*71a20*/  LDL.LU R10, [R1+0x928] ;  /* 0x00092800010a7983 */ /* 0x000ee80000300800 */
[----:B------:R-:W3:Y:S01]  /*71a30*/  LDL.LU R11, [R1+0x92c] ;  /* 0x00092c00010b7983 */ /* 0x000ee20000300800 */
[----:B------:R-:W-:-:S02]  /*71a40*/  IMAD.MOV.U32 R26, RZ, RZ, R5 ;  /* 0x000000ffff1a7224 */ /* 0x000fc400078e0005 */
[----:B------:R-:W-:Y:S01]  /*71a50*/  IMAD.MOV.U32 R27, RZ, RZ, R2 ;  /* 0x000000ffff1b7224 */ /* 0x000fe200078e0002 */
[----:B------:R-:W4:Y:S04]  /*71a60*/  LDL.LU R5, [R1+0xbbd0] ;  /* 0x00bbd00001057983 */ /* 0x000f280000300800 */
[----:B------:R-:W4:Y:S04]  /*71a70*/  LDL.LU R2, [R1+0xbbcc] ;  /* 0x00bbcc0001027983 */ /* 0x000f280000300800 */
[----:B------:R0:W-:Y:S02]  /*71a80*/  STL.64 [R1+0xbb58], R26 ;  /* 0x00bb581a01007387 */ /* 0x0001e40000100a00 */
[----:B0-----:R-:W-:-:S02]  /*71a90*/  IMAD.MOV.U32 R27, RZ, RZ, R29 ;  /* 0x000000ffff1b7224 */ /* 0x001fc400078e001d */
[----:B--2---:R-:W-:Y:S01]  /*71aa0*/  IMAD.MOV.U32 R26, RZ, RZ, R28 ;  /* 0x000000ffff1a7224 */ /* 0x004fe200078e001c */
[----:B---3--:R-:W-:Y:S04]  /*71ab0*/  STL.64 [R1+0xbb38], R10 ;  /* 0x00bb380a01007387 */ /* 0x008fe80000100a00 */
[----:B----4-:R0:W-:Y:S04]  /*71ac0*/  STL.64 [R1+0xbb30], R8 ;  /* 0x00bb300801007387 */ /* 0x0101e80000100a00 */
[----:B0-----:R-:W2:Y:S04]  /*71ad0*/  LDL.LU R8, [R1+0x940] ;  /* 0x0009400001087983 */ /* 0x001ea80000300800 */
[----:B------:R-:W2:Y:S04]  /*71ae0*/  LDL.LU R9, [R1+0x944] ;  /* 0x0009440001097983 */ /* 0x000ea80000300800 */
[----:B------:R-:W3:Y:S04]  /*71af0*/  LDL.LU R10, [R1+0x948] ;  /* 0x00094800010a7983 */ /* 0x000ee80000300800 */
[----:B------:R-:W3:Y:S04]  /*71b00*/  LDL.LU R11, [R1+0x94c] ;  /* 0x00094c00010b7983 */ /* 0x000ee80000300800 */
[----:B------:R-:W4:Y:S04]  /*71b10*/  LDL.LU R28, [R1+0xbbc8] ;  /* 0x00bbc800011c7983 */ /* 0x000f280000300800 */
[----:B------:R-:W2:Y:S04]  /*71b20*/  LDL.LU R29, [R1+0xbbc4] ;  /* 0x00bbc400011d7983 */ /* 0x000ea80000300800 */
[----:B------:R0:W-:Y:S04]  /*71b30*/  STL.64 [R1+0xbb70], R26 ;  /* 0x00bb701a01007387 */ /* 0x0001e80000100a00 */
[----:B------:R-:W2:Y:S04]  /*71b40*/  LDL.LU R24, [R1+0x970] ;  /* 0x0009700001187983 */ /* 0x000ea80000300800 */
[----:B------:R-:W2:Y:S04]  /*71b50*/  LDL.LU R25, [R1+0x974] ;  /* 0x0009740001197983 */ /* 0x000ea80000300800 */
[----:B0-----:R-:W2:Y:S04]  /*71b60*/  LDL.LU R26, [R1+0x978] ;  /* 0x00097800011a7983 */ /* 0x001ea80000300800 */
[----:B------:R-:W2:Y:S04]  /*71b70*/  LDL.LU R27, [R1+0x97c] ;  /* 0x00097c00011b7983 */ /* 0x000ea80000300800 */
[----:B--2---:R-:W-:Y:S04]  /*71b80*/  STL.64 [R1+0xbb80], R26 ;  /* 0x00bb801a01007387 */ /* 0x004fe80000100a00 */
[----:B------:R0:W-:Y:S04]  /*71b90*/  STL.64 [R1+0xbb78], R24 ;  /* 0x00bb781801007387 */ /* 0x0001e80000100a00 */
[----:B0-----:R-:W2:Y:S04]  /*71ba0*/  LDL.LU R24, [R1+0x980] ;  /* 0x0009800001187983 */ /* 0x001ea80000300800 */
[----:B------:R-:W2:Y:S04]  /*71bb0*/  LDL.LU R25, [R1+0x984] ;  /* 0x0009840001197983 */ /* 0x000ea80000300800 */
[----:B------:R-:W2:Y:S04]  /*71bc0*/  LDL.LU R26, [R1+0x988] ;  /* 0x00098800011a7983 */ /* 0x000ea80000300800 */
[----:B------:R-:W2:Y:S04]  /*71bd0*/  LDL.LU R27, [R1+0x98c] ;  /* 0x00098c00011b7983 */ /* 0x000ea80000300800 */
[----:B--2---:R0:W-:Y:S04]  /*71be0*/  STL.64 [R1+0xbb90], R26 ;  /* 0x00bb901a01007387 */ /* 0x0041e80000100a00 */
[----:B------:R-:W-:Y:S04]  /*71bf0*/  STL.64 [R1+0xbb88], R24 ;  /* 0x00bb881801007387 */ /* 0x000fe80000100a00 */
[----:B0-----:R-:W2:Y:S01]  /*71c00*/  LDL R26, [R1+0xc8] ;  /* 0x0000c800011a7983 */ /* 0x001ea20000100800 */
[----:B------:R-:W-:-:S03]  /*71c10*/  IMAD.MOV.U32 R27, RZ, RZ, R2 ;  /* 0x000000ffff1b7224 */ /* 0x000fc600078e0002 */
[----:B------:R-:W3:Y:S04]  /*71c20*/  LDL.LU R2, [R1+0xbbc0] ;  /* 0x00bbc00001027983 */ /* 0x000ee80000300800 */
[----:B--2---:R-:W-:Y:S04]  /*71c30*/  STL.64 [R1+0xbba8], R26 ;  /* 0x00bba81a01007387 */ /* 0x004fe80000100a00 */
[----:B---3--:R-:W-:Y:S04]  /*71c40*/  STL.64 [R1+0xbb50], R10 ;  /* 0x00bb500a01007387 */ /* 0x008fe80000100a00 */
[----:B------:R0:W-:Y:S04]  /*71c50*/  STL.64 [R1+0xbb48], R8 ;  /* 0x00bb480801007387 */ /* 0x0001e80000100a00 */
[----:B------:R-:W1:Y:S04]  /*71c60*/  LDSM.16.MT88.4 R16, [R2+UR5+0x2080] ;  /* 0x002080050210783b */ /* 0x000e680008004200 */
[----:B0-----:R-:W2:Y:S04]  /*71c70*/  LDL.LU R8, [R1+0x950] ;  /* 0x0009500001087983 */ /* 0x001ea80000300800 */
[----:B------:R-:W2:Y:S04]  /*71c80*/  LDL.LU R9, [R1+0x954] ;  /* 0x0009540001097983 */ /* 0x000ea80000300800 */
[----:B------:R-:W3:Y:S04]  /*71c90*/  LDL.LU R10, [R1+0x958] ;  /* 0x00095800010a7983 */ /* 0x000ee80000300800 */
[----:B------:R-:W3:Y:S04]  /*71ca0*/  LDL.LU R11, [R1+0x95c] ;  /* 0x00095c00010b7983 */ /* 0x000ee80000300800 */
[----:B---3--:R-:W-:Y:S04]  /*71cb0*/  STL.64 [R1+0xbb68], R10 ;  /* 0x00bb680a01007387 */ /* 0x008fe80000100a00 */
[----:B--2---:R0:W-:Y:S04]  /*71cc0*/  STL.64 [R1+0xbb60], R8 ;  /* 0x00bb600801007387 */ /* 0x0041e80000100a00 */
        /* <DEDUP_REMOVED lines=9> */
[----:B------:R-:W3:Y:S01]  /*71d60*/  LDL.LU R11, [R1+0x99c] ;  /* 0x00099c00010b7983 */ /* 0x000ee20000300800 */
[----:B------:R-:W-:-:S02]  /*71d70*/  IMAD.MOV.U32 R26, RZ, RZ, R29 ;  /* 0x000000ffff1a7224 */ /* 0x000fc400078e001d */
[----:B----4-:R-:W-:Y:S01]  /*71d80*/  IMAD.MOV.U32 R27, RZ, RZ, R28 ;  /* 0x000000ffff1b7224 */ /* 0x010fe200078e001c */
[----:B---3--:R-:W-:Y:S04]  /*71d90*/  STL.64 [R1+0xbbb8], R10 ;  /* 0x00bbb80a01007387 */ /* 0x008fe80000100a00 */
[----:B--2---:R0:W-:Y:S04]  /*71da0*/  STL.64 [R1+0xbbb0], R8 ;  /* 0x00bbb00801007387 */ /* 0x0041e80000100a00 */
[----:B0-----:R-:W2:Y:S04]  /*71db0*/  LDL.LU R8, [R1+0x9a0] ;  /* 0x0009a00001087983 */ /* 0x001ea80000300800 */
[----:B------:R-:W2:Y:S04]  /*71dc0*/  LDL.LU R9, [R1+0x9a4] ;  /* 0x0009a40001097983 */ /* 0x000ea80000300800 */
[----:B------:R-:W2:Y:S04]  /*71dd0*/  LDL.LU R10, [R1+0x9a8] ;  /* 0x0009a800010a7983 */ /* 0x000ea80000300800 */
[----:B------:R-:W2:Y:S04]  /*71de0*/  LDL.LU R11, [R1+0x9ac] ;  /* 0x0009ac00010b7983 */ /* 0x000ea80000300800 */
[----:B------:R-:W3:Y:S04]  /*71df0*/  LDL.LU R12, [R1+0x800] ;  /* 0x00080000010c7983 */ /* 0x000ee80000300800 */
[----:B------:R-:W3:Y:S04]  /*71e00*/  LDL.LU R13, [R1+0x804] ;  /* 0x00080400010d7983 */ /* 0x000ee80000300800 */
[----:B------:R-:W3:Y:S04]  /*71e10*/  LDL.LU R14, [R1+0x808] ;  /* 0x00080800010e7983 */ /* 0x000ee80000300800 */
[----:B------:R-:W3:Y:S04]  /*71e20*/  LDL.LU R15, [R1+0x80c] ;  /* 0x00080c00010f7983 */ /* 0x000ee80000300800 */
[----:B------:R-:W-:Y:S04]  /*71e30*/  STL.64 [R1+0xba90], R6 ;  /* 0x00ba900601007387 */ /* 0x000fe80000100a00 */
[----:B-1----:R0:W-:Y:S04]  /*71e40*/  STL.64 [R1+0xb9f0], R18 ;  /* 0x00b9f01201007387 */ /* 0x0021e80000100a00 */
[----:B------:R-:W-:Y:S04]  /*71e50*/  STL.64 [R1+0xb9e8], R16 ;  /* 0x00b9e81001007387 */ /* 0x000fe80000100a00 */
[----:B0-----:R-:W4:Y:S01]  /*71e60*/  LDL.64 R18, [R1+0xb8] ;  /* 0x0000b80001127983 */ /* 0x001f220000100a00 */
[----:B--2---:R-:W-:Y:S03]  /*71e70*/  HMMA.16816.F32.BF16 R24, R20, R26, R8 ;  /* 0x0000001a1418723c */ /* 0x004fe60000041808 */
[----:B------:R-:W2:Y:S04]  /*71e80*/  LDL.LU.64 R10, [R1+0xbbb8] ;  /* 0x00bbb800010a7983 */ /* 0x000ea80000300a00 */
[----:B------:R-:W2:-:S12]  /*71e90*/  LDL.LU.64 R8, [R1+0xbbb0] ;  /* 0x00bbb00001087983 */ /* 0x000e980000300a00 */
[----:B------:R-:W-:Y:S04]  /*71ea0*/  STL.64 [R1+0xad0], R24 ;  /* 0x000ad01801007387 */ /* 0x000fe80000100a00 */
[----:B------:R0:W-:Y:S04]  /*71eb0*/  STL.64 [R1+0xad8], R26 ;  /* 0x000ad81a01007387 */ /* 0x0001e80000100a00 */
[----:B0-----:R-:W2:Y:S02]  /*71ec0*/  LDL.LU.64 R26, [R1+0xbba8] ;  /* 0x00bba800011a7983 */ /* 0x001ea40000300a00 */
        /* <DEDUP_REMOVED lines=11> */
[----:B0-----:R-:W4:Y:S04]  /*71f80*/  LDL.LU.64 R26, [R1+0xbb80] ;  /* 0x00bb8000011a7983 */ /* 0x001f280000300a00 */
[----:B------:R-:W4:Y:S01]  /*71f90*/  LDL.LU.64 R24, [R1+0xbb78] ;  /* 0x00bb780001187983 */ /* 0x000f220000300a00 */
[----:B------:R-:W-:-:S02]  /*71fa0*/  IMAD.MOV.U32 R6, RZ, RZ, R5 ;  /* 0x000000ffff067224 */ /* 0x000fc400078e0005 */
[----:B------:R-:W-:Y:S01]  /*71fb0*/  IMAD.MOV.U32 R7, RZ, RZ, R4 ;  /* 0x000000ffff077224 */ /* 0x000fe200078e0004 */
[----:B------:R-:W-:Y:S06]  /*71fc0*/  STL.64 [R1+0xba78], R18 ;  /* 0x00ba781201007387 */ /* 0x000fec0000100a00 */
[----:B----4-:R-:W-:Y:S01]  /*71fd0*/  HMMA.16816.F32.BF16 R4, R20, R6, R24 ;  /* 0x000000061404723c */ /* 0x010fe20000041818 */
[----:B------:R-:W2:-:S15]  /*71fe0*/  LDL.LU.64 R26, [R1+0xbb70] ;  /* 0x00bb7000011a7983 */ /* 0x000e9e0000300a00 */
[----:B------:R-:W-:-:S03]  /*71ff0*/  NOP ;  /* 0x0000000000007918 */ /* 0x000fc60000000000 */
[----:B------:R0:W-:Y:S04]  /*72000*/  STL.64 [R1+0x980], R4 ;  /* 0x0009800401007387 */ /* 0x0001e80000100a00 */
[----:B------:R1:W-:Y:S04]  /*72010*/  STL.64 [R1+0x988], R6 ;  /* 0x0009880601007387 */ /* 0x0003e80000100a00 */
[----:B0-----:R-:W4:Y:S04]  /*72020*/  LDL.LU R4, [R1+0x7c0] ;  /* 0x0007c00001047983 */ /* 0x001f280000300800 */
[----:B------:R-:W4:Y:S04]  /*72030*/  LDL.LU R5, [R1+0x7c4] ;  /* 0x0007c40001057983 */ /* 0x000f280000300800 */
[----:B-1----:R-:W3:Y:S04]  /*72040*/  LDL.LU R6, [R1+0x7c8] ;  /* 0x0007c80001067983 */ /* 0x002ee80000300800 */
[----:B------:R-:W3:Y:S01]  /*72050*/  LDL.LU R7, [R1+0x7cc] ;  /* 0x0007cc0001077983 */ /* 0x000ee20000300800 */
[C---:B--2---:R-:W-:Y:S03]  /*72060*/  HMMA.16816.F32.BF16 R24, R20.reuse, R26, R8 ;  /* 0x0000001a1418723c */ /* 0x044fe60000041808 */
[----:B---3--:R-:W-:Y:S04]  /*72070*/  STL.64 [R1+0xbaa0], R6 ;  /* 0x00baa00601007387 */ /* 0x008fe80000100a00 */
[----:B----4-:R0:W-:Y:S04]  /*72080*/  STL.64 [R1+0xba98], R4 ;  /* 0x00ba980401007387 */ /* 0x0101e80000100a00 */
[----:B0-----:R-:W2:Y:S04]  /*72090*/  LDL.LU R4, [R1+0x7d0] ;  /* 0x0007d00001047983 */ /* 0x001ea80000300800 */
[----:B------:R-:W2:Y:S04]  /*720a0*/  LDL.LU R5, [R1+0x7d4] ;  /* 0x0007d40001057983 */ /* 0x000ea80000300800 */
[----:B------:R-:W2:Y:S04]  /*720b0*/  LDL.LU R6, [R1+0x7d8] ;  /* 0x0007d80001067983 */ /* 0x000ea80000300800 */
[----:B------:R-:W2:Y:S04]  /*720c0*/  LDL.LU R7, [R1+0x7dc] ;  /* 0x0007dc0001077983 */ /* 0x000ea80000300800 */
[----:B------:R-:W3:Y:S04]  /*720d0*/  LDL.LU.64 R10, [R1+0xbb68] ;  /* 0x00bb6800010a7983 */ /* 0x000ee80000300a00 */
[----:B------:R-:W3:Y:S04]  /*720e0*/  LDL.LU.64 R8, [R1+0xbb60] ;  /* 0x00bb600001087983 */ /* 0x000ee80000300a00 */
[----:B------:R-:W-:Y:S04]  /*720f0*/  STL.64 [R1+0x970], R24 ;  /* 0x0009701801007387 */ /* 0x000fe80000100a00 */
[----:B------:R0:W-:Y:S04]  /*72100*/  STL.64 [R1+0x978], R26 ;  /* 0x0009781a01007387 */ /* 0x0001e80000100a00 */
[----:B0-----:R-:W3:Y:S02]  /*72110*/  LDL.LU.64 R26, [R1+0xbb58] ;  /* 0x00bb5800011a7983 */ /* 0x001ee40000300a00 */
[----:B---3--:R-:W-:Y:S02]  /*72120*/  HMMA.16816.F32.BF16 R24, R20, R26, R8 ;  /* 0x0000001a1418723c */ /* 0x008fe40000041808 */
[----:B------:R-:W3:Y:S04]  /*72130*/  LDL.LU.64 R10, [R1+0xbb50] ;  /* 0x00bb5000010a7983 */ /* 0x000ee80000300a00 */
[----:B------:R-:W3:-:S13]  /*72140*/  LDL.LU.64 R8, [R1+0xbb48] ;  /* 0x00bb480001087983 */ /* 0x000eda0000300a00 */
        /* <DEDUP_REMOVED lines=8> */
[----:B0-----:R-:W4:Y:S04]  /*721d0*/  LDL.LU.64 R26, [R1+0xbb28] ;  /* 0x00bb2800011a7983 */ /* 0x001f280000300a00 */
[----:B------:R-:W4:Y:S01]  /*721e0*/  LDL.LU.64 R24, [R1+0xbb20] ;  /* 0x00bb200001187983 */ /* 0x000f220000300a00 */
[----:B------:R-:W-:Y:S01]  /*721f0*/  MOV R18, R3 ;  /* 0x0000000300127202 */ /* 0x000fe20000000f00 */
[----:B------:R-:W-:-:S07]  /*72200*/  IMAD.MOV.U32 R19, RZ, RZ, R0 ;  /* 0x000000ffff137224 */ /* 0x000fce00078e0000 */
[----:B----4-:R-:W-:Y:S01]  /*72210*/  HMMA.16816.F32.BF16 R16, R20, R18, R24 ;  /* 0x000000121410723c */ /* 0x010fe20000041818 */
[----:B------:R-:W3:-:S15]  /*72220*/  LDL.LU.64 R26, [R1+0xbb18] ;  /* 0x00bb1800011a7983 */ /* 0x000ede0000300a00 */
[----:B------:R-:W-:-:S03]  /*72230*/  NOP ;  /* 0x0000000000007918 */ /* 0x000fc60000000000 */
[----:B------:R-:W-:Y:S04]  /*72240*/  STL.64 [R1+0x940], R16 ;  /* 0x0009401001007387 */ /* 0x000fe80000100a00 */
[----:B------:R0:W-:Y:S04]  /*72250*/  STL.64 [R1+0x948], R18 ;  /* 0x0009481201007387 */ /* 0x0001e80000100a00 */
[----:B0-----:R-:W4:Y:S01]  /*72260*/  LDL.64 R18, [R1+0x38] ;  /* 0x0000380001127983 */ /* 0x001f220000100a00 */
[----:B---3--:R-:W-:Y:S03]  /*72270*/  HMMA.16816.F32.BF16 R24, R20, R26, R8 ;  /* 0x0000001a1418723c */ /* 0x008fe60000041808 */
[----:B------:R-:W3:Y:S04]  /*72280*/  LDL.LU.64 R10, [R1+0xbb10] ;  /* 0x00bb1000010a7983 */ /* 0x000ee80000300a00 */
[----:B------:R-:W3:-:S12]  /*72290*/  LDL.LU.64 R8, [R1+0xbb08] ;  /* 0x00bb080001087983 */ /* 0x000ed80000300a00 */
[----:B------:R-:W-:Y:S04]  /*722a0*/  STL.64 [R1+0x930], R24 ;  /* 0x0009301801007387 */ /* 0x000fe80000100a00 */
[----:B------:R0:W-:Y:S04]  /*722b0*/  STL.64 [R1+0x938], R26 ;  /* 0x0009381a01007387 */ /* 0x0001e80000100a00 */
[----:B0-----:R-:W3:Y:S02]  /*722c0*/  LDL.LU.64 R26, [R1+0xbb00] ;  /* 0x00bb0000011a7983 */ /* 0x001ee40000300a00 */
[----:B---3--:R-:W-:Y:S02]  /*722d0*/  HMMA.16816.F32.BF16 R20, R20, R26, R8 ;  /* 0x0000001a1414723c */ /* 0x008fe40000041808 */
[----:B------:R-:W3:Y:S01]  /*722e0*/  LDL.LU.64 R10, [R1+0xbaf8] ;  /* 0x00baf800010a7983 */ /* 0x000ee20000300a00 */
[----:B------:R-:W-:-:S02]  /*722f0*/  IMAD.MOV.U32 R3, RZ, RZ, R26 ;  /* 0x000000ffff037224 */ /* 0x000fc400078e001a */
[----:B------:R-:W-:-:S14]  /*72300*/  IMAD.MOV.U32 R0, RZ, RZ, R27 ;  /* 0x000000ffff007224 */ /* 0x000fdc00078e001b */
[----:B------:R0:W-:Y:S04]  /*72310*/  STL.64 [R1+0x2a0], R20 ;  /* 0x0002a01401007387 */ /* 0x0001e80000100a00 */
[----:B------:R1:W-:Y:S04]  /*72320*/  STL.64 [R1+0x2a8], R22 ;  /* 0x0002a81601007387 */ /* 0x0003e80000100a00 */
[----:B------:R-:W3:Y:S04]  /*72330*/  LDL.LU.64 R26, [R1+0xbaf0] ;  /* 0x00baf000011a7983 */ /* 0x000ee80000300a00 */
[----:B------:R-:W3:Y:S04]  /*72340*/  LDL.LU.64 R24, [R1+0xbae8] ;  /* 0x00bae80001187983 */ /* 0x000ee80000300a00 */
        /* <DEDUP_REMOVED lines=9> */
[----:B0-----:R-:W3:Y:S02]  /*723e0*/  LDL.LU.64 R10, [R1+0xbad0] ;  /* 0x00bad000010a7983 */ /* 0x001ee40000300a00 */
[----:B---3--:R-:W-:Y:S02]  /*723f0*/  HMMA.16816.F32.BF16 R8, R24, R10, R12 ;  /* 0x0000000a1808723c */ /* 0x008fe4000004180c */
[----:B------:R-:W3:-:S15]  /*72400*/  LDL.LU.64 R14, [R1+0xbac8] ;  /* 0x00bac800010e7983 */ /* 0x000ede0000300a00 */
[----:B------:R-:W-:Y:S02]  /*72410*/  NOP ;  /* 0x0000000000007918 */ /* 0x000fe40000000000 */
[----:B------:R-:W-:Y:S04]  /*72420*/  STL.64 [R1+0x7f0], R8 ;  /* 0x0007f00801007387 */ /* 0x000fe80000100a00 */
[----:B------:R0:W-:Y:S04]  /*72430*/  STL.64 [R1+0x7f8], R10 ;  /* 0x0007f80a01007387 */ /* 0x0001e80000100a00 */
[----:B0-----:R-:W3:Y:S04]  /*72440*/  LDL.LU.64 R10, [R1+0xbac0] ;  /* 0x00bac000010a7983 */ /* 0x001ee80000300a00 */
        /* <DEDUP_REMOVED lines=8> */
[----:B------:R-:W2:Y:S02]  /*724d0*/  LDL.LU.64 R14, [R1+0xbaa8] ;  /* 0x00baa800010e7983 */ /* 0x000ea40000300a00 */
[----:B--2---:R-:W-:-:S15]  /*724e0*/  HMMA.16816.F32.BF16 R4, R24, R14, R4 ;  /* 0x0000000e1804723c */ /* 0x004fde0000041804 */
[----:B------:R-:W-:-:S04]  /*724f0*/  NOP ;  /* 0x0000000000007918 */ /* 0x000fc80000000000 */
[----:B------:R-:W-:Y:S04]  /*72500*/  STL.64 [R1+0x7d0], R4 ;  /* 0x0007d00401007387 */ /* 0x000fe80000100a00 */
[----:B------:R0:W-:Y:S04]  /*72510*/  STL.64 [R1+0x7d8], R6 ;  /* 0x0007d80601007387 */ /* 0x0001e80000100a00 */
[----:B0-----:R-:W3:Y:S04]  /*72520*/  LDL.LU.64 R6, [R1+0xbaa0] ;  /* 0x00baa00001067983 */ /* 0x001ee80000300a00 */
[----:B------:R-:W3:Y:S04]  /*72530*/  LDL.LU.64 R4, [R1+0xba98] ;  /* 0x00ba980001047983 */ /* 0x000ee80000300a00 */
[----:B------:R0:W-:Y:S04]  /*72540*/  STL.64 [R1+0xba08], R14 ;  /* 0x00ba080e01007387 */ /* 0x0001e80000100a00 */
[----:B------:R-:W2:Y:S04]  /*72550*/  LDL.LU R12, [R1+0xf70] ;  /* 0x000f7000010c7983 */ /* 0x000ea80000300800 */
[----:B------:R-:W2:Y:S04]  /*72560*/  LDL.LU R13, [R1+0xf74] ;  /* 0x000f7400010d7983 */ /* 0x000ea80000300800 */
[----:B0-----:R-:W2:Y:S04]  /*72570*/  LDL.LU R14, [R1+0xf78] ;  /* 0x000f7800010e7983 */ /* 0x001ea80000300800 */
[----:B------:R-:W2:Y:S01]  /*72580*/  LDL.LU R15, [R1+0xf7c] ;  /* 0x000f7c00010f7983 */ /* 0x000ea20000300800 */
[C---:B---3--:R-:W-:Y:S03]  /*72590*/  HMMA.16816.F32.BF16 R4, R24.reuse, R10, R4 ;  /* 0x0000000a1804723c */ /* 0x048fe60000041804 */
[----:B--2---:R-:W-:Y:S04]  /*725a0*/  STL.64 [R1+0xba88], R14 ;  /* 0x00ba880e01007387 */ /* 0x004fe80000100a00 */
[----:B------:R0:W-:Y:S04]  /*725b0*/  STL.64 [R1+0xba80], R12 ;  /* 0x00ba800c01007387 */ /* 0x0001e80000100a00 */
[----:B0-----:R-:W4:Y:S04]  /*725c0*/  LDL.LU R12, [R1+0xf90] ;  /* 0x000f9000010c7983 */ /* 0x001f280000300800 */
[----:B------:R-:W4:Y:S04]  /*725d0*/  LDL.LU R13, [R1+0xf94] ;  /* 0x000f9400010d7983 */ /* 0x000f280000300800 */
[----:B------:R-:W4:Y:S04]  /*725e0*/  LDL.LU R14, [R1+0xf98] ;  /* 0x000f9800010e7983 */ /* 0x000f280000300800 */
[----:B------:R-:W4:Y:S04]  /*725f0*/  LDL.LU R15, [R1+0xf9c] ;  /* 0x000f9c00010f7983 */ /* 0x000f280000300800 */
[----:B------:R-:W-:Y:S04]  /*72600*/  STL.64 [R1+0x7c0], R4 ;  /* 0x0007c00401007387 */ /* 0x000fe80000100a00 */
[----:B------:R0:W-:Y:S04]  /*72610*/  STL.64 [R1+0x7c8], R6 ;  /* 0x0007c80601007387 */ /* 0x0001e80000100a00 */
[----:B0-----:R-:W2:Y:S04]  /*72620*/  LDL.LU.64 R6, [R1+0xba90] ;  /* 0x00ba900001067983 */ /* 0x001ea80000300a00 */
[----:B------:R-:W-:Y:S04]  /*72630*/  STL [R1+0xb98c], R10 ;  /* 0x00b98c0a01007387 */ /* 0x000fe80000100800 */
[----:B------:R-:W-:Y:S01]  /*72640*/  STL [R1+0xb988], R11 ;  /* 0x00b9880b01007387 */ /* 0x000fe20000100800 */
[----:B--2---:R-:W-:Y:S03]  /*72650*/  HMMA.16816.F32.BF16 R20, R24, R6, R20 ;  /* 0x000000061814723c */ /* 0x004fe60000041814 */
[----:B------:R0:W-:Y:S04]  /*72660*/  STL.64 [R1+0xb980], R6 ;  /* 0x00b9800601007387 */ /* 0x0001e80000100a00 */
[----:B------:R-:W2:-:S12]  /*72670*/  LDL.LU R4, [R1+0xf80] ;  /* 0x000f800001047983 */ /* 0x000e980000300800 */
[----:B------:R-:W-:Y:S04]  /*72680*/  STL.64 [R1+0x7b0], R20 ;  /* 0x0007b01401007387 */ /* 0x000fe80000100a00 */
[----:B------:R-:W-:Y:S04]  /*72690*/  STL.64 [R1+0x7b8], R22 ;  /* 0x0007b81601007387 */ /* 0x000fe80000100a00 */
[----:B------:R-:W1:Y:S01]  /*726a0*/  LDSM.16.MT88.4 R20, [R2+UR5+0x2100] ;  /* 0x002100050214783b */ /* 0x000e620008004200 */
[----:B----4-:R-:W-:Y:S03]  /*726b0*/  HMMA.16816.F32.BF16 R12, R24, R18, R12 ;  /* 0x00000012180c723c */ /* 0x010fe6000004180c */
[----:B------:R-:W2:Y:S04]  /*726c0*/  LDL.LU R5, [R1+0xf84] ;  /* 0x000f840001057983 */ /* 0x000ea80000300800 */
[----:B0-----:R-:W2:Y:S04]  /*726d0*/  LDL.LU R6, [R1+0xf88] ;  /* 0x000f880001067983 */ /* 0x001ea80000300800 */
[----:B------:R-:W2:Y:S04]  /*726e0*/  LDL.LU R7, [R1+0xf8c] ;  /* 0x000f8c0001077983 */ /* 0x000ea80000300800 */
[----:B------:R-:W-:Y:S04]  /*726f0*/  STL [R1+0xb990], R2 ;  /* 0x00b9900201007387 */ /* 0x000fe80000100800 */
[----:B-1----:R0:W-:Y:S04]  /*72700*/  STL.64 [R1+0xb898], R22 ;  /* 0x00b8981601007387 */ /* 0x0021e80000100a00 */
[----:B------:R-:W-:Y:S01]  /*72710*/  STL.64 [R1+0xb890], R20 ;  /* 0x00b8901401007387 */ /* 0x000fe20000100a00 */
[----:B0-----:R-:W-:-:S02]  /*72720*/  IMAD.MOV.U32 R22, RZ, RZ, R3 ;  /* 0x000000ffff167224 */ /* 0x001fc400078e0003 */
[----:B------:R-:W-:-:S05]  /*72730*/  IMAD.MOV.U32 R23, RZ, RZ, R0 ;  /* 0x000000ffff177224 */ /* 0x000fca00078e0000 */
[----:B------:R0:W-:Y:S01]  /*72740*/  STL.64 [R1+0xba60], R22 ;  /* 0x00ba601601007387 */ /* 0x0001e20000100a00 */
[----:B------:R-:W-:Y:S02]  /*72750*/  IMAD.MOV.U32 R3, RZ, RZ, R18 ;  /* 0x000000ffff037224 */ /* 0x000fe400078e0012 */
[----:B------:R-:W-:Y:S01]  /*72760*/  IMAD.MOV.U32 R0, RZ, RZ, R19 ;  /* 0x000000ffff007224 */ /* 0x000fe200078e0013 */
[----:B0-----:R-:W2:Y:S04]  /*72770*/  LDL.64 R22, [R1+0xc8] ;  /* 0x0000c80001167983 */ /* 0x001ea80000100a00 */
[----:B------:R-:W-:Y:S04]  /*72780*/  STL.64 [R1+0x11e0], R12 ;  /* 0x0011e00c01007387 */ /* 0x000fe80000100a00 */
[----:B------:R0:W-:Y:S04]  /*72790*/  STL.64 [R1+0x11e8], R14 ;  /* 0x0011e80e01007387 */ /* 0x0001e80000100a00 */
[----:B0-----:R-:W3:Y:S04]  /*727a0*/  LDL.LU.64 R14, [R1+0xba88] ;  /* 0x00ba8800010e7983 */ /* 0x001ee80000300a00 */
[----:B------:R-:W3:Y:S04]  /*727b0*/  LDL.LU.64 R12, [R1+0xba80] ;  /* 0x00ba8000010c7983 */ /* 0x000ee80000300a00 */
[----:B------:R-:W3:Y:S04]  /*727c0*/  LDL.LU.64 R18, [R1+0xba78] ;  /* 0x00ba780001127983 */ /* 0x000ee80000300a00 */
[----:B------:R-:W-:Y:S01]  /*727d0*/  STL [R1+0xb994], R3 ;  /* 0x00b9940301007387 */ /* 0x000fe20000100800 */
[C---:B--2---:R-:W-:Y:S08]  /*727e0*/  HMMA.16816.F32.BF16 R4, R24.reuse, R22, R4 ;  /* 0x000000161804723c */ /* 0x044ff00000041804 */
[----:B---3--:R-:W-:Y:S11]  /*727f0*/  HMMA.16816.F32.BF16 R12, R24, R18, R12 ;  /* 0x00000012180c723c */ /* 0x008ff6000004180c */
[----:B------:R0:W-:Y:S04]  /*72800*/  STL.64 [R1+0xf90], R4 ;  /* 0x000f900401007387 */ /* 0x0001e80000100a00 */
[----:B------:R1:W-:Y:S01]  /*72810*/  STL.64 [R1+0xf98], R6 ;  /* 0x000f980601007387 */ /* 0x0003e20000100a00 */
[----:B0-----:R-:W-:-:S02]  /*72820*/  IMAD.MOV.U32 R5, RZ, RZ, R22 ;  /* 0x000000ffff057224 */ /* 0x001fc400078e0016 */
[----:B-1----:R-:W-:Y:S02]  /*72830*/  IMAD.MOV.U32 R7, RZ, RZ, R18 ;  /* 0x000000ffff077224 */ /* 0x002fe400078e0012 */
[----:B------:R-:W-:Y:S02]  /*72840*/  IMAD.MOV.U32 R6, RZ, RZ, R19 ;  /* 0x000000ffff067224 */ /* 0x000fe400078e0013 */
[----:B------:R-:W-:Y:S01]  /*72850*/  IMAD.MOV.U32 R4, RZ, RZ, R23 ;  /* 0x000000ffff047224 */ /* 0x000fe200078e0017 */
[----:B------:R-:W-:Y:S04]  /*72860*/  STL.64 [R1+0xf80], R12 ;  /* 0x000f800c01007387 */ /* 0x000fe80000100a00 */
[----:B------:R-:W-:Y:S04]  /*72870*/  STL.64 [R1+0xf88], R14 ;  /* 0x000f880e01007387 */ /* 0x000fe80000100a00 */
[----:B------:R-:W-:Y:S04]  /*72880*/  STL.64 [R1+0xb9a0], R6 ;  /* 0x00b9a00601007387 */ /* 0x000fe80000100a00 */
[----:B------:R0:W-:Y:S04]  /*72890*/  STL.64 [R1+0xb998], R4 ;  /* 0x00b9980401007387 */ /* 0x0001e80000100a00 */
[----:B0-----:R-:W2:Y:S04]  /*728a0*/  LDL.LU R4, [R1+0x600] ;  /* 0x0006000001047983 */ /* 0x001ea80000300800 */
[----:B------:R-:W2:Y:S04]  /*728b0*/  LDL.LU R5, [R1+0x604] ;  /* 0x0006040001057983 */ /* 0x000ea80000300800 */
[----:B------:R-:W3:Y:S04]  /*728c0*/  LDL.LU R6, [R1+0x608] ;  /* 0x0006080001067983 */ /* 0x000ee80000300800 */
[----:B------:R-:W3:Y:S04]  /*728d0*/  LDL.LU R7, [R1+0x60c] ;  /* 0x00060c0001077983 */ /* 0x000ee80000300800 */
[----:B---3--:R0:W-:Y:S04]  /*728e0*/  STL.64 [R1+0xb9b0], R6 ;  /* 0x00b9b00601007387 */ /* 0x0081e80000100a00 */
[----:B--2---:R-:W-:Y:S04]  /*728f0*/  STL.64 [R1+0xb9a8], R4 ;  /* 0x00b9a80401007387 */ /* 0x004fe80000100a00 */
        /* <DEDUP_REMOVED lines=8> */
[----:B------:R-:W2:Y:S04]  /*72980*/  LDL.LU R20, [R1+0xf50] ;  /* 0x000f500001147983 */ /* 0x000ea80000300800 */
[----:B------:R-:W2:Y:S04]  /*72990*/  LDL.LU R21, [R1+0xf54] ;  /* 0x000f540001157983 */ /* 0x000ea80000300800 */
[----:B------:R-:W2:Y:S04]  /*729a0*/  LDL.LU R22, [R1+0xf58] ;  /* 0x000f580001167983 */ /* 0x000ea80000300800 */
[----:B------:R-:W2:Y:S01]  /*729b0*/  LDL.LU R23, [R1+0xf5c] ;  /* 0x000f5c0001177983 */ /* 0x000ea20000300800 */
[----:B0-----:R-:W-:-:S02]  /*729c0*/  IMAD.MOV.U32 R7, RZ, RZ, R8 ;  /* 0x000000ffff077224 */ /* 0x001fc400078e0008 */
[----:B------:R-:W-:Y:S01]  /*729d0*/  IMAD.MOV.U32 R6, RZ, RZ, R9 ;  /* 0x000000ffff067224 */ /* 0x000fe200078e0009 */
[----:B------:R-:W3:Y:S04]  /*729e0*/  LDL.LU R8, [R1+0xf60] ;  /* 0x000f600001087983 */ /* 0x000ee80000300800 */
[----:B------:R-:W3:Y:S04]  /*729f0*/  LDL.LU R9, [R1+0xf64] ;  /* 0x000f640001097983 */ /* 0x000ee80000300800 */
[----:B------:R-:W3:Y:S04]  /*72a00*/  LDL.LU R10, [R1+0xf68] ;  /* 0x000f6800010a7983 */ /* 0x000ee80000300800 */
[----:B------:R-:W3:Y:S04]  /*72a10*/  LDL.LU R11, [R1+0xf6c] ;  /* 0x000f6c00010b7983 */ /* 0x000ee80000300800 */
[----:B--2---:R0:W-:Y:S04]  /*72a20*/  STL.64 [R1+0xba70], R22 ;  /* 0x00ba701601007387 */ /* 0x0041e80000100a00 */
[----:B------:R-:W-:Y:S04]  /*72a30*/  STL.64 [R1+0xba68], R20 ;  /* 0x00ba681401007387 */ /* 0x000fe80000100a00 */
[----:B0-----:R-:W2:Y:S04]  /*72a40*/  LDL.64 R22, [R1+0xa8] ;  /* 0x0000a80001167983 */ /* 0x001ea80000100a00 */
[----:B------:R0:W-:Y:S04]  /*72a50*/  STL.64 [R1+0xba18], R14 ;  /* 0x00ba180e01007387 */ /* 0x0001e80000100a00 */
[----:B----4-:R-:W-:Y:S04]  /*72a60*/  STL.64 [R1+0xba10], R12 ;  /* 0x00ba100c01007387 */ /* 0x010fe80000100a00 */
[----:B0-----:R-:W4:Y:S04]  /*72a70*/  LDL.64 R14, [R1+0x68] ;  /* 0x00006800010e7983 */ /* 0x001f280000100a00 */
[----:B----4-:R0:W-:Y:S04]  /*72a80*/  STL.64 [R1+0xba28], R14 ;  /* 0x00ba280e01007387 */ /* 0x0101e80000100a00 */
[----:B0-----:R-:W4:Y:S04]  /*72a90*/  LDL.64 R14, [R1+0x78] ;  /* 0x00007800010e7983 */ /* 0x001f280000100a00 */
[----:B----4-:R0:W-:Y:S04]  /*72aa0*/  STL.64 [R1+0xba40], R14 ;  /* 0x00ba400e01007387 */ /* 0x0101e80000100a00 */
[----:B0-----:R-:W4:Y:S04]  /*72ab0*/  LDL.64 R14, [R1+0x88] ;  /* 0x00008800010e7983 */ /* 0x001f280000100a00 */
[----:B----4-:R0:W-:Y:S04]  /*72ac0*/  STL.64 [R1+0xba58], R14 ;  /* 0x00ba580e01007387 */ /* 0x0101e80000100a00 */
[----:B0-----:R-:W4:Y:S04]  /*72ad0*/  LDL.64 R14, [R1+0x98] ;  /* 0x00009800010e7983 */ /* 0x001f280000100a00 */
[----:B---3--:R0:W-:Y:S04]  /*72ae0*/  STL.64 [R1+0xba00], R18 ;  /* 0x00ba001201007387 */ /* 0x0081e80000100a00 */
[----:B------:R1:W-:Y:S04]  /*72af0*/  STL.64 [R1+0xb9f8], R16 ;  /* 0x00b9f81001007387 */ /* 0x0003e80000100a00 */
[----:B0-----:R-:W3:Y:S04]  /*72b00*/  LDL.64 R18, [R1+0x58] ;  /* 0x0000580001127983 */ /* 0x001ee80000100a00 */
[----:B---3--:R0:W-:Y:S04]  /*72b10*/  STL.64 [R1+0xba20], R18 ;  /* 0x00ba201201007387 */ /* 0x0081e80000100a00 */
[----:B-1----:R-:W3:Y:S04]  /*72b20*/  LDL.LU R16, [R1+0xf20] ;  /* 0x000f200001107983 */ /* 0x002ee80000300800 */
[----:B------:R-:W3:Y:S04]  /*72b30*/  LDL.LU R17, [R1+0xf24] ;  /* 0x000f240001117983 */ /* 0x000ee80000300800 */
[----:B0-----:R-:W2:Y:S04]  /*72b40*/  LDL.LU R18, [R1+0xf28] ;  /* 0x000f280001127983 */ /* 0x001ea80000300800 */
[----:B------:R-:W2:Y:S04]  /*72b50*/  LDL.LU R19, [R1+0xf2c] ;  /* 0x000f2c0001137983 */ /* 0x000ea80000300800 */
[----:B--2---:R-:W-:Y:S04]  /*72b60*/  STL.64 [R1+0xba38], R18 ;  /* 0x00ba381201007387 */ /* 0x004fe80000100a00 */
[----:B---3--:R0:W-:Y:S04]  /*72b70*/  STL.64 [R1+0xba30], R16 ;  /* 0x00ba301001007387 */ /* 0x0081e80000100a00 */
[----:B0-----:R-:W2:Y:S04]  /*72b80*/  LDL.LU R16, [R1+0xf30] ;  /* 0x000f300001107983 */ /* 0x001ea80000300800 */
[----:B------:R-:W2:Y:S04]  /*72b90*/  LDL.LU R17, [R1+0xf34] ;  /* 0x000f340001117983 */ /* 0x000ea80000300800 */
[----:B------:R-:W3:Y:S04]  /*72ba0*/  LDL.LU R18, [R1+0xf38] ;  /* 0x000f380001127983 */ /* 0x000ee80000300800 */
[----:B------:R-:W3:Y:S01]  /*72bb0*/  LDL.LU R19, [R1+0xf3c] ;  /* 0x000f3c0001137983 */ /* 0x000ee20000300800 */
[----:B------:R-:W-:Y:S03]  /*72bc0*/  HMMA.16816.F32.BF16 R8, R24, R22, R8 ;  /* 0x000000161808723c */ /* 0x000fe60000041808 */
[----:B---3--:R-:W-:Y:S04]  /*72bd0*/  STL.64 [R1+0xba50], R18 ;  /* 0x00ba501201007387 */ /* 0x008fe80000100a00 */
[----:B--2---:R0:W-:Y:S04]  /*72be0*/  STL.64 [R1+0xba48], R16 ;  /* 0x00ba481001007387 */ /* 0x0041e80000100a00 */
[----:B0-----:R-:W2:Y:S04]  /*72bf0*/  LDL.LU R16, [R1+0xf40] ;  /* 0x000f400001107983 */ /* 0x001ea80000300800 */
[----:B------:R-:W2:Y:S04]  /*72c00*/  LDL.LU R17, [R1+0xf44] ;  /* 0x000f440001117983 */ /* 0x000ea80000300800 */
[----:B------:R-:W2:Y:S04]  /*72c10*/  LDL.LU R18, [R1+0xf48] ;  /* 0x000f480001127983 */ /* 0x000ea80000300800 */
[----:B------:R-:W2:Y:S04]  /*72c20*/  LDL.LU R19, [R1+0xf4c] ;  /* 0x000f4c0001137983 */ /* 0x000ea80000300800 */
[----:B------:R0:W-:Y:S04]  /*72c30*/  STL.64 [R1+0xb9c8], R6 ;  /* 0x00b9c80601007387 */ /* 0x0001e80000100a00 */
[----:B0-----:R-:W3:Y:S04]  /*72c40*/  LDL.64 R6, [R1+0x18] ;  /* 0x0000180001067983 */ /* 0x001ee80000100a00 */
[----:B---3--:R0:W-:Y:S04]  /*72c50*/  STL.64 [R1+0xb9d0], R6 ;  /* 0x00b9d00601007387 */ /* 0x0081e80000100a00 */
[----:B0-----:R-:W3:Y:S04]  /*72c60*/  LDL.64 R6, [R1+0x28] ;  /* 0x0000280001067983 */ /* 0x001ee80000100a00 */
[----:B------:R0:W-:Y:S04]  /*72c70*/  STL.64 [R1+0xf70], R8 ;  /* 0x000f700801007387 */ /* 0x0001e80000100a00 */
[----:B------:R-:W-:Y:S01]  /*72c80*/  STL.64 [R1+0xf78], R10 ;  /* 0x000f780a01007387 */ /* 0x000fe20000100a00 */
[----:B0-----:R-:W-:-:S02]  /*72c90*/  IMAD.MOV.U32 R9, RZ, RZ, R22 ;  /* 0x000000ffff097224 */ /* 0x001fc400078e0016 */
[----:B------:R-:W-:Y:S02]  /*72ca0*/  IMAD.MOV.U32 R8, RZ, RZ, R23 ;  /* 0x000000ffff087224 */ /* 0x000fe400078e0017 */
[----:B------:R-:W4:Y:S04]  /*72cb0*/  LDL.LU.64 R22, [R1+0xba70] ;  /* 0x00ba700001167983 */ /* 0x000f280000300a00 */
[----:B------:R-:W4:Y:S02]  /*72cc0*/  LDL.LU.64 R20, [R1+0xba68] ;  /* 0x00ba680001147983 */ /* 0x000f240000300a00 */
[----:B----4-:R-:W-:-:S15]  /*72cd0*/  HMMA.16816.F32.BF16 R20, R24, R14, R20 ;  /* 0x0000000e1814723c */ /* 0x010fde0000041814 */
[----:B------:R-:W-:-:S04]  /*72ce0*/  NOP ;  /* 0x0000000000007918 */ /* 0x000fc80000000000 */
[----:B------:R0:W-:Y:S04]  /*72cf0*/  STL.64 [R1+0xf60], R20 ;  /* 0x000f601401007387 */ /* 0x0001e80000100a00 */
[----:B------:R1:W-:Y:S01]  /*72d00*/  STL.64 [R1+0xf68], R22 ;  /* 0x000f681601007387 */ /* 0x0003e20000100a00 */
[----:B0-----:R-:W-:-:S03]  /*72d10*/  IMAD.MOV.U32 R21, RZ, RZ, R14 ;  /* 0x000000ffff157224 */ /* 0x001fc600078e000e */
[----:B-1----:R-:W4:Y:S01]  /*72d20*/  LDL.LU.64 R22, [R1+0xba60] ;  /* 0x00ba600001167983 */ /* 0x002f220000300a00 */
[----:B------:R-:W-:-:S03]  /*72d30*/  MOV R20, R15 ;  /* 0x0000000f00147202 */ /* 0x000fc60000000f00 */
        /* <DEDUP_REMOVED lines=46> */
[----:B------:R-:W4:Y:S04]  /*73020*/  LDL.LU.64 R18, [R1+0xba00] ;  /* 0x00ba000001127983 */ /* 0x000f280000300a00 */
[----:B------:R-:W4:Y:S02]  /*73030*/  LDL.LU.64 R16, [R1+0xb9f8] ;  /* 0x00b9f80001107983 */ /* 0x000f240000300a00 */
[----:B----4-:R-:W-:Y:S02]  /*73040*/  HMMA.16816.F32.BF16 R24, R24, R22, R16 ;  /* 0x000000161818723c */ /* 0x010fe40000041810 */
[----:B------:R-:W2:Y:S04]  /*73050*/  LDL.LU.64 R18, [R1+0xb9f0] ;  /* 0x00b9f00001127983 */ /* 0x000ea80000300a00 */
[----:B------:R-:W2:-:S13]  /*73060*/  LDL.LU.64 R16, [R1+0xb9e8] ;  /* 0x00b9e80001107983 */ /* 0x000e9a0000300a00 */
[----:B------:R0:W-:Y:S04]  /*73070*/  STL.64 [R1+0x7a0], R24 ;  /* 0x0007a01801007387 */ /* 0x0001e80000100a00 */
[----:B------:R1:W-:Y:S04]  /*73080*/  STL.64 [R1+0x7a8], R26 ;  /* 0x0007a81a01007387 */ /* 0x0003e80000100a00 */
[----:B0-----:R-:W4:Y:S04]  /*73090*/  LDL.LU R24, [R1+0x620] ;  /* 0x0006200001187983 */ /* 0x001f280000300800 */
[----:B------:R-:W4:Y:S04]  /*730a0*/  LDL.LU R25, [R1+0x624] ;  /* 0x0006240001197983 */ /* 0x000f280000300800 */
[----:B-1----:R-:W4:Y:S04]  /*730b0*/  LDL.LU R26, [R1+0x628] ;  /* 0x00062800011a7983 */ /* 0x002f280000300800 */
[----:B------:R-:W4:Y:S04]  /*730c0*/  LDL.LU R27, [R1+0x62c] ;  /* 0x00062c00011b7983 */ /* 0x000f280000300800 */
[----:B------:R0:W-:Y:S02]  /*730d0*/  STL.64 [R1+0xb8a8], R22 ;  /* 0x00b8a81601007387 */ /* 0x0001e40000100a00 */
[----:B0-----:R-:W-:-:S02]  /*730e0*/  IMAD.MOV.U32 R23, RZ, RZ, R6 ;  /* 0x000000ffff177224 */ /* 0x001fc400078e0006 */
[----:B------:R-:W-:Y:S01]  /*730f0*/  IMAD.MOV.U32 R22, RZ, RZ, R7 ;  /* 0x000000ffff167224 */ /* 0x000fe200078e0007 */
[----:B--2---:R-:W-:-:S15]  /*73100*/  HMMA.16816.F32.BF16 R8, R16, R6, R8 ;  /* 0x000000061008723c */ /* 0x004fde0000041808 */
[----:B------:R-:W-:-:S04]  /*73110*/  NOP ;  /* 0x0000000000007918 */ /* 0x000fc80000000000 */
[----:B------:R-:W-:Y:S04]  /*73120*/  STL.64 [R1+0x630], R8 ;  /* 0x0006300801007387 */ /* 0x000fe80000100a00 */
[----:B------:R0:W-:Y:S04]  /*73130*/  STL.64 [R1+0x638], R10 ;  /* 0x0006380a01007387 */ /* 0x0001e80000100a00 */
[----:B0-----:R-:W2:Y:S04]  /*73140*/  LDL.LU.64 R10, [R1+0xb9e0] ;  /* 0x00b9e000010a7983 */ /* 0x001ea80000300a00 */
[----:B------:R-:W2:Y:S04]  /*73150*/  LDL.LU.64 R8, [R1+0xb9d8] ;  /* 0x00b9d80001087983 */ /* 0x000ea80000300a00 */
        /* <DEDUP_REMOVED lines=10> */
[----:B------:R-:W4:-:S13]  /*73200*/  LDL.LU.64 R8, [R1+0xb9b8] ;  /* 0x00b9b80001087983 */ /* 0x000f1a0000300a00 */
        /* <DEDUP_REMOVED lines=8> */
[----:B0-----:R-:W3:Y:S04]  /*73290*/  LDL.LU.64 R6, [R1+0xb9a0] ;  /* 0x00b9a00001067983 */ /* 0x001ee80000300a00 */
[----:B------:R-:W2:Y:S04]  /*732a0*/  LDL.LU.64 R4, [R1+0xb998] ;  /* 0x00b9980001047983 */ /* 0x000ea80000300a00 */
[----:B------:R0:W-:Y:S04]  /*732b0*/  STL.64 [R1+0xb860], R14 ;  /* 0x00b8600e01007387 */ /* 0x0001e80000100a00 */
[----:B0-----:R-:W2:Y:S04]  /*732c0*/  LDL.64 R14, [R1+0x8] ;  /* 0x00000800010e7983 */ /* 0x001ea80000100a00 */
[----:B--2---:R0:W-:Y:S02]  /*732d0*/  STL.64 [R1+0xb868], R14 ;  /* 0x00b8680e01007387 */ /* 0x0041e40000100a00 */
[----:B0-----:R-:W-:-:S02]  /*732e0*/  IMAD.MOV.U32 R14, RZ, RZ, R25 ;  /* 0x000000ffff0e7224 */ /* 0x001fc400078e0019 */
[----:B------:R-:W-:-:S05]  /*732f0*/  IMAD.MOV.U32 R15, RZ, RZ, R24 ;  /* 0x000000ffff0f7224 */ /* 0x000fca00078e0018 */
[----:B------:R0:W-:Y:S02]  /*73300*/  STL.64 [R1+0xb878], R14 ;  /* 0x00b8780e01007387 */ /* 0x0001e40000100a00 */
[----:B0-----:R-:W-:Y:S02]  /*73310*/  IMAD.MOV.U32 R14, RZ, RZ, R23 ;  /* 0x000000ffff0e7224 */ /* 0x001fe400078e0017 */
[----:B------:R-:W-:Y:S02]  /*73320*/  IMAD.MOV.U32 R15, RZ, RZ, R22 ;  /* 0x000000ffff0f7224 */ /* 0x000fe400078e0016 */
[----:B------:R-:W-:Y:S02]  /*73330*/  IMAD.MOV.U32 R22, RZ, RZ, R13 ;  /* 0x000000ffff167224 */ /* 0x000fe400078e000d */
[----:B------:R-:W-:-:S05]  /*73340*/  IMAD.MOV.U32 R23, RZ, RZ, R12 ;  /* 0x000000ffff177224 */ /* 0x000fca00078e000c */
[----:B------:R-:W-:Y:S04]  /*73350*/  STL.64 [R1+0xb8c0], R22 ;  /* 0x00b8c01601007387 */ /* 0x000fe80000100a00 */
[----:B------:R0:W-:Y:S04]  /*73360*/  STL.64 [R1+0xb8a0], R14 ;  /* 0x00b8a00e01007387 */ /* 0x0001e80000100a00 */
[----:B------:R-:W2:Y:S04]  /*73370*/  LDL.LU R12, [R1+0x5d0] ;  /* 0x0005d000010c7983 */ /* 0x000ea80000300800 */
[----:B------:R-:W2:Y:S04]  /*73380*/  LDL.LU R13, [R1+0x5d4] ;  /* 0x0005d400010d7983 */ /* 0x000ea80000300800 */
[----:B0-----:R-:W2:Y:S04]  /*73390*/  LDL.LU R14, [R1+0x5d8] ;  /* 0x0005d800010e7983 */ /* 0x001ea80000300800 */
[----:B------:R-:W2:Y:S01]  /*733a0*/  LDL.LU R15, [R1+0x5dc] ;  /* 0x0005dc00010f7983 */ /* 0x000ea20000300800 */
[----:B------:R-:W-:Y:S01]  /*733b0*/  MOV R22, R3 ;  /* 0x0000000300167202 */ /* 0x000fe20000000f00 */
[----:B------:R-:W-:-:S02]  /*733c0*/  IMAD.MOV.U32 R23, RZ, RZ, R2 ;  /* 0x000000ffff177224 */ /* 0x000fc400078e0002 */
[----:B------:R-:W3:Y:S04]  /*733d0*/  LDL.LU R3, [R1+0xb994] ;  /* 0x00b9940001037983 */ /* 0x000ee80000300800 */
[----:B------:R-:W3:Y:S04]  /*733e0*/  LDL.LU R2, [R1+0xb990] ;  /* 0x00b9900001027983 */ /* 0x000ee80000300800 */
[----:B------:R-:W-:Y:S04]  /*733f0*/  STL.64 [R1+0xb8d8], R22 ;  /* 0x00b8d81601007387 */ /* 0x000fe80000100a00 */
[----:B--2---:R-:W-:Y:S04]  /*73400*/  STL.64 [R1+0xb8b8], R14 ;  /* 0x00b8b80e01007387 */ /* 0x004fe80000100a00 */
[----:B------:R0:W-:Y:S04]  /*73410*/  STL.64 [R1+0xb8b0], R12 ;  /* 0x00b8b00c01007387 */ /* 0x0001e80000100a00 */
[----:B0-----:R-:W2:Y:S04]  /*73420*/  LDL.LU R12, [R1+0xce0] ;  /* 0x000ce000010c7983 */ /* 0x001ea80000300800 */
[----:B------:R-:W2:Y:S04]  /*73430*/  LDL.LU R13, [R1+0xce4] ;  /* 0x000ce400010d7983 */ /* 0x000ea80000300800 */
[----:B------:R-:W2:Y:S04]  /*73440*/  LDL.LU R14, [R1+0xce8] ;  /* 0x000ce800010e7983 */ /* 0x000ea80000300800 */
[----:B------:R-:W2:Y:S01]  /*73450*/  LDL.LU R15, [R1+0xcec] ;  /* 0x000cec00010f7983 */ /* 0x000ea20000300800 */
[----:B------:R-:W-:-:S02]  /*73460*/  IMAD.MOV.U32 R22, RZ, RZ, R10 ;  /* 0x000000ffff167224 */ /* 0x000fc400078e000a */
[----:B------:R-:W-:Y:S01]  /*73470*/  IMAD.MOV.U32 R23, RZ, RZ, R11 ;  /* 0x000000ffff177224 */ /* 0x000fe200078e000b */
        /* <DEDUP_REMOVED lines=10> */
[----:B------:R-:W-:-:S05]  /*73520*/  IMAD.MOV.U32 R23, RZ, RZ, R28 ;  /* 0x000000ffff177224 */ /* 0x000fca00078e001c */
        /* <DEDUP_REMOVED lines=9> */
[----:B------:R4:W-:Y:S02]  /*735c0*/  STL.64 [R1+0xb920], R22 ;  /* 0x00b9201601007387 */ /* 0x0009e40000100a00 */
[----:B----4-:R-:W-:Y:S02]  /*735d0*/  IMAD.MOV.U32 R22, RZ, RZ, R9 ;  /* 0x000000ffff167224 */ /* 0x010fe400078e0009 */
[----:B------:R-:W-:-:S05]  /*735e0*/  IMAD.MOV.U32 R23, RZ, RZ, R8 ;  /* 0x000000ffff177224 */ /* 0x000fca00078e0008 */
[----:B------:R-:W-:Y:S04]  /*735f0*/  STL.64 [R1+0xb938], R22 ;  /* 0x00b9381601007387 */ /* 0x000fe80000100a00 */
[----:B--2---:R-:W-:Y:S04]  /*73600*/  STL.64 [R1+0xb900], R14 ;  /* 0x00b9000e01007387 */ /* 0x004fe80000100a00 */
[----:B------:R0:W-:Y:S04]  /*73610*/  STL.64 [R1+0xb8f8], R12 ;  /* 0x00b8f80c01007387 */ /* 0x0001e80000100a00 */
[----:B0-----:R-:W2:Y:S04]  /*73620*/  LDL.LU R12, [R1+0xd10] ;  /* 0x000d1000010c7983 */ /* 0x001ea80000300800 */
[----:B------:R-:W2:Y:S04]  /*73630*/  LDL.LU R13, [R1+0xd14] ;  /* 0x000d1400010d7983 */ /* 0x000ea80000300800 */
[----:B------:R-:W4:Y:S04]  /*73640*/  LDL.LU R14, [R1+0xd18] ;  /* 0x000d1800010e7983 */ /* 0x000f280000300800 */
[----:B------:R-:W4:Y:S01]  /*73650*/  LDL.LU R15, [R1+0xd1c] ;  /* 0x000d1c00010f7983 */ /* 0x000f220000300800 */
[----:B---3--:R-:W-:-:S02]  /*73660*/  IMAD.MOV.U32 R22, RZ, RZ, R7 ;  /* 0x000000ffff167224 */ /* 0x008fc400078e0007 */
[----:B------:R-:W-:-:S05]  /*73670*/  IMAD.MOV.U32 R23, RZ, RZ, R6 ;  /* 0x000000ffff177224 */ /* 0x000fca00078e0006 */
[----:B------:R-:W-:Y:S04]  /*73680*/  STL.64 [R1+0xb950], R22 ;  /* 0x00b9501601007387 */ /* 0x000fe80000100a00 */
[----:B----4-:R-:W-:Y:S04]  /*73690*/  STL.64 [R1+0xb918], R14 ;  /* 0x00b9180e01007387 */ /* 0x010fe80000100a00 */
[----:B--2---:R0:W-:Y:S04]  /*736a0*/  STL.64 [R1+0xb910], R12 ;  /* 0x00b9100c01007387 */ /* 0x0041e80000100a00 */
[----:B0-----:R-:W2:Y:S04]  /*736b0*/  LDL.LU R12, [R1+0xd20] ;  /* 0x000d2000010c7983 */ /* 0x001ea80000300800 */
[----:B------:R-:W2:Y:S04]  /*736c0*/  LDL.LU R13, [R1+0xd24] ;  /* 0x000d2400010d7983 */ /* 0x000ea80000300800 */
[----:B------:R-:W3:Y:S04]  /*736d0*/  LDL.LU R14, [R1+0xd28] ;  /* 0x000d2800010e7983 */ /* 0x000ee80000300800 */
[----:B------:R-:W3:Y:S01]  /*736e0*/  LDL.LU R15, [R1+0xd2c] ;  /* 0x000d2c00010f7983 */ /* 0x000ee20000300800 */
[----:B------:R-:W-:-:S02]  /*736f0*/  IMAD.MOV.U32 R22, RZ, RZ, R5 ;  /* 0x000000ffff167224 */ /* 0x000fc400078e0005 */
[----:B------:R-:W-:Y:S02]  /*73700*/  IMAD.MOV.U32 R23, RZ, RZ, R4 ;  /* 0x000000ffff177224 */ /* 0x000fe400078e0004 */
[----:B------:R-:W4:Y:S04]  /*73710*/  LDL.LU R4, [R1+0x5f0] ;  /* 0x0005f00001047983 */ /* 0x000f280000300800 */
[----:B------:R-:W4:Y:S04]  /*73720*/  LDL.LU R5, [R1+0x5f4] ;  /* 0x0005f40001057983 */ /* 0x000f280000300800 */
        /* <DEDUP_REMOVED lines=9> */
[----:B------:R-:W2:Y:S04]  /*737c0*/  LDL.LU R24, [R1+0x5e0] ;  /* 0x0005e00001187983 */ /* 0x000ea80000300800 */
[----:B------:R-:W4:Y:S04]  /*737d0*/  LDL.LU R25, [R1+0x5e4] ;  /* 0x0005e40001197983 */ /* 0x000f280000300800 */
[----:B------:R-:W4:Y:S04]  /*737e0*/  LDL.LU R26, [R1+0x5e8] ;  /* 0x0005e800011a7983 */ /* 0x000f280000300800 */
[----:B------:R-:W4:Y:S04]  /*737f0*/  LDL.LU R27, [R1+0x5ec] ;  /* 0x0005ec00011b7983 */ /* 0x000f280000300800 */
[----:B---3--:R-:W-:Y:S04]  /*73800*/  STL.64 [R1+0xb948], R14 ;  /* 0x00b9480e01007387 */ /* 0x008fe80000100a00 */
[----:B--2---:R0:W-:Y:S04]  /*73810*/  STL.64 [R1+0xb940], R12 ;  /* 0x00b9400c01007387 */ /* 0x0041e80000100a00 */
[----:B0-----:R-:W2:Y:S04]  /*73820*/  LDL.LU R12, [R1+0xd40] ;  /* 0x000d4000010c7983 */ /* 0x001ea80000300800 */
[----:B------:R-:W2:Y:S04]  /*73830*/  LDL.LU R13, [R1+0xd44] ;  /* 0x000d4400010d7983 */ /* 0x000ea80000300800 */
[----:B------:R-:W3:Y:S04]  /*73840*/  LDL.LU R14, [R1+0xd48] ;  /* 0x000d4800010e7983 */ /* 0x000ee80000300800 */
[----:B------:R-:W3:Y:S01]  /*73850*/  LDL.LU R15, [R1+0xd4c] ;  /* 0x000d4c00010f7983 */ /* 0x000ee20000300800 */
[----:B----4-:R-:W-:Y:S03]  /*73860*/  HMMA.16816.F32.BF16 R4, R16, R10, R4 ;  /* 0x0000000a1004723c */ /* 0x010fe60000041804 */
        /* <DEDUP_REMOVED lines=10> */
[----:B------:R-:W2:Y:S04]  /*73910*/  LDL.LU R14, [R1+0xd68] ;  /* 0x000d6800010e7983 */ /* 0x000ea80000300800 */
[----:B------:R-:W2:Y:S04]  /*73920*/  LDL.LU R15, [R1+0xd6c] ;  /* 0x000d6c00010f7983 */ /* 0x000ea80000300800 */
[----:B------:R-:W-:Y:S04]  /*73930*/  STL.64 [R1+0x5f0], R4 ;  /* 0x0005f00401007387 */ /* 0x000fe80000100a00 */
[----:B------:R0:W-:Y:S04]  /*73940*/  STL.64 [R1+0x5f8], R6 ;  /* 0x0005f80601007387 */ /* 0x0001e80000100a00 */
[----:B0-----:R-:W3:Y:S04]  /*73950*/  LDL.LU.64 R6, [R1+0xb980] ;  /* 0x00b9800001067983 */ /* 0x001ee80000300a00 */
[----:B------:R0:W-:Y:S04]  /*73960*/  STL.64 [R1+0xb870], R10 ;  /* 0x00b8700a01007387 */ /* 0x0001e80000100a00 */
[----:B------:R-:W4:Y:S04]  /*73970*/  LDL.LU R8, [R1+0x4c0] ;  /* 0x0004c00001087983 */ /* 0x000f280000300800 */
[----:B------:R-:W4:Y:S04]  /*73980*/  LDL.LU R9, [R1+0x4c4] ;  /* 0x0004c40001097983 */ /* 0x000f280000300800 */
[----:B0-----:R-:W2:Y:S04]  /*73990*/  LDL.LU R10, [R1+0x4c8] ;  /* 0x0004c800010a7983 */ /* 0x001ea80000300800 */
[----:B------:R-:W2:Y:S01]  /*739a0*/  LDL.LU R11, [R1+0x4cc] ;  /* 0x0004cc00010b7983 */ /* 0x000ea20000300800 */
[----:B------:R-:W-:-:S02]  /*739b0*/  IMAD.MOV.U32 R22, RZ, RZ, R3 ;  /* 0x000000ffff167224 */ /* 0x000fc400078e0003 */
[----:B------:R-:W-:Y:S01]  /*739c0*/  IMAD.MOV.U32 R23, RZ, RZ, R0 ;  /* 0x000000ffff177224 */ /* 0x000fe200078e0000 */
[C---:B---3--:R-:W-:Y:S01]  /*739d0*/  HMMA.16816.F32.BF16 R24, R16.reuse, R6, R24 ;  /* 0x000000061018723c */ /* 0x048fe20000041818 */
[----:B--2---:R-:W-:Y:S04]  /*739e0*/  STL.64 [R1+0xb888], R10 ;  /* 0x00b8880a01007387 */ /* 0x004fe80000100a00 */
[----:B----4-:R0:W-:Y:S04]  /*739f0*/  STL.64 [R1+0xb880], R8 ;  /* 0x00b8800801007387 */ /* 0x0101e80000100a00 */
[----:B0-----:R-:W2:Y:S04]  /*73a00*/  LDL.LU R8, [R1+0x4d0] ;  /* 0x0004d00001087983 */ /* 0x001ea80000300800 */
[----:B------:R-:W2:Y:S04]  /*73a10*/  LDL.LU R9, [R1+0x4d4] ;  /* 0x0004d40001097983 */ /* 0x000ea80000300800 */
[----:B------:R-:W2:Y:S04]  /*73a20*/  LDL.LU R10, [R1+0x4d8] ;  /* 0x0004d800010a7983 */ /* 0x000ea80000300800 */
[----:B------:R-:W2:Y:S04]  /*73a30*/  LDL.LU R11, [R1+0x4dc] ;  /* 0x0004dc00010b7983 */ /* 0x000ea80000300800 */
[----:B------:R-:W-:Y:S04]  /*73a40*/  STL.64 [R1+0x5e0], R24 ;  /* 0x0005e01801007387 */ /* 0x000fe80000100a00 */
[----:B------:R-:W-:Y:S04]  /*73a50*/  STL.64 [R1+0x5e8], R26 ;  /* 0x0005e81a01007387 */ /* 0x000fe80000100a00 */
[----:B------:R-:W0:Y:S01]  /*73a60*/  LDSM.16.MT88.4 R24, [R2+UR5+0x2180] ;  /* 0x002180050218783b */ /* 0x000e220008004200 */
[C---:B------:R-:W-:Y:S03]  /*73a70*/  HMMA.16816.F32.BF16 R20, R16.reuse, R22, R12 ;  /* 0x000000161014723c */ /* 0x040fe6000004180c */
[----:B0-----:R-:W-:Y:S04]  /*73a80*/  STL.64 [R1+0xb7b0], R26 ;  /* 0x00b7b01a01007387 */ /* 0x001fe80000100a00 */
[----:B------:R0:W-:Y:S04]  /*73a90*/  STL.64 [R1+0xb7a8], R24 ;  /* 0x00b7a81801007387 */ /* 0x0001e80000100a00 */
[----:B0-----:R-:W3:Y:S04]  /*73aa0*/  LDL.LU R24, [R1+0x4b0] ;  /* 0x0004b00001187983 */ /* 0x001ee80000300800 */
[----:B------:R-:W3:Y:S04]  /*73ab0*/  LDL.LU R25, [R1+0x4b4] ;  /* 0x0004b40001197983 */ /* 0x000ee80000300800 */
[----:B------:R-:W3:Y:S04]  /*73ac0*/  LDL.LU R26, [R1+0x4b8] ;  /* 0x0004b800011a7983 */ /* 0x000ee80000300800 */
[----:B------:R-:W3:Y:S04]  /*73ad0*/  LDL.LU R27, [R1+0x4bc] ;  /* 0x0004bc00011b7983 */ /* 0x000ee80000300800 */
[----:B------:R-:W4:Y:S04]  /*73ae0*/  LDL.LU.64 R14, [R1+0xb978] ;  /* 0x00b97800010e7983 */ /* 0x000f280000300a00 */
[----:B------:R-:W4:Y:S04]  /*73af0*/  LDL.LU.64 R12, [R1+0xb970] ;  /* 0x00b97000010c7983 */ /* 0x000f280000300a00 */
        /* <DEDUP_REMOVED lines=52> */
[----:B------:R-:W2:Y:S04]  /*73e40*/  LDL.LU.64 R14, [R1+0xb8a0] ;  /* 0x00b8a000010e7983 */ /* 0x000ea80000300a00 */
[----:B------:R-:W2:Y:S04]  /*73e50*/  LDL.LU.64 R22, [R1+0xb898] ;  /* 0x00b8980001167983 */ /* 0x000ea80000300a00 */
        /* <DEDUP_REMOVED lines=12> */
[----:B0-----:R-:W2:Y:S02]  /*73f20*/  LDL.LU.64 R14, [R1+0xb878] ;  /* 0x00b87800010e7983 */ /* 0x001ea40000300a00 */
[----:B--2---:R-:W-:Y:S02]  /*73f30*/  HMMA.16816.F32.BF16 R12, R20, R14, R8 ;  /* 0x0000000e140c723c */ /* 0x004fe40000041808 */
[----:B------:R-:W4:-:S15]  /*73f40*/  LDL.LU.64 R10, [R1+0xb870] ;  /* 0x00b87000010a7983 */ /* 0x000f1e0000300a00 */
[----:B------:R-:W-:Y:S02]  /*73f50*/  NOP ;  /* 0x0000000000007918 */ /* 0x000fe40000000000 */
[----:B------:R-:W-:Y:S04]  /*73f60*/  STL.64 [R1+0x4c0], R12 ;  /* 0x0004c00c01007387 */ /* 0x000fe80000100a00 */
[----:B------:R0:W-:Y:S04]  /*73f70*/  STL.64 [R1+0x4c8], R14 ;  /* 0x0004c80e01007387 */ /* 0x0001e80000100a00 */
[----:B0-----:R-:W3:Y:S02]  /*73f80*/  LDL.LU.64 R14, [R1+0xb868] ;  /* 0x00b86800010e7983 */ /* 0x001ee40000300a00 */
[----:B---3--:R-:W-:-:S15]  /*73f90*/  HMMA.16816.F32.BF16 R24, R20, R14, R24 ;  /* 0x0000000e1418723c */ /* 0x008fde0000041818 */
[----:B------:R-:W-:-:S04]  /*73fa0*/  NOP ;  /* 0x0000000000007918 */ /* 0x000fc80000000000 */
[----:B------:R0:W-:Y:S04]  /*73fb0*/  STL.64 [R1+0x4b0], R24 ;  /* 0x0004b01801007387 */ /* 0x0001e80000100a00 */
[----:B------:R-:W-:Y:S01]  /*73fc0*/  STL.64 [R1+0x4b8], R26 ;  /* 0x0004b81a01007387 */ /* 0x000fe20000100a00 */
[----:B0-----:R-:W-:Y:S02]  /*73fd0*/  IMAD.MOV.U32 R25, RZ, RZ, R14 ;  /* 0x000000ffff197224 */ /* 0x001fe400078e000e */
[----:B------:R-:W-:Y:S02]  /*73fe0*/  IMAD.MOV.U32 R24, RZ, RZ, R15 ;  /* 0x000000ffff187224 */ /* 0x000fe400078e000f */
[----:B------:R-:W2:Y:S04]  /*73ff0*/  LDL.LU.64 R14, [R1+0xb860] ;  /* 0x00b86000010e7983 */ /* 0x000ea80000300a00 */
[----:B------:R0:W-:Y:S04]  /*74000*/  STL.64 [R1+0xb808], R24 ;  /* 0x00b8081801007387 */ /* 0x0001e80000100a00 */
[----:B0-----:R-:W2:Y:S04]  /*74010*/  LDL.LU R24, [R1+0x4a0] ;  /* 0x0004a00001187983 */ /* 0x001ea80000300800 */
[----:B------:R-:W2:Y:S04]  /*74020*/  LDL.LU R25, [R1+0x4a4] ;  /* 0x0004a40001197983 */ /* 0x000ea80000300800 */
[----:B------:R-:W2:Y:S04]  /*74030*/  LDL.LU R26, [R1+0x4a8] ;  /* 0x0004a800011a7983 */ /* 0x000ea80000300800 */
[----:B------:R-:W2:Y:S02]  /*74040*/  LDL.LU R27, [R1+0x4ac] ;  /* 0x0004ac00011b7983 */ /* 0x000ea40000300800 */
[----:B--2---:R-:W-:-:S15]  /*74050*/  HMMA.16816.F32.BF16 R24, R20, R14, R24 ;  /* 0x0000000e1418723c */ /* 0x004fde0000041818 */
[----:B------:R-:W-:-:S04]  /*74060*/  NOP ;  /* 0x0000000000007918 */ /* 0x000fc80000000000 */
[----:B------:R-:W-:Y:S04]  /*74070*/  STL.64 [R1+0x4a0], R24 ;  /* 0x0004a01801007387 */ /* 0x000fe80000100a00 */
[----:B------:R4:W-:Y:S02]  /*74080*/  STL.64 [R1+0x4a8], R26 ;  /* 0x0004a81a01007387 */ /* 0x0009e40000100a00 */
[----:B----4-:R-:W-:Y:S02]  /*74090*/  HMMA.16816.F32.BF16 R24, R20, R10, R16 ;  /* 0x0000000a1418723c */ /* 0x010fe40000041810 */
[----:B------:R-:W2:-:S15]  /*740a0*/  LDL.LU R16, [R1+0x480] ;  /* 0x0004800001107983 */ /* 0x000e9e0000300800 */
[----:B------:R-:W-:Y:S02]  /*740b0*/  NOP ;  /* 0x0000000000007918 */ /* 0x000fe40000000000 */
[----:B------:R0:W-:Y:S04]  /*740c0*/  STL.64 [R1+0x490], R24 ;  /* 0x0004901801007387 */ /* 0x0001e80000100a00 */
[----:B------:R1:W-:Y:S04]  /*740d0*/  STL.64 [R1+0x498], R26 ;  /* 0x0004981a01007387 */ /* 0x0003e80000100a00 */
[----:B------:R-:W2:Y:S04]  /*740e0*/  LDL.LU R17, [R1+0x484] ;  /* 0x0004840001117983 */ /* 0x000ea80000300800 */
[----:B------:R-:W2:Y:S04]  /*740f0*/  LDL.LU R18, [R1+0x488] ;  /* 0x0004880001127983 */ /* 0x000ea80000300800 */
[----:B------:R-:W2:Y:S04]  /*74100*/  LDL.LU R19, [R1+0x48c] ;  /* 0x00048c0001137983 */ /* 0x000ea80000300800 */
[----:B0-----:R-:W3:Y:S04]  /*74110*/  LDL.LU R24, [R1+0xa80] ;  /* 0x000a800001187983 */ /* 0x001ee80000300800 */
[----:B------:R-:W3:Y:S04]  /*74120*/  LDL.LU R25, [R1+0xa84] ;  /* 0x000a840001197983 */ /* 0x000ee80000300800 */
[----:B-1----:R-:W4:Y:S04]  /*74130*/  LDL.LU R26, [R1+0xa88] ;  /* 0x000a8800011a7983 */ /* 0x002f280000300800 */
[----:B------:R-:W4:Y:S04]  /*74140*/  LDL.LU R27, [R1+0xa8c] ;  /* 0x000a8c00011b7983 */ /* 0x000f280000300800 */
[----:B----4-:R0:W-:Y:S04]  /*74150*/  STL.64 [R1+0xb818], R26 ;  /* 0x00b8181a01007387 */ /* 0x0101e80000100a00 */
[----:B---3--:R-:W-:Y:S04]  /*74160*/  STL.64 [R1+0xb810], R24 ;  /* 0x00b8101801007387 */ /* 0x008fe80000100a00 */
[----:B0-----:R-:W3:Y:S04]  /*74170*/  LDL.64 R26, [R1+0xa8] ;  /* 0x0000a800011a7983 */ /* 0x001ee80000100a00 */
[----:B---3--:R0:W-:Y:S04]  /*74180*/  STL.64 [R1+0xb828], R26 ;  /* 0x00b8281a01007387 */ /* 0x0081e80000100a00 */
[----:B0-----:R-:W3:Y:S04]  /*74190*/  LDL.64 R26, [R1+0xb8] ;  /* 0x0000b800011a7983 */ /* 0x001ee80000100a00 */
[----:B---3--:R0:W-:Y:S04]  /*741a0*/  STL.64 [R1+0xb840], R26 ;  /* 0x00b8401a01007387 */ /* 0x0081e80000100a00 */
[----:B0-----:R-:W3:Y:S04]  /*741b0*/  LDL.64 R26, [R1+0xc8] ;  /* 0x0000c800011a7983 */ /* 0x001ee80000100a00 */
[----:B---3--:R0:W-:Y:S04]  /*741c0*/  STL.64 [R1+0xb848], R26 ;  /* 0x00b8481a01007387 */ /* 0x0081e80000100a00 */
[----:B0-----:R-:W3:Y:S04]  /*741d0*/  LDL.64 R26, [R1+0x38] ;  /* 0x00003800011a7983 */ /* 0x001ee80000100a00 */
[----:B------:R0:W-:Y:S04]  /*741e0*/  STL.64 [R1+0xb800], R10 ;  /* 0x00b8000a01007387 */ /* 0x0001e80000100a00 */
[----:B0-----:R-:W4:Y:S04]  /*741f0*/  LDL.64 R10, [R1+0x88] ;  /* 0x00008800010a7983 */ /* 0x001f280000100a00 */
[----:B----4-:R0:W-:Y:S04]  /*74200*/  STL.64 [R1+0xb820], R10 ;  /* 0x00b8200a01007387 */ /* 0x0101e80000100a00 */
[----:B------:R-:W4:Y:S04]  /*74210*/  LDL.LU R8, [R1+0xa90] ;  /* 0x000a900001087983 */ /* 0x000f280000300800 */
[----:B------:R-:W4:Y:S04]  /*74220*/  LDL.LU R9, [R1+0xa94] ;  /* 0x000a940001097983 */ /* 0x000f280000300800 */
[----:B0-----:R-:W2:Y:S04]  /*74230*/  LDL.LU R10, [R1+0xa98] ;  /* 0x000a9800010a7983 */ /* 0x001ea80000300800 */
[----:B------:R-:W2:Y:S04]  /*74240*/  LDL.LU R11, [R1+0xa9c] ;  /* 0x000a9c00010b7983 */ /* 0x000ea80000300800 */
[----:B--2---:R-:W-:Y:S04]  /*74250*/  STL.64 [R1+0xb838], R10 ;  /* 0x00b8380a01007387 */ /* 0x004fe80000100a00 */
[----:B----4-:R0:W-:Y:S04]  /*74260*/  STL.64 [R1+0xb830], R8 ;  /* 0x00b8300801007387 */ /* 0x0101e80000100a00 */
[----:B0-----:R-:W2:Y:S04]  /*74270*/  LDL.LU R8, [R1+0xaa0] ;  /* 0x000aa00001087983 */ /* 0x001ea80000300800 */
[----:B------:R-:W2:Y:S04]  /*74280*/  LDL.LU R9, [R1+0xaa4] ;  /* 0x000aa40001097983 */ /* 0x000ea80000300800 */
[----:B------:R-:W4:Y:S04]  /*74290*/  LDL.LU R10, [R1+0xaa8] ;  /* 0x000aa800010a7983 */ /* 0x000f280000300800 */
[----:B------:R-:W4:Y:S01]  /*742a0*/  LDL.LU R11, [R1+0xaac] ;  /* 0x000aac00010b7983 */ /* 0x000f220000300800 */
[----:B------:R-:W0:Y:S01]  /*742b0*/  S2R R2, SR_TID.X ;  /* 0x0000000000027919 */ /* 0x000e220000002100 */
[----:B------:R-:W-:Y:S01]  /*742c0*/  HMMA.16816.F32.BF16 R16, R20, R6, R16 ;  /* 0x000000061410723c */ /* 0x000fe20000041810 */
[C---:B0-----:R-:W-:Y:S01]  /*742d0*/  LOP3.LUT R0, R2.reuse, 0x7, RZ, 0xc0, !PT ;  /* 0x0000000702007812 */ /* 0x041fe200078ec0ff */
[----:B------:R-:W-:Y:S01]  /*742e0*/  IMAD.SHL.U32 R13, R2, 0x2, RZ ;  /* 0x00000002020d7824 */ /* 0x000fe200078e00ff */
[----:B----4-:R-:W-:Y:S04]  /*742f0*/  STL.64 [R1+0xb858], R10 ;  /* 0x00b8580a01007387 */ /* 0x010fe80000100a00 */
[----:B--2---:R0:W-:Y:S04]  /*74300*/  STL.64 [R1+0xb850], R8 ;  /* 0x00b8500801007387 */ /* 0x0041e80000100a00 */
[----:B0-----:R-:W2:Y:S04]  /*74310*/  LDL.LU R8, [R1+0xac0] ;  /* 0x000ac00001087983 */ /* 0x001ea80000300800 */
[----:B------:R-:W2:Y:S04]  /*74320*/  LDL.LU R9, [R1+0xac4] ;  /* 0x000ac40001097983 */ /* 0x000ea80000300800 */
[----:B------:R-:W2:Y:S04]  /*74330*/  LDL.LU R10, [R1+0xac8] ;  /* 0x000ac800010a7983 */ /* 0x000ea80000300800 */
[----:B------:R-:W2:Y:S01]  /*74340*/  LDL.LU R11, [R1+0xacc] ;  /* 0x000acc00010b7983 */ /* 0x000ea20000300800 */
[----:B------:R-:W-:Y:S01]  /*74350*/  IMAD R0, R0, 0x210, RZ ;  /* 0x0000021000007824 */ /* 0x000fe200078e02ff */
[----:B------:R-:W-:-:S04]  /*74360*/  SHF.L.U32 R2, R2, 0x8, RZ ;  /* 0x0000000802027819 */ /* 0x000fc800000006ff */
[----:B------:R-:W-:-:S04]  /*74370*/  LOP3.LUT R13, R0, 0x10, R13, 0x78, !PT ;  /* 0x00000010000d7812 */ /* 0x000fc800078e780d */
[----:B------:R-:W-:Y:S01]  /*74380*/  LOP3.LUT R13, R13, 0x1000, R2, 0xf8, !PT ;  /* 0x000010000d0d7812 */ /* 0x000fe200078ef802 */
[----:B------:R0:W-:Y:S04]  /*74390*/  STL [R1+0xb73c], R6 ;  /* 0x00b73c0601007387 */ /* 0x0001e80000100800 */
[----:B------:R1:W-:Y:S01]  /*743a0*/  STL [R1+0xb738], R7 ;  /* 0x00b7380701007387 */ /* 0x0003e20000100800 */
[----:B------:R-:W-:-:S03]  /*743b0*/  LOP3.LUT R13, R13, 0x40, RZ, 0x3c, !PT ;  /* 0x000000400d0d7812 */ /* 0x000fc600078e3cff */
[----:B------:R-:W-:Y:S04]  /*743c0*/  STL.64 [R1+0x480], R16 ;  /* 0x0004801001007387 */ /* 0x000fe80000100a00 */
[----:B------:R-:W-:Y:S04]  /*743d0*/  STL.64 [R1+0x488], R18 ;  /* 0x0004881201007387 */ /* 0x000fe80000100a00 */
[----:B------:R-:W4:Y:S04]  /*743e0*/  LDL.LU R4, [R1+0xab0] ;  /* 0x000ab00001047983 */ /* 0x000f280000300800 */
[----:B------:R-:W4:Y:S04]  /*743f0*/  LDL.LU R5, [R1+0xab4] ;  /* 0x000ab40001057983 */ /* 0x000f280000300800 */
[----:B------:R-:W3:Y:S04]  /*74400*/  LDSM.16.MT88.4 R16, [R13+UR5+0x2000] ;  /* 0x002000050d10783b */ /* 0x000ee80008004200 */
[----:B0-----:R-:W4:Y:S04]  /*74410*/  LDL.LU R6, [R1+0xab8] ;  /* 0x000ab80001067983 */ /* 0x001f280000300800 */
[----:B-1----:R-:W4:Y:S04]  /*74420*/  LDL.LU R7, [R1+0xabc] ;  /* 0x000abc0001077983 */ /* 0x002f280000300800 */
[----:B------:R-:W-:Y:S01]  /*74430*/  STL [R1+0xb750], R13 ;  /* 0x00b7500d01007387 */ /* 0x000fe20000100800 */
[----:B---3--:R-:W-:-:S02]  /*74440*/  IMAD.MOV.U32 R2, RZ, RZ, R26 ;  /* 0x000000ffff027224 */ /* 0x008fc400078e001a */
[----:B------:R-:W-:Y:S01]  /*74450*/  IMAD.MOV.U32 R0, RZ, RZ, R27 ;  /* 0x000000ffff007224 */ /* 0x000fe200078e001b */
[----:B------:R0:W-:Y:S04]  /*74460*/  STL.64 [R1+0xb668], R18 ;  /* 0x00b6681201007387 */ /* 0x0001e80000100a00 */
[----:B------:R-:W-:Y:S04]  /*74470*/  STL.64 [R1+0xb660], R16 ;  /* 0x00b6601001007387 */ /* 0x000fe80000100a00 */
[----:B0-----:R-:W3:Y:S01]  /*74480*/  LDL.64 R18, [R1+0x48] ;  /* 0x0000480001127983 */ /* 0x001ee20000100a00 */
[----:B--2---:R-:W-:-:S15]  /*74490*/  HMMA.16816.F32.BF16 R8, R20, R26, R8 ;  /* 0x0000001a1408723c */ /* 0x004fde0000041808 */
[----:B------:R-:W-:-:S04]  /*744a0*/  NOP ;  /* 0x0000000000007918 */ /* 0x000fc80000000000 */
[----:B------:R-:W-:Y:S04]  /*744b0*/  STL.64 [R1+0xce0], R8 ;  /* 0x000ce00801007387 */ /* 0x000fe80000100a00 */
[----:B------:R0:W-:Y:S04]  /*744c0*/  STL.64 [R1+0xce8], R10 ;  /* 0x000ce80a01007387 */ /* 0x0001e80000100a00 */
[----:B0-----:R-:W2:Y:S04]  /*744d0*/  LDL.LU.64 R10, [R1+0xb858] ;  /* 0x00b85800010a7983 */ /* 0x001ea80000300a00 */
[----:B------:R-:W2:Y:S04]  /*744e0*/  LDL.LU.64 R8, [R1+0xb850] ;  /* 0x00b8500001087983 */ /* 0x000ea80000300a00 */
[----:B------:R-:W4:Y:S04]  /*744f0*/  LDL.LU.64 R26, [R1+0xb848] ;  /* 0x00b84800011a7983 */ /* 0x000f280000300a00 */
[----:B------:R-:W-:Y:S01]  /*74500*/  STL [R1+0xb754], R2 ;  /* 0x00b7540201007387 */ /* 0x000fe20000100800 */
[----:B----4-:R-:W-:Y:S01]  /*74510*/  HMMA.16816.F32.BF16 R4, R20, R26, R4 ;  /* 0x0000001a1404723c */ /* 0x010fe20000041804 */
[----:B------:R-:W-:-:S15]  /*74520*/  IMAD.MOV.U32 R3, RZ, RZ, R27 ;  /* 0x000000ffff037224 */ /* 0x000fde00078e001b */
[----:B------:R-:W-:-:S03]  /*74530*/  NOP ;  /* 0x0000000000007918 */ /* 0x000fc60000000000 */
[----:B------:R0:W-:Y:S04]  /*74540*/  STL.64 [R1+0xac0], R4 ;  /* 0x000ac00401007387 */ /* 0x0001e80000100a00 */
[----:B------:R-:W-:Y:S01]  /*74550*/  STL.64 [R1+0xac8], R6 ;  /* 0x000ac80601007387 */ /* 0x000fe20000100a00 */
[----:B0-----:R-:W-:-:S03]  /*74560*/  IMAD.MOV.U32 R4, RZ, RZ, R26 ;  /* 0x000000ffff047224 */ /* 0x001fc600078e001a */
        /* <DEDUP_REMOVED lines=11> */
[----:B------:R0:W-:Y:S04]  /*74620*/  STL [R1+0xb7d8], R12 ;  /* 0x00b7d80c01007387 */ /* 0x0001e80000100800 */
[----:B0-----:R-:W4:Y:S04]  /*74630*/  LDL.LU R12, [R1+0xa70] ;  /* 0x000a7000010c7983 */ /* 0x001f280000300800 */
[----:B------:R-:W4:Y:S04]  /*74640*/  LDL.LU R13, [R1+0xa74] ;  /* 0x000a7400010d7983 */ /* 0x000f280000300800 */
[----:B------:R-:W4:Y:S04]  /*74650*/  LDL.LU R14, [R1+0xa78] ;  /* 0x000a7800010e7983 */ /* 0x000f280000300800 */
[----:B------:R-:W4:Y:S01]  /*74660*/  LDL.LU R15, [R1+0xa7c] ;  /* 0x000a7c00010f7983 */ /* 0x000f220000300800 */
[----:B--2---:R-:W-:Y:S01]  /*74670*/  HMMA.16816.F32.BF16 R8, R20, R26, R8 ;  /* 0x0000001a1408723c */ /* 0x004fe20000041808 */
[----:B------:R-:W-:-:S02]  /*74680*/  IMAD.MOV.U32 R17, RZ, RZ, R26 ;  /* 0x000000ffff117224 */ /* 0x000fc400078e001a */
[----:B------:R-:W-:-:S15]  /*74690*/  IMAD.MOV.U32 R16, RZ, RZ, R27 ;  /* 0x000000ffff107224 */ /* 0x000fde00078e001b */
[----:B------:R-:W-:Y:S01]  /*746a0*/  NOP ;  /* 0x0000000000007918 */ /* 0x000fe20000000000 */
[----:B------:R-:W-:Y:S04]  /*746b0*/  STL.64 [R1+0xaa0], R8 ;  /* 0x000aa00801007387 */ /* 0x000fe80000100a00 */
[----:B------:R0:W-:Y:S04]  /*746c0*/  STL.64 [R1+0xaa8], R10 ;  /* 0x000aa80a01007387 */ /* 0x0001e80000100a00 */
[----:B0-----:R-:W4:Y:S04]  /*746d0*/  LDL.LU.64 R10, [R1+0xb820] ;  /* 0x00b82000010a7983 */ /* 0x001f280000300a00 */
[----:B------:R-:W2:Y:S04]  /*746e0*/  LDL.LU.64 R26, [R1+0xb818] ;  /* 0x00b81800011a7983 */ /* 0x000ea80000300a00 */
[----:B------:R-:W2:Y:S04]  /*746f0*/  LDL.LU.64 R24, [R1+0xb810] ;  /* 0x00b8100001187983 */ /* 0x000ea80000300a00 */
[----:B---3--:R0:W-:Y:S04]  /*74700*/  STL.64 [R1+0xb7c0], R18 ;  /* 0x00b7c01201007387 */ /* 0x0081e80000100a00 */
[----:B------:R-:W-:Y:S04]  /*74710*/  STL.64 [R1+0xb7b8], R16 ;  /* 0x00b7b81001007387 */ /* 0x000fe80000100a00 */
[----:B0-----:R-:W2:Y:S01]  /*74720*/  LDL.64 R18, [R1+0x98] ;  /* 0x0000980001127983 */ /* 0x001ea20000100a00 */
[C---:B----4-:R-:W-:Y:S08]  /*74730*/  HMMA.16816.F32.BF16 R12, R20.reuse, R10, R12 ;  /* 0x0000000a140c723c */ /* 0x050ff0000004180c */
[----:B--2---:R-:W-:Y:S01]  /*74740*/  HMMA.16816.F32.BF16 R24, R20, R18, R24 ;  /* 0x000000121418723c */ /* 0x004fe20000041818 */
[----:B------:R-:W-:-:S02]  /*74750*/  IMAD.MOV.U32 R6, RZ, RZ, R10 ;  /* 0x000000ffff067224 */ /* 0x000fc400078e000a */
[----:B------:R-:W-:-:S15]  /*74760*/  IMAD.MOV.U32 R7, RZ, RZ, R11 ;  /* 0x000000ffff077224 */ /* 0x000fde00078e000b */
[----:B------:R-:W-:Y:S01]  /*74770*/  NOP ;  /* 0x0000000000007918 */ /* 0x000fe20000000000 */
[----:B------:R0:W-:Y:S04]  /*74780*/  STL.64 [R1+0xa90], R24 ;  /* 0x000a901801007387 */ /* 0x0001e80000100a00 */
[----:B------:R-:W-:Y:S04]  /*74790*/  STL.64 [R1+0xa98], R26 ;  /* 0x000a981a01007387 */ /* 0x000fe80000100a00 */
[----:B0-----:R-:W2:Y:S04]  /*747a0*/  LDL.LU.64 R24, [R1+0xb808] ;  /* 0x00b8080001187983 */ /* 0x001ea80000300a00 */
[----:B------:R-:W-:Y:S04]  /*747b0*/  STL.64 [R1+0xa80], R12 ;  /* 0x000a800c01007387 */ /* 0x000fe80000100a00 */
[----:B------:R-:W-:Y:S04]  /*747c0*/  STL.64 [R1+0xa88], R14 ;  /* 0x000a880e01007387 */ /* 0x000fe80000100a00 */
[----:B------:R-:W-:Y:S04]  /*747d0*/  STL.64 [R1+0xb748], R6 ;  /* 0x00b7480601007387 */ /* 0x000fe80000100a00 */
[----:B------:R0:W-:Y:S04]  /*747e0*/  STL.64 [R1+0xb740], R4 ;  /* 0x00b7400401007387 */ /* 0x0001e80000100a00 */
[----:B0-----:R-:W3:Y:S04]  /*747f0*/  LDL.LU R4, [R1+0x260] ;  /* 0x0002600001047983 */ /* 0x001ee80000300800 */
[----:B------:R-:W3:Y:S04]  /*74800*/  LDL.LU R5, [R1+0x264] ;  /* 0x0002640001057983 */ /* 0x000ee80000300800 */
[----:B------:R-:W4:Y:S04]  /*74810*/  LDL.LU R6, [R1+0x268] ;  /* 0x0002680001067983 */ /* 0x000f280000300800 */
[----:B------:R-:W4:Y:S04]  /*74820*/  LDL.LU R7, [R1+0x26c] ;  /* 0x00026c0001077983 */ /* 0x000f280000300800 */
[----:B------:R-:W2:Y:S04]  /*74830*/  LDL.LU R8, [R1+0xa60] ;  /* 0x000a600001087983 */ /* 0x000ea80000300800 */
[----:B------:R-:W2:Y:S04]  /*74840*/  LDL.LU R9, [R1+0xa64] ;  /* 0x000a640001097983 */ /* 0x000ea80000300800 */
[----:B------:R-:W2:Y:S04]  /*74850*/  LDL.LU R10, [R1+0xa68] ;  /* 0x000a6800010a7983 */ /* 0x000ea80000300800 */
[----:B------:R-:W2:Y:S04]  /*74860*/  LDL.LU R11, [R1+0xa6c] ;  /* 0x000a6c00010b7983 */ /* 0x000ea80000300800 */
[----:B----4-:R2:W-:Y:S04]  /*74870*/  STL.64 [R1+0xb760], R6 ;  /* 0x00b7600601007387 */ /* 0x0105e80000100a00 */
[----:B---3--:R-:W-:Y:S01]  /*74880*/  STL.64 [R1+0xb758], R4 ;  /* 0x00b7580401007387 */ /* 0x008fe20000100a00 */
[----:B--2---:R-:W-:-:S02]  /*74890*/  IMAD.MOV.U32 R7, RZ, RZ, R24 ;  /* 0x000000ffff077224 */ /* 0x004fc400078e0018 */
[----:B------:R-:W-:Y:S01]  /*748a0*/  IMAD.MOV.U32 R6, RZ, RZ, R25 ;  /* 0x000000ffff067224 */ /* 0x000fe200078e0019 */
[----:B------:R-:W2:Y:S04]  /*748b0*/  LDL.LU R24, [R1+0x470] ;  /* 0x0004700001187983 */ /* 0x000ea80000300800 */
[----:B------:R-:W2:Y:S04]  /*748c0*/  LDL.LU R25, [R1+0x474] ;  /* 0x0004740001197983 */ /* 0x000ea80000300800 */
[----:B------:R-:W3:Y:S04]  /*748d0*/  LDL.LU R26, [R1+0x478] ;  /* 0x00047800011a7983 */ /* 0x000ee80000300800 */
[----:B------:R-:W3:Y:S01]  /*748e0*/  LDL.LU R27, [R1+0x47c] ;  /* 0x00047c00011b7983 */ /* 0x000ee20000300800 */
[----:B------:R-:W-:-:S02]  /*748f0*/  IMAD.MOV.U32 R29, RZ, RZ, R18 ;  /* 0x000000ffff1d7224 */ /* 0x000fc400078e0012 */
[----:B------:R-:W-:Y:S01]  /*74900*/  IMAD.MOV.U32 R28, RZ, RZ, R19 ;  /* 0x000000ffff1c7224 */ /* 0x000fe200078e0013 */
[----:B---3--:R-:W-:Y:S04]  /*74910*/  STL.64 [R1+0xb7d0], R26 ;  /* 0x00b7d01a01007387 */ /* 0x008fe80000100a00 */
[----:B--2---:R-:W-:Y:S04]  /*74920*/  STL.64 [R1+0xb7c8], R24 ;  /* 0x00b7c81801007387 */ /* 0x004fe80000100a00 */
[----:B------:R-:W2:Y:S04]  /*74930*/  LDL R18, [R1+0x58] ;  /* 0x0000580001127983 */ /* 0x000ea80000100800 */
[----:B------:R-:W2:Y:S04]  /*74940*/  LDL R19, [R1+0x5c] ;  /* 0x00005c0001137983 */ /* 0x000ea80000100800 */
[----:B--2---:R0:W-:Y:S04]  /*74950*/  STL.64 [R1+0xb7e8], R18 ;  /* 0x00b7e81201007387 */ /* 0x0041e80000100a00 */
[----:B------:R-:W2:Y:S04]  /*74960*/  LDL.LU R16, [R1+0xa50] ;  /* 0x000a500001107983 */ /* 0x000ea80000300800 */
[----:B------:R-:W2:Y:S04]  /*74970*/  LDL.LU R17, [R1+0xa54] ;  /* 0x000a540001117983 */ /* 0x000ea80000300800 */
[----:B0-----:R-:W3:Y:S04]  /*74980*/  LDL.LU R18, [R1+0xa58] ;  /* 0x000a580001127983 */ /* 0x001ee80000300800 */
[----:B------:R-:W3:Y:S04]  /*74990*/  LDL.LU R19, [R1+0xa5c] ;  /* 0x000a5c0001137983 */ /* 0x000ee80000300800 */
[----:B---3--:R0:W-:Y:S04]  /*749a0*/  STL.64 [R1+0xb7f8], R18 ;  /* 0x00b7f81201007387 */ /* 0x0081e80000100a00 */
[----:B--2---:R-:W-:Y:S04]  /*749b0*/  STL.64 [R1+0xb7f0], R16 ;  /* 0x00b7f01001007387 */ /* 0x004fe80000100a00 */
[----:B------:R-:W2:Y:S04]  /*749c0*/  LDL.64 R14, [R1+0x68] ;  /* 0x00006800010e7983 */ /* 0x000ea80000100a00 */
[----:B0-----:R-:W3:Y:S04]  /*749d0*/  LDL.64 R18, [R1+0x78] ;  /* 0x0000780001127983 */ /* 0x001ee80000100a00 */
[----:B------:R-:W4:Y:S04]  /*749e0*/  LDL.LU R24, [R1+0xa40] ;  /* 0x000a400001187983 */ /* 0x000f280000300800 */
[----:B------:R-:W4:Y:S04]  /*749f0*/  LDL.LU R25, [R1+0xa44] ;  /* 0x000a440001197983 */ /* 0x000f280000300800 */
[----:B------:R-:W4:Y:S04]  /*74a00*/  LDL.LU R26, [R1+0xa48] ;  /* 0x000a4800011a7983 */ /* 0x000f280000300800 */
[----:B------:R-:W4:Y:S04]  /*74a10*/  LDL.LU R27, [R1+0xa4c] ;  /* 0x000a4c00011b7983 */ /* 0x000f280000300800 */
[----:B------:R0:W-:Y:S04]  /*74a20*/  STL.64 [R1+0xb778], R6 ;  /* 0x00b7780601007387 */ /* 0x0001e80000100a00 */
[----:B0-----:R-:W2:Y:S04]  /*74a30*/  LDL R6, [R1+0x18] ;  /* 0x0000180001067983 */ /* 0x001ea80000100800 */
[----:B------:R-:W2:Y:S01]  /*74a40*/  LDL R7, [R1+0x1c] ;  /* 0x00001c0001077983 */ /* 0x000ea20000100800 */
[----:B---3--:R-:W-:Y:S03]  /*74a50*/  HMMA.16816.F32.BF16 R8, R20, R18, R8 ;  /* 0x000000121408723c */ /* 0x008fe60000041808 */
[----:B--2---:R0:W-:Y:S04]  /*74a60*/  STL.64 [R1+0xb790], R6 ;  /* 0x00b7900601007387 */ /* 0x0041e80000100a00 */
[----:B0-----:R-:W2:Y:S04]  /*74a70*/  LDL R6, [R1+0x28] ;  /* 0x0000280001067983 */ /* 0x001ea80000100800 */
[----:B------:R-:W2:Y:S08]  /*74a80*/  LDL R7, [R1+0x2c] ;  /* 0x00002c0001077983 */ /* 0x000eb00000100800 */
[----:B------:R-:W-:Y:S04]  /*74a90*/  STL.64 [R1+0xa70], R8 ;  /* 0x000a700801007387 */ /* 0x000fe80000100a00 */
[----:B------:R0:W-:Y:S04]  /*74aa0*/  STL.64 [R1+0xa78], R10 ;  /* 0x000a780a01007387 */ /* 0x0001e80000100a00 */
[----:B0-----:R-:W3:Y:S01]  /*74ab0*/  LDL.LU.64 R10, [R1+0xb800] ;  /* 0x00b80000010a7983 */ /* 0x001ee20000300a00 */
[----:B------:R-:W-:-:S02]  /*74ac0*/  IMAD.MOV.U32 R9, RZ, RZ, R18 ;  /* 0x000000ffff097224 */ /* 0x000fc400078e0012 */
[----:B------:R-:W-:Y:S02]  /*74ad0*/  IMAD.MOV.U32 R8, RZ, RZ, R19 ;  /* 0x000000ffff087224 */ /* 0x000fe400078e0013 */
[----:B------:R-:W2:Y:S04]  /*74ae0*/  LDL.LU.64 R18, [R1+0xb7f8] ;  /* 0x00b7f80001127983 */ /* 0x000ea80000300a00 */
[----:B------:R-:W2:Y:S04]  /*74af0*/  LDL.LU.64 R16, [R1+0xb7f0] ;  /* 0x00b7f00001107983 */ /* 0x000ea80000300a00 */
[----:B---3--:R-:W-:Y:S04]  /*74b00*/  STL.64 [R1+0xb770], R10 ;  /* 0x00b7700a01007387 */ /* 0x008fe80000100a00 */
[----:B------:R0:W-:Y:S04]  /*74b10*/  STL.64 [R1+0xb768], R8 ;  /* 0x00b7680801007387 */ /* 0x0001e80000100a00 */
[----:B0-----:R-:W3:Y:S04]  /*74b20*/  LDL.LU R8, [R1+0x270] ;  /* 0x0002700001087983 */ /* 0x001ee80000300800 */
[----:B------:R-:W3:Y:S04]  /*74b30*/  LDL.LU R9, [R1+0x274] ;  /* 0x0002740001097983 */ /* 0x000ee80000300800 */
[----:B------:R-:W3:Y:S04]  /*74b40*/  LDL.LU R10, [R1+0x278] ;  /* 0x00027800010a7983 */ /* 0x000ee80000300800 */
[----:B------:R-:W3:Y:S01]  /*74b50*/  LDL.LU R11, [R1+0x27c] ;  /* 0x00027c00010b7983 */ /* 0x000ee20000300800 */
[----:B--2---:R-:W-:Y:S03]  /*74b60*/  HMMA.16816.F32.BF16 R16, R20, R14, R16 ;  /* 0x0000000e1410723c */ /* 0x004fe60000041810 */
[----:B---3--:R-:W-:Y:S04]  /*74b70*/  STL.64 [R1+0xb788], R10 ;  /* 0x00b7880a01007387 */ /* 0x008fe80000100a00 */
[----:B------:R0:W-:Y:S04]  /*74b80*/  STL.64 [R1+0xb780], R8 ;  /* 0x00b7800801007387 */ /* 0x0001e80000100a00 */
        /* <DEDUP_REMOVED lines=12> */
[----:B0-----:R-:W4:Y:S01]  /*74c50*/  LDL.LU.64 R18, [R1+0xb7e8] ;  /* 0x00b7e80001127983 */ /* 0x001f220000300a00 */
[----:B------:R-:W-:-:S02]  /*74c60*/  IMAD.MOV.U32 R2, RZ, RZ, R14 ;  /* 0x000000ffff027224 */ /* 0x000fc400078e000e */
[----:B------:R-:W-:Y:S02]  /*74c70*/  IMAD.MOV.U32 R13, RZ, RZ, R15 ;  /* 0x000000ffff0d7224 */ /* 0x000fe400078e000f */
[----:B------:R-:W3:Y:S04]  /*74c80*/  LDL.LU.64 R14, [R1+0xb7e0] ;  /* 0x00b7e000010e7983 */ /* 0x000ee80000300a00 */
[----:B------:R-:W2:Y:S01]  /*74c90*/  LDL.LU R12, [R1+0xb7d8] ;  /* 0x00b7d800010c7983 */ /* 0x000ea20000300800 */
[----:B----4-:R-:W-:Y:S03]  /*74ca0*/  HMMA.16816.F32.BF16 R16, R20, R18, R24 ;  /* 0x000000121410723c */ /* 0x010fe60000041818 */
[----:B------:R-:W4:Y:S04]  /*74cb0*/  LDL.LU.64 R26, [R1+0xb7d0] ;  /* 0x00b7d000011a7983 */ /* 0x000f280000300a00 */
[----:B------:R-:W4:-:S12]  /*74cc0*/  LDL.LU.64 R24, [R1+0xb7c8] ;  /* 0x00b7c80001187983 */ /* 0x000f180000300a00 */
[----:B------:R-:W-:Y:S04]  /*74cd0*/  STL.64 [R1+0xa50], R16 ;  /* 0x000a501001007387 */ /* 0x000fe80000100a00 */
[----:B------:R0:W-:Y:S04]  /*74ce0*/  STL.64 [R1+0xa58], R18 ;  /* 0x000a581201007387 */ /* 0x0001e80000100a00 */
[----:B0-----:R-:W4:Y:S04]  /*74cf0*/  LDL.LU.64 R18, [R1+0xb7c0] ;  /* 0x00b7c00001127983 */ /* 0x001f280000300a00 */
[----:B------:R-:W2:Y:S01]  /*74d00*/  LDL.LU.64 R16, [R1+0xb7b8] ;  /* 0x00b7b80001107983 */ /* 0x000ea20000300a00 */
[----:B----4-:R-:W-:Y:S03]  /*74d10*/  HMMA.16816.F32.BF16 R20, R20, R18, R24 ;  /* 0x000000121414723c */ /* 0x010fe60000041818 */
[----:B------:R-:W2:Y:S04]  /*74d20*/  LDL.LU.64 R26, [R1+0xb7b0] ;  /* 0x00b7b000011a7983 */ /* 0x000ea80000300a00 */
[----:B------:R-:W2:-:S12]  /*74d30*/  LDL.LU.64 R24, [R1+0xb7a8] ;  /* 0x00b7a80001187983 */ /* 0x000e980000300a00 */
[----:B------:R0:W-:Y:S04]  /*74d40*/  STL.64 [R1+0x470], R20 ;  /* 0x0004701401007387 */ /* 0x0001e80000100a00 */
[----:B------:R1:W-:Y:S04]  /*74d50*/  STL.64 [R1+0x478], R22 ;  /* 0x0004781601007387 */ /* 0x0003e80000100a00 */
[----:B0-----:R-:W4:Y:S04]  /*74d60*/  LDL.LU R20, [R1+0x250] ;  /* 0x0002500001147983 */ /* 0x001f280000300800 */
[----:B------:R-:W4:Y:S04]  /*74d70*/  LDL.LU R21, [R1+0x254] ;  /* 0x0002540001157983 */ /* 0x000f280000300800 */
[----:B-1----:R-:W4:Y:S04]  /*74d80*/  LDL.LU R22, [R1+0x258] ;  /* 0x0002580001167983 */ /* 0x002f280000300800 */
[----:B------:R-:W4:Y:S04]  /*74d90*/  LDL.LU R23, [R1+0x25c] ;  /* 0x00025c0001177983 */ /* 0x000f280000300800 */
[----:B------:R-:W-:Y:S01]  /*74da0*/  STL.64 [R1+0xb680], R18 ;  /* 0x00b6801201007387 */ /* 0x000fe20000100a00 */
        /* <DEDUP_REMOVED lines=11> */
[----:B0-----:R-:W2:Y:S02]  /*74e60*/  LDL.LU.64 R6, [R1+0xb778] ;  /* 0x00b7780001067983 */ /* 0x001ea40000300a00 */
[----:B--2---:R-:W-:Y:S02]  /*74e70*/  HMMA.16816.F32.BF16 R4, R24, R6, R8 ;  /* 0x000000061804723c */ /* 0x004fe40000041808 */
[----:B------:R-:W4:Y:S04]  /*74e80*/  LDL.LU.64 R10, [R1+0xb770] ;  /* 0x00b77000010a7983 */ /* 0x000f280000300a00 */
[----:B------:R-:W2:-:S13]  /*74e90*/  LDL.LU.64 R8, [R1+0xb768] ;  /* 0x00b7680001087983 */ /* 0x000e9a0000300a00 */
[----:B------:R-:W-:Y:S04]  /*74ea0*/  STL.64 [R1+0x270], R4 ;  /* 0x0002700401007387 */ /* 0x000fe80000100a00 */
[----:B------:R0:W-:Y:S04]  /*74eb0*/  STL.64 [R1+0x278], R6 ;  /* 0x0002780601007387 */ /* 0x0001e80000100a00 */
[----:B0-----:R-:W3:Y:S04]  /*74ec0*/  LDL.LU.64 R6, [R1+0xb760] ;  /* 0x00b7600001067983 */ /* 0x001ee80000300a00 */
[----:B------:R-:W3:Y:S01]  /*74ed0*/  LDL.LU.64 R4, [R1+0xb758] ;  /* 0x00b7580001047983 */ /* 0x000ee20000300a00 */
[----:B------:R-:W-:Y:S01]  /*74ee0*/  MOV R18, R2 ;  /* 0x0000000200127202 */ /* 0x000fe20000000f00 */
[----:B------:R-:W-:-:S02]  /*74ef0*/  IMAD.MOV.U32 R19, RZ, RZ, R13 ;  /* 0x000000ffff137224 */ /* 0x000fc400078e000d */
[----:B------:R-:W3:Y:S04]  /*74f00*/  LDL.LU R2, [R1+0xb754] ;  /* 0x00b7540001027983 */ /* 0x000ee80000300800 */
[----:B------:R-:W3:Y:S04]  /*74f10*/  LDL.LU R13, [R1+0xb750] ;  /* 0x00b75000010d7983 */ /* 0x000ee80000300800 */
[----:B------:R2:W-:Y:S01]  /*74f20*/  STL.64 [R1+0xb690], R18 ;  /* 0x00b6901201007387 */ /* 0x0005e20000100a00 */
[----:B----4-:R-:W-:Y:S01]  /*74f30*/  HMMA.16816.F32.BF16 R20, R24, R10, R20 ;  /* 0x0000000a1814723c */ /* 0x010fe20000041814 */
[----:B--2---:R-:W-:-:S02]  /*74f40*/  IMAD.MOV.U32 R18, RZ, RZ, R9 ;  /* 0x000000ffff127224 */ /* 0x004fc400078e0009 */
[----:B------:R-:W-:-:S05]  /*74f50*/  IMAD.MOV.U32 R19, RZ, RZ, R8 ;  /* 0x000000ffff137224 */ /* 0x000fca00078e0008 */
[----:B---3--:R-:W-:-:S15]  /*74f60*/  HMMA.16816.F32.BF16 R4, R24, R14, R4 ;  /* 0x0000000e1804723c */ /* 0x008fde0000041804 */
[----:B------:R-:W-:-:S04]  /*74f70*/  NOP ;  /* 0x0000000000007918 */ /* 0x000fc80000000000 */
[----:B------:R-:W-:Y:S04]  /*74f80*/  STL.64 [R1+0x260], R4 ;  /* 0x0002600401007387 */ /* 0x000fe80000100a00 */
[----:B------:R0:W-:Y:S04]  /*74f90*/  STL.64 [R1+0x268], R6 ;  /* 0x0002680601007387 */ /* 0x0001e80000100a00 */
[----:B0-----:R-:W2:Y:S04]  /*74fa0*/  LDL.LU.64 R6, [R1+0xb748] ;  /* 0x00b7480001067983 */ /* 0x001ea80000300a00 */
[----:B------:R-:W3:Y:S04]  /*74fb0*/  LDL.LU.64 R4, [R1+0xb740] ;  /* 0x00b7400001047983 */ /* 0x000ee80000300a00 */
[----:B------:R-:W-:Y:S04]  /*74fc0*/  STL.64 [R1+0x250], R20 ;  /* 0x0002501401007387 */ /* 0x000fe80000100a00 */
[----:B------:R-:W-:Y:S04]  /*74fd0*/  STL.64 [R1+0x258], R22 ;  /* 0x0002581601007387 */ /* 0x000fe80000100a00 */
[----:B------:R-:W-:Y:S04]  /*74fe0*/  STL.64 [R1+0xb6a8], R18 ;  /* 0x00b6a81201007387 */ /* 0x000fe80000100a00 */
[----:B------:R0:W-:Y:S04]  /*74ff0*/  STL.64 [R1+0xb640], R10 ;  /* 0x00b6400a01007387 */ /* 0x0001e80000100a00 */
[----:B0-----:R-:W4:Y:S04]  /*75000*/  LDL.64 R10, [R1+0x58] ;  /* 0x00005800010a7983 */ /* 0x001f280000100a00 */
[----:B----4-:R0:W-:Y:S04]  /*75010*/  STL.64 [R1+0xb688], R10 ;  /* 0x00b6880a01007387 */ /* 0x0101e80000100a00 */
[----:B------:R-:W4:Y:S04]  /*75020*/  LDL.LU R8, [R1+0x8a0] ;  /* 0x0008a00001087983 */ /* 0x000f280000300800 */
[----:B------:R-:W4:Y:S04]  /*75030*/  LDL.LU R9, [R1+0x8a4] ;  /* 0x0008a40001097983 */ /* 0x000f280000300800 */
[----:B0-----:R-:W3:Y:S04]  /*75040*/  LDL.LU R10, [R1+0x8a8] ;  /* 0x0008a800010a7983 */ /* 0x001ee80000300800 */
[----:B------:R-:W3:Y:S01]  /*75050*/  LDL.LU R11, [R1+0x8ac] ;  /* 0x0008ac00010b7983 */ /* 0x000ee20000300800 */
[----:B--2---:R-:W-:-:S02]  /*75060*/  IMAD.MOV.U32 R18, RZ, RZ, R6 ;  /* 0x000000ffff127224 */ /* 0x004fc400078e0006 */
[----:B------:R-:W-:Y:S01]  /*75070*/  IMAD.MOV.U32 R19, RZ, RZ, R7 ;  /* 0x000000ffff137224 */ /* 0x000fe200078e0007 */
[----:B------:R-:W2:Y:S04]  /*75080*/  LDL.LU R6, [R1+0xb73c] ;  /* 0x00b73c0001067983 */ /* 0x000ea80000300800 */
[----:B------:R-:W2:Y:S04]  /*75090*/  LDL.LU R7, [R1+0xb738] ;  /* 0x00b7380001077983 */ /* 0x000ea80000300800 */
[----:B------:R0:W-:Y:S02]  /*750a0*/  STL.64 [R1+0xb6c0], R18 ;  /* 0x00b6c01201007387 */ /* 0x0001e40000100a00 */
[----:B0-----:R-:W-:-:S02]  /*750b0*/  IMAD.MOV.U32 R18, RZ, RZ, R29 ;  /* 0x000000ffff127224 */ /* 0x001fc400078e001d */
[----:B------:R-:W-:-:S05]  /*750c0*/  IMAD.MOV.U32 R19, RZ, RZ, R28 ;  /* 0x000000ffff137224 */ /* 0x000fca00078e001c */
[----:B------:R-:W-:Y:S04]  /*750d0*/  STL.64 [R1+0xb6d8], R18 ;  /* 0x00b6d81201007387 */ /* 0x000fe80000100a00 */
[----:B---3--:R-:W-:Y:S04]  /*750e0*/  STL.64 [R1+0xb6a0], R10 ;  /* 0x00b6a00a01007387 */ /* 0x008fe80000100a00 */
[----:B----4-:R0:W-:Y:S04]  /*750f0*/  STL.64 [R1+0xb698], R8 ;  /* 0x00b6980801007387 */ /* 0x0101e80000100a00 */
[----:B0-----:R-:W3:Y:S04]  /*75100*/  LDL.LU R8, [R1+0x8b0] ;  /* 0x0008b00001087983 */ /* 0x001ee80000300800 */
[----:B------:R-:W3:Y:S04]  /*75110*/  LDL.LU R9, [R1+0x8b4] ;  /* 0x0008b40001097983 */ /* 0x000ee80000300800 */
[----:B------:R-:W4:Y:S04]  /*75120*/  LDL.LU R10, [R1+0x8b8] ;  /* 0x0008b800010a7983 */ /* 0x000f280000300800 */
[----:B------:R-:W4:Y:S01]  /*75130*/  LDL.LU R11, [R1+0x8bc] ;  /* 0x0008bc00010b7983 */ /* 0x000f220000300800 */
[----:B------:R-:W-:-:S02]  /*75140*/  IMAD.MOV.U32 R18, RZ, RZ, R17 ;  /* 0x000000ffff127224 */ /* 0x000fc400078e0011 */
[----:B------:R-:W-:-:S05]  /*75150*/  IMAD.MOV.U32 R19, RZ, RZ, R16 ;  /* 0x000000ffff137224 */ /* 0x000fca00078e0010 */
[----:B------:R-:W-:Y:S04]  /*75160*/  STL.64 [R1+0xb6f0], R18 ;  /* 0x00b6f01201007387 */ /* 0x000fe80000100a00 */
[----:B----4-:R-:W-:Y:S04]  /*75170*/  STL.64 [R1+0xb6b8], R10 ;  /* 0x00b6b80a01007387 */ /* 0x010fe80000100a00 */
[----:B---3--:R0:W-:Y:S04]  /*75180*/  STL.64 [R1+0xb6b0], R8 ;  /* 0x00b6b00801007387 */ /* 0x0081e80000100a00 */
[----:B0-----:R-:W3:Y:S04]  /*75190*/  LDL.LU R8, [R1+0x8c0] ;  /* 0x0008c00001087983 */ /* 0x001ee80000300800 */
[----:B------:R-:W3:Y:S04]  /*751a0*/  LDL.LU R9, [R1+0x8c4] ;  /* 0x0008c40001097983 */ /* 0x000ee80000300800 */
[----:B------:R-:W4:Y:S04]  /*751b0*/  LDL.LU R10, [R1+0x8c8] ;  /* 0x0008c800010a7983 */ /* 0x000f280000300800 */
[----:B------:R-:W4:Y:S01]  /*751c0*/  LDL.LU R11, [R1+0x8cc] ;  /* 0x0008cc00010b7983 */ /* 0x000f220000300800 */
[----:B------:R-:W-:-:S02]  /*751d0*/  IMAD.MOV.U32 R18, RZ, RZ, R12 ;  /* 0x000000ffff127224 */ /* 0x000fc400078e000c */
[----:B------:R-:W-:Y:S01]  /*751e0*/  IMAD.MOV.U32 R19, RZ, RZ, R5 ;  /* 0x000000ffff137224 */ /* 0x000fe200078e0005 */
[----:B------:R-:W2:Y:S04]  /*751f0*/  LDL.LU R20, [R1+0x240] ;  /* 0x0002400001147983 */ /* 0x000ea80000300800 */
[----:B------:R-:W2:Y:S04]  /*75200*/  LDL.LU R21, [R1+0x244] ;  /* 0x0002440001157983 */ /* 0x000ea80000300800 */
[----:B------:R-:W2:Y:S04]  /*75210*/  LDL.LU R22, [R1+0x248] ;  /* 0x0002480001167983 */ /* 0x000ea80000300800 */
[----:B------:R-:W2:Y:S04]  /*75220*/  LDL.LU R23, [R1+0x24c] ;  /* 0x00024c0001177983 */ /* 0x000ea80000300800 */
        /* <DEDUP_REMOVED lines=15> */
[----:B------:R-:W4:Y:S04]  /*75320*/  LDL.LU R11, [R1+0x8ec] ;  /* 0x0008ec00010b7983 */ /* 0x000f280000300800 */
[----:B----4-:R-:W-:Y:S04]  /*75330*/  STL.64 [R1+0xb700], R10 ;  /* 0x00b7000a01007387 */ /* 0x010fe80000100a00 */
[----:B---3--:R0:W-:Y:S04]  /*75340*/  STL.64 [R1+0xb6f8], R8 ;  /* 0x00b6f80801007387 */ /* 0x0081e80000100a00 */
[----:B0-----:R-:W3:Y:S04]  /*75350*/  LDL.LU R8, [R1+0x8f0] ;  /* 0x0008f00001087983 */ /* 0x001ee80000300800 */
[----:B------:R-:W3:Y:S04]  /*75360*/  LDL.LU R9, [R1+0x8f4] ;  /* 0x0008f40001097983 */ /* 0x000ee80000300800 */
[----:B------:R-:W4:Y:S04]  /*75370*/  LDL.LU R10, [R1+0x8f8] ;  /* 0x0008f800010a7983 */ /* 0x000f280000300800 */
[----:B------:R-:W4:Y:S01]  /*75380*/  LDL.LU R11, [R1+0x8fc] ;  /* 0x0008fc00010b7983 */ /* 0x000f220000300800 */
[----:B--2---:R-:W-:Y:S03]  /*75390*/  HMMA.16816.F32.BF16 R20, R24, R6, R20 ;  /* 0x000000061814723c */ /* 0x004fe60000041814 */
[----:B----4-:R-:W-:Y:S04]  /*753a0*/  STL.64 [R1+0xb718], R10 ;  /* 0x00b7180a01007387 */ /* 0x010fe80000100a00 */
[----:B---3--:R0:W-:Y:S04]  /*753b0*/  STL.64 [R1+0xb710], R8 ;  /* 0x00b7100801007387 */ /* 0x0081e80000100a00 */
        /* <DEDUP_REMOVED lines=10> */
[----:B------:R0:W-:Y:S04]  /*75460*/  STL.64 [R1+0xb658], R6 ;  /* 0x00b6580601007387 */ /* 0x0001e80000100a00 */
[----:B------:R-:W3:Y:S04]  /*75470*/  LDL.LU R4, [R1+0x790] ;  /* 0x0007900001047983 */ /* 0x000ee80000300800 */
[----:B------:R-:W-:Y:S04]  /*75480*/  STL.64 [R1+0x240], R20 ;  /* 0x0002401401007387 */ /* 0x000fe80000100a00 */
[----:B------:R-:W-:Y:S04]  /*75490*/  STL.64 [R1+0x248], R22 ;  /* 0x0002481601007387 */ /* 0x000fe80000100a00 */
[----:B------:R-:W3:Y:S04]  /*754a0*/  LDL.LU R5, [R1+0x794] ;  /* 0x0007940001057983 */ /* 0x000ee80000300800 */
[----:B------:R-:W1:Y:S04]  /*754b0*/  LDSM.16.MT88.4 R20, [R13+UR5+0x2080] ;  /* 0x002080050d14783b */ /* 0x000e680008004200 */
[----:B0-----:R-:W4:Y:S04]  /*754c0*/  LDL.LU R6, [R1+0x798] ;  /* 0x0007980001067983 */ /* 0x001f280000300800 */
[----:B------:R-:W4:Y:S01]  /*754d0*/  LDL.LU R7, [R1+0x79c] ;  /* 0x00079c0001077983 */ /* 0x000f220000300800 */
[----:B------:R-:W-:-:S02]  /*754e0*/  IMAD.MOV.U32 R18, RZ, RZ, R2 ;  /* 0x000000ffff127224 */ /* 0x000fc400078e0002 */
[----:B------:R-:W-:-:S07]  /*754f0*/  IMAD.MOV.U32 R19, RZ, RZ, R0 ;  /* 0x000000ffff137224 */ /* 0x000fce00078e0000 */
[C---:B--2---:R-:W-:Y:S01]  /*75500*/  HMMA.16816.F32.BF16 R16, R24.reuse, R18, R8 ;  /* 0x000000121810723c */ /* 0x044fe20000041808 */
[----:B----4-:R-:W-:Y:S04]  /*75510*/  STL.64 [R1+0xb678], R6 ;  /* 0x00b6780601007387 */ /* 0x010fe80000100a00 */
[----:B---3--:R0:W-:Y:S04]  /*75520*/  STL.64 [R1+0xb670], R4 ;  /* 0x00b6700401007387 */ /* 0x0081e80000100a00 */
[----:B0-----:R-:W2:Y:S04]  /*75530*/  LDL.LU R4, [R1+0x230] ;  /* 0x0002300001047983 */ /* 0x001ea80000300800 */
[----:B------:R-:W2:Y:S04]  /*75540*/  LDL.LU R5, [R1+0x234] ;  /* 0x0002340001057983 */ /* 0x000ea80000300800 */
[----:B------:R-:W2:Y:S04]  /*75550*/  LDL.LU R6, [R1+0x238] ;  /* 0x0002380001067983 */ /* 0x000ea80000300800 */
[----:B------:R-:W2:Y:S04]  /*75560*/  LDL.LU R7, [R1+0x23c] ;  /* 0x00023c0001077983 */ /* 0x000ea80000300800 */
[----:B-1----:R-:W-:Y:S04]  /*75570*/  STL.64 [R1+0xb540], R22 ;  /* 0x00b5401601007387 */ /* 0x002fe80000100a00 */
        /* <DEDUP_REMOVED lines=47> */
[----:B------:R-:W3:-:S15]  /*75870*/  LDL.LU.64 R10, [R1+0xb688] ;  /* 0x00b68800010a7983 */ /* 0x000ede0000300a00 */
[----:B------:R-:W-:Y:S02]  /*75880*/  NOP ;  /* 0x0000000000007918 */ /* 0x000fe40000000000 */
[----:B------:R-:W-:Y:S04]  /*75890*/  STL.64 [R1+0x8b0], R16 ;  /* 0x0008b01001007387 */ /* 0x000fe80000100a00 */
[----:B------:R0:W-:Y:S04]  /*758a0*/  STL.64 [R1+0x8b8], R18 ;  /* 0x0008b81201007387 */ /* 0x0001e80000100a00 */
[----:B0-----:R-:W2:Y:S01]  /*758b0*/  LDL.LU.64 R18, [R1+0xb680] ;  /* 0x00b6800001127983 */ /* 0x001ea20000300a00 */
[----:B---3--:R-:W-:Y:S01]  /*758c0*/  HMMA.16816.F32.BF16 R20, R24, R10, R20 ;  /* 0x0000000a1814723c */ /* 0x008fe20000041814 */
[----:B------:R-:W-:-:S02]  /*758d0*/  IMAD.MOV.U32 R29, RZ, RZ, R10 ;  /* 0x000000ffff1d7224 */ /* 0x000fc400078e000a */
[----:B------:R-:W-:-:S15]  /*758e0*/  IMAD.MOV.U32 R12, RZ, RZ, R11 ;  /* 0x000000ffff0c7224 */ /* 0x000fde00078e000b */
[----:B------:R-:W-:Y:S01]  /*758f0*/  NOP ;  /* 0x0000000000007918 */ /* 0x000fe20000000000 */
[----:B------:R0:W-:Y:S04]  /*75900*/  STL.64 [R1+0x8a0], R20 ;  /* 0x0008a01401007387 */ /* 0x0001e80000100a00 */
[----:B------:R1:W-:Y:S04]  /*75910*/  STL.64 [R1+0x8a8], R22 ;  /* 0x0008a81601007387 */ /* 0x0003e80000100a00 */
[----:B0-----:R-:W3:Y:S04]  /*75920*/  LDL.LU R20, [R1+0x780] ;  /* 0x0007800001147983 */ /* 0x001ee80000300800 */
[----:B------:R-:W3:Y:S04]  /*75930*/  LDL.LU R21, [R1+0x784] ;  /* 0x0007840001157983 */ /* 0x000ee80000300800 */
[----:B-1----:R-:W3:Y:S04]  /*75940*/  LDL.LU R22, [R1+0x788] ;  /* 0x0007880001167983 */ /* 0x002ee80000300800 */
[----:B------:R-:W3:Y:S04]  /*75950*/  LDL.LU R23, [R1+0x78c] ;  /* 0x00078c0001177983 */ /* 0x000ee80000300800 */
[----:B------:R-:W4:Y:S04]  /*75960*/  LDL.LU R8, [R1+0x770] ;  /* 0x0007700001087983 */ /* 0x000f280000300800 */
[----:B------:R-:W4:Y:S04]  /*75970*/  LDL.LU R9, [R1+0x774] ;  /* 0x0007740001097983 */ /* 0x000f280000300800 */
[----:B------:R-:W3:Y:S04]  /*75980*/  LDL.LU R10, [R1+0x778] ;  /* 0x00077800010a7983 */ /* 0x000ee80000300800 */
[----:B------:R-:W3:Y:S01]  /*75990*/  LDL.LU R11, [R1+0x77c] ;  /* 0x00077c00010b7983 */ /* 0x000ee20000300800 */
[----:B--2---:R-:W-:Y:S01]  /*759a0*/  HMMA.16816.F32.BF16 R24, R24, R18, R4 ;  /* 0x000000121818723c */ /* 0x004fe20000041804 */
[----:B------:R-:W-:Y:S01]  /*759b0*/  IMAD.MOV.U32 R2, RZ, RZ, R18 ;  /* 0x000000ffff027224 */ /* 0x000fe200078e0012 */
[----:B------:R-:W-:Y:S01]  /*759c0*/  MOV R0, R19 ;  /* 0x0000001300007202 */ /* 0x000fe20000000f00 */
[----:B---3--:R0:W-:Y:S04]  /*759d0*/  STL.64 [R1+0xb650], R10 ;  /* 0x00b6500a01007387 */ /* 0x0081e80000100a00 */
[----:B----4-:R-:W-:Y:S04]  /*759e0*/  STL.64 [R1+0xb648], R8 ;  /* 0x00b6480801007387 */ /* 0x010fe80000100a00 */
[----:B0-----:R-:W2:Y:S04]  /*759f0*/  LDL.64 R10, [R1+0x18] ;  /* 0x00001800010a7983 */ /* 0x001ea80000100a00 */
[----:B------:R0:W-:Y:S04]  /*75a00*/  STL.64 [R1+0xb638], R14 ;  /* 0x00b6380e01007387 */ /* 0x0001e80000100a00 */
[----:B------:R-:W-:Y:S04]  /*75a10*/  STL.64 [R1+0xb630], R12 ;  /* 0x00b6300c01007387 */ /* 0x000fe80000100a00 */
[----:B0-----:R-:W3:Y:S04]  /*75a20*/  LDL.64 R14, [R1+0x8] ;  /* 0x00000800010e7983 */ /* 0x001ee80000100a00 */
[----:B------:R-:W4:Y:S04]  /*75a30*/  LDL.LU.64 R6, [R1+0xb678] ;  /* 0x00b6780001067983 */ /* 0x000f280000300a00 */
[----:B------:R-:W4:Y:S04]  /*75a40*/  LDL.LU.64 R4, [R1+0xb670] ;  /* 0x00b6700001047983 */ /* 0x000f280000300a00 */
[----:B------:R-:W-:Y:S04]  /*75a50*/  STL.64 [R1+0x230], R24 ;  /* 0x0002301801007387 */ /* 0x000fe80000100a00 */
[----:B------:R0:W-:Y:S04]  /*75a60*/  STL.64 [R1+0x238], R26 ;  /* 0x0002381a01007387 */ /* 0x0001e80000100a00 */
[----:B------:R-:W4:Y:S04]  /*75a70*/  LDL.LU.64 R18, [R1+0xb668] ;  /* 0x00b6680001127983 */ /* 0x000f280000300a00 */
[----:B------:R-:W4:Y:S04]  /*75a80*/  LDL.LU.64 R16, [R1+0xb660] ;  /* 0x00b6600001107983 */ /* 0x000f280000300a00 */
[----:B0-----:R-:W4:Y:S02]  /*75a90*/  LDL.64 R26, [R1+0x28] ;  /* 0x00002800011a7983 */ /* 0x001f240000100a00 */
[----:B----4-:R-:W-:-:S15]  /*75aa0*/  HMMA.16816.F32.BF16 R4, R16, R26, R4 ;  /* 0x0000001a1004723c */ /* 0x010fde0000041804 */
[----:B------:R-:W-:-:S04]  /*75ab0*/  NOP ;  /* 0x0000000000007918 */ /* 0x000fc80000000000 */
[----:B------:R-:W-:Y:S04]  /*75ac0*/  STL.64 [R1+0x790], R4 ;  /* 0x0007900401007387 */ /* 0x000fe80000100a00 */
[----:B------:R0:W-:Y:S04]  /*75ad0*/  STL.64 [R1+0x798], R6 ;  /* 0x0007980601007387 */ /* 0x0001e80000100a00 */
[----:B0-----:R-:W4:Y:S01]  /*75ae0*/  LDL.LU.64 R6, [R1+0xb658] ;  /* 0x00b6580001067983 */ /* 0x001f220000300a00 */
[----:B------:R-:W-:Y:S02]  /*75af0*/  IMAD.MOV.U32 R5, RZ, RZ, R26 ;  /* 0x000000ffff057224 */ /* 0x000fe400078e001a */
[----:B------:R-:W-:Y:S01]  /*75b00*/  IMAD.MOV.U32 R4, RZ, RZ, R27 ;  /* 0x000000ffff047224 */ /* 0x000fe200078e001b */
[----:B--2---:R-:W-:Y:S01]  /*75b10*/  HMMA.16816.F32.BF16 R20, R16, R10, R20 ;  /* 0x0000000a1014723c */ /* 0x004fe20000041814 */
[----:B----4-:R-:W-:Y:S04]  /*75b20*/  STL.64 [R1+0xb618], R6 ;  /* 0x00b6180601007387 */ /* 0x010fe80000100a00 */
[----:B------:R0:W-:Y:S04]  /*75b30*/  STL.64 [R1+0xb610], R4 ;  /* 0x00b6100401007387 */ /* 0x0001e80000100a00 */
        /* <DEDUP_REMOVED lines=8> */
[----:B------:R-:W2:Y:S04]  /*75bc0*/  LDL.LU R6, [R1+0x768] ;  /* 0x0007680001067983 */ /* 0x000ea80000300800 */
[----:B------:R-:W2:Y:S04]  /*75bd0*/  LDL.LU R7, [R1+0x76c] ;  /* 0x00076c0001077983 */ /* 0x000ea80000300800 */
[----:B------:R-:W4:Y:S04]  /*75be0*/  LDL.LU R24, [R1+0x740] ;  /* 0x0007400001187983 */ /* 0x000f280000300800 */
[----:B------:R-:W4:Y:S04]  /*75bf0*/  LDL.LU R25, [R1+0x744] ;  /* 0x0007440001197983 */ /* 0x000f280000300800 */
[----:B------:R-:W4:Y:S04]  /*75c00*/  LDL.LU R26, [R1+0x748] ;  /* 0x00074800011a7983 */ /* 0x000f280000300800 */
[----:B------:R-:W4:Y:S04]  /*75c10*/  LDL.LU R27, [R1+0x74c] ;  /* 0x00074c00011b7983 */ /* 0x000f280000300800 */
[----:B------:R0:W-:Y:S04]  /*75c20*/  STL.64 [R1+0x780], R20 ;  /* 0x0007801401007387 */ /* 0x0001e80000100a00 */
[----:B------:R1:W-:Y:S01]  /*75c30*/  STL.64 [R1+0x788], R22 ;  /* 0x0007881601007387 */ /* 0x0003e20000100a00 */
[----:B0-----:R-:W-:-:S02]  /*75c40*/  IMAD.MOV.U32 R21, RZ, RZ, R10 ;  /* 0x000000ffff157224 */ /* 0x001fc400078e000a */
[----:B------:R-:W-:Y:S02]  /*75c50*/  IMAD.MOV.U32 R20, RZ, RZ, R11 ;  /* 0x000000ffff147224 */ /* 0x000fe400078e000b */
[----:B------:R-:W3:Y:S04]  /*75c60*/  LDL.LU.64 R10, [R1+0xb650] ;  /* 0x00b65000010a7983 */ /* 0x000ee80000300a00 */
[----:B------:R-:W3:Y:S04]  /*75c70*/  LDL.LU.64 R8, [R1+0xb648] ;  /* 0x00b6480001087983 */ /* 0x000ee80000300a00 */
[----:B------:R-:W-:Y:S04]  /*75c80*/  STL.64 [R1+0xb5d0], R20 ;  /* 0x00b5d01401007387 */ /* 0x000fe80000100a00 */
[----:B-1----:R-:W2:Y:S04]  /*75c90*/  LDL.64 R22, [R1+0xb8] ;  /* 0x0000b80001167983 */ /* 0x002ea80000100a00 */
[----:B--2---:R0:W-:Y:S04]  /*75ca0*/  STL.64 [R1+0xb5e0], R22 ;  /* 0x00b5e01601007387 */ /* 0x0041e80000100a00 */
[----:B0-----:R-:W2:Y:S01]  /*75cb0*/  LDL.64 R22, [R1+0xc8] ;  /* 0x0000c80001167983 */ /* 0x001ea20000100a00 */
[----:B---3--:R-:W-:Y:S03]  /*75cc0*/  HMMA.16816.F32.BF16 R8, R16, R14, R8 ;  /* 0x0000000e1008723c */ /* 0x008fe60000041808 */
[----:B--2---:R0:W-:Y:S04]  /*75cd0*/  STL.64 [R1+0xb5f8], R22 ;  /* 0x00b5f81601007387 */ /* 0x0041e80000100a00 */
[----:B0-----:R-:W2:-:S12]  /*75ce0*/  LDL.64 R22, [R1+0x38] ;  /* 0x0000380001167983 */ /* 0x001e980000100a00 */
[----:B------:R0:W-:Y:S04]  /*75cf0*/  STL.64 [R1+0x770], R8 ;  /* 0x0007700801007387 */ /* 0x0001e80000100a00 */
[----:B------:R1:W-:Y:S01]  /*75d00*/  STL.64 [R1+0x778], R10 ;  /* 0x0007780a01007387 */ /* 0x0003e20000100a00 */
[----:B0-----:R-:W-:-:S03]  /*75d10*/  IMAD.MOV.U32 R9, RZ, RZ, R14 ;  /* 0x000000ffff097224 */ /* 0x001fc600078e000e */
[----:B-1----:R-:W3:Y:S01]  /*75d20*/  LDL.LU.64 R10, [R1+0xb640] ;  /* 0x00b64000010a7983 */ /* 0x002ee20000300a00 */
[----:B------:R-:W-:-:S03]  /*75d30*/  IMAD.MOV.U32 R8, RZ, RZ, R15 ;  /* 0x000000ffff087224 */ /* 0x000fc600078e000f */
[----:B------:R-:W2:Y:S04]  /*75d40*/  LDL.LU.64 R14, [R1+0xb638] ;  /* 0x00b63800010e7983 */ /* 0x000ea80000300a00 */
[----:B------:R-:W3:Y:S01]  /*75d50*/  LDL.LU.64 R12, [R1+0xb630] ;  /* 0x00b63000010c7983 */ /* 0x000ee20000300a00 */
[----:B--2---:R-:W-:-:S15]  /*75d60*/  HMMA.16816.F32.BF16 R4, R16, R14, R4 ;  /* 0x0000000e1004723c */ /* 0x004fde0000041804 */
[----:B------:R-:W-:-:S04]  /*75d70*/  NOP ;  /* 0x0000000000007918 */ /* 0x000fc80000000000 */
        /* <DEDUP_REMOVED lines=8> */
[----:B0-----:R-:W4:Y:S04]  /*75e00*/  LDL.LU.64 R6, [R1+0xb618] ;  /* 0x00b6180001067983 */ /* 0x001f280000300a00 */
[----:B------:R-:W2:Y:S04]  /*75e10*/  LDL.LU.64 R4, [R1+0xb610] ;  /* 0x00b6100001047983 */ /* 0x000ea80000300a00 */
[----:B------:R-:W-:Y:S04]  /*75e20*/  STL.64 [R1+0xb4e0], R10 ;  /* 0x00b4e00a01007387 */ /* 0x000fe80000100a00 */
[----:B------:R0:W-:Y:S04]  /*75e30*/  STL.64 [R1+0xb5d8], R8 ;  /* 0x00b5d80801007387 */ /* 0x0001e80000100a00 */
[----:B0-----:R-:W3:Y:S04]  /*75e40*/  LDL.LU R8, [R1+0xee0] ;  /* 0x000ee00001087983 */ /* 0x001ee80000300800 */
[----:B------:R-:W3:Y:S04]  /*75e50*/  LDL.LU R9, [R1+0xee4] ;  /* 0x000ee40001097983 */ /* 0x000ee80000300800 */
[----:B------:R-:W2:Y:S04]  /*75e60*/  LDL.LU R10, [R1+0xee8] ;  /* 0x000ee800010a7983 */ /* 0x000ea80000300800 */
[----:B------:R-:W2:Y:S04]  /*75e70*/  LDL.LU R11, [R1+0xeec] ;  /* 0x000eec00010b7983 */ /* 0x000ea80000300800 */
[----:B--2---:R-:W-:Y:S04]  /*75e80*/  STL.64 [R1+0xb5f0], R10 ;  /* 0x00b5f00a01007387 */ /* 0x004fe80000100a00 */
[----:B---3--:R0:W-:Y:S04]  /*75e90*/  STL.64 [R1+0xb5e8], R8 ;  /* 0x00b5e80801007387 */ /* 0x0081e80000100a00 */
        /* <DEDUP_REMOVED lines=9> */
[----:B------:R-:W2:Y:S04]  /*75f30*/  LDL.LU R10, [R1+0xf08] ;  /* 0x000f0800010a7983 */ /* 0x000ea80000300800 */
[----:B------:R-:W2:Y:S04]  /*75f40*/  LDL.LU R11, [R1+0xf0c] ;  /* 0x000f0c00010b7983 */ /* 0x000ea80000300800 */
[----:B------:R-:W-:Y:S04]  /*75f50*/  STL.64 [R1+0xb568], R6 ;  /* 0x00b5680601007387 */ /* 0x000fe80000100a00 */
[----:B------:R-:W-:Y:S04]  /*75f60*/  STL.64 [R1+0x740], R24 ;  /* 0x0007401801007387 */ /* 0x000fe80000100a00 */
[----:B------:R-:W-:Y:S04]  /*75f70*/  STL.64 [R1+0x748], R26 ;  /* 0x0007481a01007387 */ /* 0x000fe80000100a00 */
[----:B------:R-:W0:Y:S04]  /*75f80*/  LDSM.16.MT88.4 R24, [R13+UR5+0x2100] ;  /* 0x002100050d18783b */ /* 0x000e280008004200 */
[----:B------:R-:W-:Y:S04]  /*75f90*/  STL.64 [R1+0xb4f0], R14 ;  /* 0x00b4f00e01007387 */ /* 0x000fe80000100a00 */
[----:B------:R-:W-:Y:S04]  /*75fa0*/  STL [R1+0xb4e8], R13 ;  /* 0x00b4e80d01007387 */ /* 0x000fe80000100800 */
[----:B0-----:R0:W-:Y:S04]  /*75fb0*/  STL.64 [R1+0xb3e0], R26 ;  /* 0x00b3e01a01007387 */ /* 0x0011e80000100a00 */
[----:B------:R-:W-:Y:S01]  /*75fc0*/  STL.64 [R1+0xb3d8], R24 ;  /* 0x00b3d81801007387 */ /* 0x000fe20000100a00 */
[----:B0-----:R-:W-:-:S02]  /*75fd0*/  IMAD.MOV.U32 R26, RZ, RZ, R2 ;  /* 0x000000ffff1a7224 */ /* 0x001fc400078e0002 */
[----:B------:R-:W-:Y:S02]  /*75fe0*/  IMAD.MOV.U32 R27, RZ, RZ, R0 ;  /* 0x000000ffff1b7224 */ /* 0x000fe400078e0000 */
[----:B------:R-:W-:Y:S02]  /*75ff0*/  IMAD.MOV.U32 R2, RZ, RZ, R22 ;  /* 0x000000ffff027224 */ /* 0x000fe400078e0016 */
[----:B------:R-:W-:Y:S01]  /*76000*/  IMAD.MOV.U32 R0, RZ, RZ, R23 ;  /* 0x000000ffff007224 */ /* 0x000fe200078e0017 */
[----:B--2---:R-:W-:-:S15]  /*76010*/  HMMA.16816.F32.BF16 R8, R16, R22, R8 ;  /* 0x000000161008723c */ /* 0x004fde0000041808 */
[----:B------:R-:W-:-:S04]  /*76020*/  NOP ;  /* 0x0000000000007918 */ /* 0x000fc80000000000 */
[----:B------:R-:W-:Y:S04]  /*76030*/  STL.64 [R1+0x11d0], R8 ;  /* 0x0011d00801007387 */ /* 0x000fe80000100a00 */
[----:B------:R0:W-:Y:S04]  /*76040*/  STL.64 [R1+0x11d8], R10 ;  /* 0x0011d80a01007387 */ /* 0x0001e80000100a00 */
[----:B0-----:R-:W2:Y:S04]  /*76050*/  LDL.LU.64 R10, [R1+0xb608] ;  /* 0x00b60800010a7983 */ /* 0x001ea80000300a00 */
[----:B------:R-:W2:Y:S04]  /*76060*/  LDL.LU.64 R8, [R1+0xb600] ;  /* 0x00b6000001087983 */ /* 0x000ea80000300a00 */
[----:B------:R-:W2:Y:S04]  /*76070*/  LDL.LU.64 R22, [R1+0xb5f8] ;  /* 0x00b5f80001167983 */ /* 0x000ea80000300a00 */
[----:B------:R-:W-:Y:S04]  /*76080*/  STL [R1+0xb4bc], R0 ;  /* 0x00b4bc0001007387 */ /* 0x000fe80000100800 */
        /* <DEDUP_REMOVED lines=10> */
[----:B------:R-:W-:Y:S04]  /*76130*/  STL [R1+0xb4c4], R3 ;  /* 0x00b4c40301007387 */ /* 0x000fe80000100800 */
[----:B------:R-:W-:Y:S01]  /*76140*/  STL [R1+0xb4c0], R24 ;  /* 0x00b4c01801007387 */ /* 0x000fe20000100800 */
[----:B--2---:R-:W-:-:S15]  /*76150*/  HMMA.16816.F32.BF16 R8, R16, R22, R8 ;  /* 0x000000161008723c */ /* 0x004fde0000041808 */
[----:B------:R-:W-:-:S04]  /*76160*/  NOP ;  /* 0x0000000000007918 */ /* 0x000fc80000000000 */
[----:B------:R0:W-:Y:S04]  /*76170*/  STL.64 [R1+0xef0], R8 ;  /* 0x000ef00801007387 */ /* 0x0001e80000100a00 */
[----:B------:R1:W-:Y:S04]  /*76180*/  STL.64 [R1+0xef8], R10 ;  /* 0x000ef80a01007387 */ /* 0x0003e80000100a00 */
[----:B0-----:R-:W2:Y:S01]  /*76190*/  LDL.LU.64 R8, [R1+0xb5d8] ;  /* 0x00b5d80001087983 */ /* 0x001ea20000300a00 */
[----:B------:R-:W-:-:S03]  /*761a0*/  IMAD.MOV.U32 R25, RZ, RZ, R23 ;  /* 0x000000ffff197224 */ /* 0x000fc600078e0017 */
[----:B------:R-:W3:Y:S04]  /*761b0*/  LDL.LU.64 R20, [R1+0xb5d0] ;  /* 0x00b5d00001147983 */ /* 0x000ee80000300a00 */
[----:B------:R-:W-:Y:S04]  /*761c0*/  STL.64 [R1+0xb5b0], R26 ;  /* 0x00b5b01a01007387 */ /* 0x000fe80000100a00 */
[----:B------:R-:W-:Y:S01]  /*761d0*/  STL [R1+0xb5a8], R25 ;  /* 0x00b5a81901007387 */ /* 0x000fe20000100800 */
[----:B--2---:R-:W-:Y:S02]  /*761e0*/  IMAD.MOV.U32 R14, RZ, RZ, R9 ;  /* 0x000000ffff0e7224 */ /* 0x004fe400078e0009 */
[----:B------:R-:W-:-:S05]  /*761f0*/  IMAD.MOV.U32 R15, RZ, RZ, R8 ;  /* 0x000000ffff0f7224 */ /* 0x000fca00078e0008 */
[----:B------:R3:W-:Y:S04]  /*76200*/  STL.64 [R1+0xb508], R14 ;  /* 0x00b5080e01007387 */ /* 0x0007e80000100a00 */
[----:B------:R-:W2:Y:S04]  /*76210*/  LDL.LU R8, [R1+0x590] ;  /* 0x0005900001087983 */ /* 0x000ea80000300800 */
[----:B------:R-:W2:Y:S04]  /*76220*/  LDL.LU R9, [R1+0x594] ;  /* 0x0005940001097983 */ /* 0x000ea80000300800 */
[----:B-1----:R-:W4:Y:S04]  /*76230*/  LDL.LU R10, [R1+0x598] ;  /* 0x00059800010a7983 */ /* 0x002f280000300800 */
[----:B------:R-:W4:Y:S01]  /*76240*/  LDL.LU R11, [R1+0x59c] ;  /* 0x00059c00010b7983 */ /* 0x000f220000300800 */
[----:B---3--:R-:W-:-:S02]  /*76250*/  IMAD.MOV.U32 R14, RZ, RZ, R21 ;  /* 0x000000ffff0e7224 */ /* 0x008fc400078e0015 */
[----:B------:R-:W-:-:S05]  /*76260*/  IMAD.MOV.U32 R15, RZ, RZ, R20 ;  /* 0x000000ffff0f7224 */ /* 0x000fca00078e0014 */
[----:B------:R0:W-:Y:S01]  /*76270*/  STL.64 [R1+0xb520], R14 ;  /* 0x00b5200e01007387 */ /* 0x0001e20000100a00 */
[----:B------:R-:W-:Y:S01]  /*76280*/  IMAD.MOV.U32 R28, RZ, RZ, R22 ;  /* 0x000000ffff1c7224 */ /* 0x000fe200078e0016 */
[----:B0-----:R-:W-:Y:S01]  /*76290*/  MOV R14, R5 ;  /* 0x00000005000e7202 */ /* 0x001fe20000000f00 */
[----:B------:R-:W-:Y:S01]  /*762a0*/  IMAD.MOV.U32 R15, RZ, RZ, R4 ;  /* 0x000000ffff0f7224 */ /* 0x000fe200078e0004 */
[----:B----4-:R-:W-:Y:S04]  /*762b0*/  STL.64 [R1+0xb500], R10 ;  /* 0x00b5000a01007387 */ /* 0x010fe80000100a00 */
[----:B--2---:R0:W-:Y:S04]  /*762c0*/  STL.64 [R1+0xb4f8], R8 ;  /* 0x00b4f80801007387 */ /* 0x0041e80000100a00 */
[----:B0-----:R-:W2:Y:S04]  /*762d0*/  LDL.LU R8, [R1+0x5a0] ;  /* 0x0005a00001087983 */ /* 0x001ea80000300800 */
[----:B------:R-:W2:Y:S04]  /*762e0*/  LDL.LU R9, [R1+0x5a4] ;  /* 0x0005a40001097983 */ /* 0x000ea80000300800 */
[----:B------:R-:W3:Y:S04]  /*762f0*/  LDL.LU R10, [R1+0x5a8] ;  /* 0x0005a800010a7983 */ /* 0x000ee80000300800 */
[----:B------:R-:W3:Y:S04]  /*76300*/  LDL.LU R11, [R1+0x5ac] ;  /* 0x0005ac00010b7983 */ /* 0x000ee80000300800 */
[----:B------:R-:W-:Y:S04]  /*76310*/  STL.64 [R1+0xb548], R14 ;  /* 0x00b5480e01007387 */ /* 0x000fe80000100a00 */
[----:B------:R-:W4:Y:S04]  /*76320*/  LDL.LU R20, [R1+0x730] ;  /* 0x0007300001147983 */ /* 0x000f280000300800 */
[----:B------:R-:W4:Y:S04]  /*76330*/  LDL.LU R21, [R1+0x734] ;  /* 0x0007340001157983 */ /* 0x000f280000300800 */
        /* <DEDUP_REMOVED lines=8> */
[----:B0-----:R-:W2:Y:S04]  /*763c0*/  LDL R6, [R1+0x78] ;  /* 0x0000780001067983 */ /* 0x001ea80000100800 */
[----:B------:R-:W2:Y:S04]  /*763d0*/  LDL R7, [R1+0x7c] ;  /* 0x00007c0001077983 */ /* 0x000ea80000100800 */
[----:B--2---:R0:W-:Y:S04]  /*763e0*/  STL.64 [R1+0xb588], R6 ;  /* 0x00b5880601007387 */ /* 0x0041e80000100a00 */
[----:B------:R-:W-:Y:S04]  /*763f0*/  STL.64 [R1+0xb558], R22 ;  /* 0x00b5581601007387 */ /* 0x000fe80000100a00 */
[----:B----4-:R-:W-:Y:S04]  /*76400*/  STL.64 [R1+0xb550], R20 ;  /* 0x00b5501401007387 */ /* 0x010fe80000100a00 */
[----:B------:R-:W2:Y:S04]  /*76410*/  LDL.LU R24, [R1+0xec0] ;  /* 0x000ec00001187983 */ /* 0x000ea80000300800 */
[----:B------:R-:W2:Y:S04]  /*76420*/  LDL.LU R25, [R1+0xec4] ;  /* 0x000ec40001197983 */ /* 0x000ea80000300800 */
[----:B------:R-:W4:Y:S04]  /*76430*/  LDL.LU R26, [R1+0xec8] ;  /* 0x000ec800011a7983 */ /* 0x000f280000300800 */
[----:B------:R-:W4:Y:S04]  /*76440*/  LDL.LU R27, [R1+0xecc] ;  /* 0x000ecc00011b7983 */ /* 0x000f280000300800 */
[----:B----4-:R1:W-:Y:S04]  /*76450*/  STL.64 [R1+0xb5c0], R26 ;  /* 0x00b5c01a01007387 */ /* 0x0103e80000100a00 */
[----:B--2---:R-:W-:Y:S04]  /*76460*/  STL.64 [R1+0xb5b8], R24 ;  /* 0x00b5b81801007387 */ /* 0x004fe80000100a00 */
[----:B0-----:R-:W2:Y:S04]  /*76470*/  LDL.64 R6, [R1+0x88] ;  /* 0x0000880001067983 */ /* 0x001ea80000100a00 */
[----:B-1----:R-:W4:Y:S04]  /*76480*/  LDL.64 R26, [R1+0xa8] ;  /* 0x0000a800011a7983 */ /* 0x002f280000100a00 */
[----:B--2---:R0:W-:Y:S04]  /*76490*/  STL.64 [R1+0xb5a0], R6 ;  /* 0x00b5a00601007387 */ /* 0x0041e80000100a00 */
[----:B0-----:R-:W2:Y:S01]  /*764a0*/  LDL.64 R6, [R1+0x98] ;  /* 0x0000980001067983 */ /* 0x001ea20000100a00 */
[----:B------:R-:W-:-:S02]  /*764b0*/  IMAD.MOV.U32 R14, RZ, RZ, R29 ;  /* 0x000000ffff0e7224 */ /* 0x000fc400078e001d */
[----:B------:R-:W-:Y:S01]  /*764c0*/  IMAD.MOV.U32 R15, RZ, RZ, R12 ;  /* 0x000000ffff0f7224 */ /* 0x000fe200078e000c */
[----:B--2---:R0:W-:Y:S04]  /*764d0*/  STL.64 [R1+0xb5c8], R6 ;  /* 0x00b5c80601007387 */ /* 0x0041e80000100a00 */
[----:B------:R-:W4:Y:S04]  /*764e0*/  LDL.LU R4, [R1+0xed0] ;  /* 0x000ed00001047983 */ /* 0x000f280000300800 */
[----:B------:R-:W4:Y:S04]  /*764f0*/  LDL.LU R5, [R1+0xed4] ;  /* 0x000ed40001057983 */ /* 0x000f280000300800 */
[----:B0-----:R-:W4:Y:S04]  /*76500*/  LDL.LU R6, [R1+0xed8] ;  /* 0x000ed80001067983 */ /* 0x001f280000300800 */
[----:B------:R-:W4:Y:S04]  /*76510*/  LDL.LU R7, [R1+0xedc] ;  /* 0x000edc0001077983 */ /* 0x000f280000300800 */
[----:B------:R0:W-:Y:S04]  /*76520*/  STL.64 [R1+0xb560], R14 ;  /* 0x00b5600e01007387 */ /* 0x0001e80000100a00 */
[----:B0-----:R-:W2:Y:S04]  /*76530*/  LDL.64 R14, [R1+0x68] ;  /* 0x00006800010e7983 */ /* 0x001ea80000100a00 */
[----:B--2---:R0:W-:Y:S04]  /*76540*/  STL.64 [R1+0xb580], R14 ;  /* 0x00b5800e01007387 */ /* 0x0041e80000100a00 */
        /* <DEDUP_REMOVED lines=14> */
[----:B---3--:R-:W-:Y:S04]  /*76630*/  STL.64 [R1+0xb518], R10 ;  /* 0x00b5180a01007387 */ /* 0x008fe80000100a00 */
[----:B------:R0:W-:Y:S04]  /*76640*/  STL.64 [R1+0xb510], R8 ;  /* 0x00b5100801007387 */ /* 0x0001e80000100a00 */
[----:B0-----:R-:W3:Y:S04]  /*76650*/  LDL.LU R8, [R1+0x5b0] ;  /* 0x0005b00001087983 */ /* 0x001ee80000300800 */
[----:B------:R-:W3:Y:S04]  /*76660*/  LDL.LU R9, [R1+0x5b4] ;  /* 0x0005b40001097983 */ /* 0x000ee80000300800 */
[----:B------:R-:W2:Y:S04]  /*76670*/  LDL.LU R10, [R1+0x5b8] ;  /* 0x0005b800010a7983 */ /* 0x000ea80000300800 */
[----:B------:R-:W2:Y:S01]  /*76680*/  LDL.LU R11, [R1+0x5bc] ;  /* 0x0005bc00010b7983 */ /* 0x000ea20000300800 */
[----:B----4-:R-:W-:Y:S01]  /*76690*/  HMMA.16816.F32.BF16 R4, R16, R26, R4 ;  /* 0x0000001a1004723c */ /* 0x010fe20000041804 */
[----:B------:R-:W-:-:S02]  /*766a0*/  IMAD.MOV.U32 R2, RZ, RZ, R26 ;  /* 0x000000ffff027224 */ /* 0x000fc400078e001a */
[----:B------:R-:W-:Y:S01]  /*766b0*/  IMAD.MOV.U32 R29, RZ, RZ, R27 ;  /* 0x000000ffff1d7224 */ /* 0x000fe200078e001b */
[----:B--2---:R-:W-:Y:S04]  /*766c0*/  STL.64 [R1+0xb530], R10 ;  /* 0x00b5300a01007387 */ /* 0x004fe80000100a00 */
[----:B---3--:R0:W-:Y:S04]  /*766d0*/  STL.64 [R1+0xb528], R8 ;  /* 0x00b5280801007387 */ /* 0x0081e80000100a00 */
[----:B0-----:R-:W2:Y:S04]  /*766e0*/  LDL.LU R8, [R1+0x5c0] ;  /* 0x0005c00001087983 */ /* 0x001ea80000300800 */
[----:B------:R-:W2:Y:S04]  /*766f0*/  LDL.LU R9, [R1+0x5c4] ;  /* 0x0005c40001097983 */ /* 0x000ea80000300800 */
[----:B------:R-:W2:Y:S04]  /*76700*/  LDL.LU R10, [R1+0x5c8] ;  /* 0x0005c800010a7983 */ /* 0x000ea80000300800 */
[----:B------:R-:W2:Y:S04]  /*76710*/  LDL.LU R11, [R1+0x5cc] ;  /* 0x0005cc00010b7983 */ /* 0x000ea80000300800 */
[----:B------:R-:W-:Y:S04]  /*76720*/  STL [R1+0xb4c8], R28 ;  /* 0x00b4c81c01007387 */ /* 0x000fe80000100800 */
[----:B------:R-:W-:Y:S04]  /*76730*/  STL.64 [R1+0xee0], R4 ;  /* 0x000ee00401007387 */ /* 0x000fe80000100a00 */
[----:B------:R0:W-:Y:S04]  /*76740*/  STL.64 [R1+0xee8], R6 ;  /* 0x000ee80601007387 */ /* 0x0001e80000100a00 */
[----:B0-----:R-:W3:Y:S04]  /*76750*/  LDL.LU.64 R6, [R1+0xb5c8] ;  /* 0x00b5c80001067983 */ /* 0x001ee80000300a00 */
[----:B------:R-:W3:Y:S04]  /*76760*/  LDL.LU.64 R26, [R1+0xb5c0] ;  /* 0x00b5c000011a7983 */ /* 0x000ee80000300a00 */
[----:B------:R-:W3:Y:S02]  /*76770*/  LDL.LU.64 R24, [R1+0xb5b8] ;  /* 0x00b5b80001187983 */ /* 0x000ee40000300a00 */
[----:B---3--:R-:W-:Y:S01]  /*76780*/  HMMA.16816.F32.BF16 R24, R16, R6, R24 ;  /* 0x000000061018723c */ /* 0x008fe20000041818 */
[----:B------:R-:W-:-:S15]  /*76790*/  IMAD.MOV.U32 R0, RZ, RZ, R7 ;  /* 0x000000ffff007224 */ /* 0x000fde00078e0007 */
[----:B------:R-:W-:-:S03]  /*767a0*/  NOP ;  /* 0x0000000000007918 */ /* 0x000fc60000000000 */
[----:B------:R0:W-:Y:S04]  /*767b0*/  STL.64 [R1+0xed0], R24 ;  /* 0x000ed01801007387 */ /* 0x0001e80000100a00 */
[----:B------:R1:W-:Y:S01]  /*767c0*/  STL.64 [R1+0xed8], R26 ;  /* 0x000ed81a01007387 */ /* 0x0003e20000100a00 */
[----:B0-----:R-:W-:-:S03]  /*767d0*/  IMAD.MOV.U32 R24, RZ, RZ, R6 ;  /* 0x000000ffff187224 */ /* 0x001fc600078e0006 */
[----:B-1----:R-:W3:Y:S04]  /*767e0*/  LDL.LU.64 R26, [R1+0xb5b0] ;  /* 0x00b5b000011a7983 */ /* 0x002ee80000300a00 */
[----:B------:R-:W4:Y:S04]  /*767f0*/  LDL.LU R25, [R1+0xb5a8] ;  /* 0x00b5a80001197983 */ /* 0x000f280000300800 */
        /* <DEDUP_REMOVED lines=11> */
[----:B------:R-:W2:-:S15]  /*768b0*/  LDL.LU.64 R14, [R1+0xb580] ;  /* 0x00b58000010e7983 */ /* 0x000e9e0000300a00 */
[----:B------:R-:W-:Y:S02]  /*768c0*/  NOP ;  /* 0x0000000000007918 */ /* 0x000fe40000000000 */
        /* <DEDUP_REMOVED lines=8> */
[----:B0-----:R-:W2:Y:S01]  /*76950*/  LDL.LU.64 R6, [R1+0xb568] ;  /* 0x00b5680001067983 */ /* 0x001ea20000300a00 */
[----:B------:R-:W-:Y:S02]  /*76960*/  IMAD.MOV.U32 R5, RZ, RZ, R14 ;  /* 0x000000ffff057224 */ /* 0x000fe400078e000e */
[----:B------:R-:W-:-:S02]  /*76970*/  IMAD.MOV.U32 R4, RZ, RZ, R15 ;  /* 0x000000ffff047224 */ /* 0x000fc400078e000f */
[----:B------:R-:W3:Y:S04]  /*76980*/  LDL.LU.64 R14, [R1+0xb560] ;  /* 0x00b56000010e7983 */ /* 0x000ee80000300a00 */
[----:B--2---:R-:W-:Y:S04]  /*76990*/  STL.64 [R1+0xb4d8], R6 ;  /* 0x00b4d80601007387 */ /* 0x004fe80000100a00 */
[----:B------:R0:W-:Y:S01]  /*769a0*/  STL.64 [R1+0xb4d0], R4 ;  /* 0x00b4d00401007387 */ /* 0x0001e20000100a00 */
[C---:B---3--:R-:W-:Y:S03]  /*769b0*/  HMMA.16816.F32.BF16 R12, R16.reuse, R14, R20 ;  /* 0x0000000e100c723c */ /* 0x048fe60000041814 */
        /* <DEDUP_REMOVED lines=8> */
[----:B0-----:R-:W2:Y:S01]  /*76a40*/  LDL.LU.64 R14, [R1+0xb548] ;  /* 0x00b54800010e7983 */ /* 0x001ea20000300a00 */
[----:B---3--:R-:W-:Y:S03]  /*76a50*/  HMMA.16816.F32.BF16 R16, R16, R26, R20 ;  /* 0x0000001a1010723c */ /* 0x008fe60000041814 */
[----:B------:R-:W2:Y:S04]  /*76a60*/  LDL.LU.64 R22, [R1+0xb540] ;  /* 0x00b5400001167983 */ /* 0x000ea80000300a00 */
[----:B------:R-:W2:-:S12]  /*76a70*/  LDL.LU.64 R20, [R1+0xb538] ;  /* 0x00b5380001147983 */ /* 0x000e980000300a00 */
[----:B------:R0:W-:Y:S04]  /*76a80*/  STL.64 [R1+0x730], R16 ;  /* 0x0007301001007387 */ /* 0x0001e80000100a00 */
[----:B------:R1:W-:Y:S04]  /*76a90*/  STL.64 [R1+0x738], R18 ;  /* 0x0007381201007387 */ /* 0x0003e80000100a00 */
[----:B0-----:R-:W3:Y:S04]  /*76aa0*/  LDL.LU R16, [R1+0x570] ;  /* 0x0005700001107983 */ /* 0x001ee80000300800 */
[----:B------:R-:W3:Y:S04]  /*76ab0*/  LDL.LU R17, [R1+0x574] ;  /* 0x0005740001117983 */ /* 0x000ee80000300800 */
[----:B-1----:R-:W3:Y:S04]  /*76ac0*/  LDL.LU R18, [R1+0x578] ;  /* 0x0005780001127983 */ /* 0x002ee80000300800 */
[----:B------:R-:W3:Y:S04]  /*76ad0*/  LDL.LU R19, [R1+0x57c] ;  /* 0x00057c0001137983 */ /* 0x000ee80000300800 */
        /* <DEDUP_REMOVED lines=19> */
[----:B------:R-:W3:Y:S01]  /*76c10*/  LDL.LU R13, [R1+0xb4e8] ;  /* 0x00b4e800010d7983 */ /* 0x000ee20000300800 */
[----:B--2---:R-:W-:-:S15]  /*76c20*/  HMMA.16816.F32.BF16 R8, R20, R14, R8 ;  /* 0x0000000e1408723c */ /* 0x004fde0000041808 */
[----:B------:R-:W-:-:S04]  /*76c30*/  NOP ;  /* 0x0000000000007918 */ /* 0x000fc80000000000 */
[----:B------:R-:W-:Y:S04]  /*76c40*/  STL.64 [R1+0x590], R8 ;  /* 0x0005900801007387 */ /* 0x000fe80000100a00 */
[----:B------:R0:W-:Y:S04]  /*76c50*/  STL.64 [R1+0x598], R10 ;  /* 0x0005980a01007387 */ /* 0x0001e80000100a00 */
[----:B0-----:R-:W2:Y:S04]  /*76c60*/  LDL.LU.64 R10, [R1+0xb4e0] ;  /* 0x00b4e000010a7983 */ /* 0x001ea80000300a00 */
[----:B------:R-:W-:Y:S04]  /*76c70*/  STL [R1+0xb394], R14 ;  /* 0x00b3940e01007387 */ /* 0x000fe80000100800 */
[----:B------:R-:W-:Y:S01]  /*76c80*/  STL [R1+0xb390], R15 ;  /* 0x00b3900f01007387 */ /* 0x000fe20000100800 */
[----:B--2---:R-:W-:-:S15]  /*76c90*/  HMMA.16816.F32.BF16 R4, R20, R10, R4 ;  /* 0x0000000a1404723c */ /* 0x004fde0000041804 */
[----:B------:R-:W-:-:S04]  /*76ca0*/  NOP ;  /* 0x0000000000007918 */ /* 0x000fc80000000000 */
[----:B------:R-:W-:Y:S04]  /*76cb0*/  STL.64 [R1+0x580], R4 ;  /* 0x0005800401007387 */ /* 0x000fe80000100a00 */
[----:B------:R0:W-:Y:S04]  /*76cc0*/  STL.64 [R1+0x588], R6 ;  /* 0x0005880601007387 */ /* 0x0001e80000100a00 */
[----:B0-----:R-:W3:Y:S04]  /*76cd0*/  LDL.LU.64 R6, [R1+0xb4d8] ;  /* 0x00b4d80001067983 */ /* 0x001ee80000300a00 */
[----:B------:R-:W2:Y:S04]  /*76ce0*/  LDL.LU.64 R4, [R1+0xb4d0] ;  /* 0x00b4d00001047983 */ /* 0x000ea80000300a00 */
[----:B------:R3:W-:Y:S02]  /*76cf0*/  STL.64 [R1+0xb3f8], R10 ;  /* 0x00b3f80a01007387 */ /* 0x0007e40000100a00 */
[----:B---3--:R-:W-:Y:S02]  /*76d00*/  HMMA.16816.F32.BF16 R8, R20, R6, R16 ;  /* 0x000000061408723c */ /* 0x008fe40000041810 */
[----:B------:R-:W0:Y:S04]  /*76d10*/  LDSM.16.MT88.4 R16, [R13+UR5+0x2180] ;  /* 0x002180050d10783b */ /* 0x000e280008004200 */
[----:B------:R-:W-:-:S13]  /*76d20*/  STL.64 [R1+0xb420], R6 ;  /* 0x00b4200601007387 */ /* 0x000fda0000100a00 */
[----:B------:R-:W-:Y:S04]  /*76d30*/  STL.64 [R1+0x570], R8 ;  /* 0x0005700801007387 */ /* 0x000fe80000100a00 */
[----:B------:R-:W-:Y:S04]  /*76d40*/  STL.64 [R1+0x578], R10 ;  /* 0x0005780a01007387 */ /* 0x000fe80000100a00 */
[----:B0-----:R-:W-:Y:S04]  /*76d50*/  STL.64 [R1+0xb2d0], R18 ;  /* 0x00b2d01201007387 */ /* 0x001fe80000100a00 */
        /* <DEDUP_REMOVED lines=20> */
[----:B------:R-:W-:Y:S01]  /*76ea0*/  STL.64 [R1+0xb400], R8 ;  /* 0x00b4000801007387 */ /* 0x000fe20000100a00 */
[----:B0-----:R-:W-:-:S02]  /*76eb0*/  IMAD.MOV.U32 R11, RZ, RZ, R4 ;  /* 0x000000ffff0b7224 */ /* 0x001fc400078e0004 */
[----:B------:R-:W-:Y:S01]  /*76ec0*/  IMAD.MOV.U32 R10, RZ, RZ, R5 ;  /* 0x000000ffff0a7224 */ /* 0x000fe200078e0005 */
        /* <DEDUP_REMOVED lines=10> */
[----:B------:R0:W-:Y:S02]  /*76f70*/  STL.64 [R1+0xb440], R6 ;  /* 0x00b4400601007387 */ /* 0x0001e40000100a00 */
[----:B0-----:R-:W-:-:S02]  /*76f80*/  IMAD.MOV.U32 R6, RZ, RZ, R24 ;  /* 0x000000ffff067224 */ /* 0x001fc400078e0018 */
[----:B------:R-:W-:Y:S01]  /*76f90*/  IMAD.MOV.U32 R7, RZ, RZ, R0 ;  /* 0x000000ffff077224 */ /* 0x000fe200078e0000 */
[----:B------:R-:W2:Y:S04]  /*76fa0*/  LDL.LU R24, [R1+0xb4c0] ;  /* 0x00b4c00001187983 */ /* 0x000ea80000300800 */
[----:B------:R-:W2:Y:S04]  /*76fb0*/  LDL.LU R0, [R1+0xb4bc] ;  /* 0x00b4bc0001007983 */ /* 0x000ea80000300800 */
[----:B------:R-:W-:Y:S04]  /*76fc0*/  STL.64 [R1+0xb458], R6 ;  /* 0x00b4580601007387 */ /* 0x000fe80000100a00 */
[----:B------:R0:W-:Y:S04]  /*76fd0*/  STL.64 [R1+0xb418], R10 ;  /* 0x00b4180a01007387 */ /* 0x0001e80000100a00 */
[----:B0-----:R-:W2:Y:S01]  /*76fe0*/  LDL.64 R10, [R1+0x78] ;  /* 0x00007800010a7983 */ /* 0x001ea20000100a00 */
[----:B------:R-:W-:Y:S01]  /*76ff0*/  IMAD.MOV.U32 R6, RZ, RZ, R2 ;  /* 0x000000ffff067224 */ /* 0x000fe200078e0002 */
[----:B------:R-:W-:-:S02]  /*77000*/  MOV R7, R29 ;  /* 0x0000001d00077202 */ /* 0x000fc40000000f00 */
[----:B--2---:R0:W-:Y:S04]  /*77010*/  STL.64 [R1+0xb438], R10 ;  /* 0x00b4380a01007387 */ /* 0x0041e80000100a00 */
[----:B------:R-:W2:Y:S04]  /*77020*/  LDL.LU R8, [R1+0xc80] ;  /* 0x000c800001087983 */ /* 0x000ea80000300800 */
[----:B------:R-:W2:Y:S04]  /*77030*/  LDL.LU R9, [R1+0xc84] ;  /* 0x000c840001097983 */ /* 0x000ea80000300800 */
[----:B0-----:R-:W2:Y:S04]  /*77040*/  LDL.LU R10, [R1+0xc88] ;  /* 0x000c8800010a7983 */ /* 0x001ea80000300800 */
[----:B------:R-:W2:Y:S04]  /*77050*/  LDL.LU R11, [R1+0xc8c] ;  /* 0x000c8c00010b7983 */ /* 0x000ea80000300800 */
        /* <DEDUP_REMOVED lines=9> */
[----:B----4-:R-:W-:-:S05]  /*770f0*/  IMAD.MOV.U32 R7, RZ, RZ, R25 ;  /* 0x000000ffff077224 */ /* 0x010fca00078e0019 */
[----:B------:R-:W-:Y:S04]  /*77100*/  STL.64 [R1+0xb488], R6 ;  /* 0x00b4880601007387 */ /* 0x000fe80000100a00 */
[----:B--2---:R-:W-:Y:S04]  /*77110*/  STL.64 [R1+0xb468], R10 ;  /* 0x00b4680a01007387 */ /* 0x004fe80000100a00 */
        /* <DEDUP_REMOVED lines=26> */
[----:B------:R-:W4:Y:S04]  /*772c0*/  LDL.64 R26, [R1+0x58] ;  /* 0x00005800011a7983 */ /* 0x000f280000100a00 */
[----:B----4-:R0:W-:Y:S04]  /*772d0*/  STL.64 [R1+0xb410], R26 ;  /* 0x00b4101a01007387 */ /* 0x0101e80000100a00 */
[----:B------:R-:W4:Y:S04]  /*772e0*/  LDL.LU R24, [R1+0xc60] ;  /* 0x000c600001187983 */ /* 0x000f280000300800 */
[----:B------:R-:W4:Y:S04]  /*772f0*/  LDL.LU R25, [R1+0xc64] ;  /* 0x000c640001197983 */ /* 0x000f280000300800 */
[----:B0-----:R-:W4:Y:S04]  /*77300*/  LDL.LU R26, [R1+0xc68] ;  /* 0x000c6800011a7983 */ /* 0x001f280000300800 */
[----:B------:R-:W4:Y:S04]  /*77310*/  LDL.LU R27, [R1+0xc6c] ;  /* 0x000c6c00011b7983 */ /* 0x000f280000300800 */
[----:B------:R0:W-:Y:S04]  /*77320*/  STL.64 [R1+0xb3c8], R14 ;  /* 0x00b3c80e01007387 */ /* 0x0001e80000100a00 */
[----:B------:R1:W-:Y:S04]  /*77330*/  STL.64 [R1+0xb3c0], R12 ;  /* 0x00b3c00c01007387 */ /* 0x0003e80000100a00 */
[----:B0-----:R-:W2:Y:S04]  /*77340*/  LDL.64 R14, [R1+0x28] ;  /* 0x00002800010e7983 */ /* 0x001ea80000100a00 */
[----:B--2---:R0:W-:Y:S04]  /*77350*/  STL.64 [R1+0xb3e8], R14 ;  /* 0x00b3e80e01007387 */ /* 0x0041e80000100a00 */
[----:B-1----:R-:W2:Y:S04]  /*77360*/  LDL.LU R12, [R1+0x560] ;  /* 0x00056000010c7983 */ /* 0x002ea80000300800 */
[----:B------:R-:W2:Y:S04]  /*77370*/  LDL.LU R13, [R1+0x564] ;  /* 0x00056400010d7983 */ /* 0x000ea80000300800 */
[----:B0-----:R-:W2:Y:S04]  /*77380*/  LDL.LU R14, [R1+0x568] ;  /* 0x00056800010e7983 */ /* 0x001ea80000300800 */
[----:B------:R-:W2:Y:S04]  /*77390*/  LDL.LU R15, [R1+0x56c] ;  /* 0x00056c00010f7983 */ /* 0x000ea80000300800 */
[----:B---3--:R0:W-:Y:S04]  /*773a0*/  STL.64 [R1+0xb3a0], R18 ;  /* 0x00b3a01201007387 */ /* 0x0081e80000100a00 */
[----:B------:R-:W-:Y:S04]  /*773b0*/  STL.64 [R1+0xb398], R16 ;  /* 0x00b3981001007387 */ /* 0x000fe80000100a00 */
[----:B0-----:R-:W3:Y:S01]  /*773c0*/  LDL.64 R18, [R1+0x8] ;  /* 0x0000080001127983 */ /* 0x001ee20000100a00 */
[----:B------:R-:W-:-:S02]  /*773d0*/  IMAD.MOV.U32 R6, RZ, RZ, R2 ;  /* 0x000000ffff067224 */ /* 0x000fc400078e0002 */
[----:B------:R-:W-:-:S07]  /*773e0*/  IMAD.MOV.U32 R7, RZ, RZ, R0 ;  /* 0x000000ffff077224 */ /* 0x000fce00078e0000 */
[C---:B------:R-:W-:Y:S01]  /*773f0*/  HMMA.16816.F32.BF16 R4, R20.reuse, R6, R8 ;  /* 0x000000061404723c */ /* 0x040fe20000041808 */
[----:B---3--:R0:W-:Y:S04]  /*77400*/  STL.64 [R1+0xb3b8], R18 ;  /* 0x00b3b81201007387 */ /* 0x0081e80000100a00 */
[----:B0-----:R-:W3:Y:S04]  /*77410*/  LDL.64 R18, [R1+0x18] ;  /* 0x0000180001127983 */ /* 0x001ee80000100a00 */
[----:B---3--:R0:W-:Y:S04]  /*77420*/  STL.64 [R1+0xb3d0], R18 ;  /* 0x00b3d01201007387 */ /* 0x0081e80000100a00 */
[----:B------:R-:W3:Y:S04]  /*77430*/  LDL.LU R16, [R1+0x460] ;  /* 0x0004600001107983 */ /* 0x000ee80000300800 */
[----:B------:R-:W3:Y:S04]  /*77440*/  LDL.LU R17, [R1+0x464] ;  /* 0x0004640001117983 */ /* 0x000ee80000300800 */
[----:B0-----:R-:W3:Y:S04]  /*77450*/  LDL.LU R18, [R1+0x468] ;  /* 0x0004680001127983 */ /* 0x001ee80000300800 */
[----:B------:R-:W3:Y:S04]  /*77460*/  LDL.LU R19, [R1+0x46c] ;  /* 0x00046c0001137983 */ /* 0x000ee80000300800 */
[----:B------:R-:W2:Y:S04]  /*77470*/  LDL.LU.64 R10, [R1+0xb4b0] ;  /* 0x00b4b000010a7983 */ /* 0x000ea80000300a00 */
[----:B------:R-:W2:Y:S04]  /*77480*/  LDL.LU.64 R8, [R1+0xb4a8] ;  /* 0x00b4a80001087983 */ /* 0x000ea80000300a00 */
        /* <DEDUP_REMOVED lines=36> */
[----:B------:R0:W-:Y:S04]  /*776d0*/  STL.64 [R1+0xc80], R4 ;  /* 0x000c800401007387 */ /* 0x0001e80000100a00 */
[----:B------:R1:W-:Y:S01]  /*776e0*/  STL.64 [R1+0xc88], R6 ;  /* 0x000c880601007387 */ /* 0x0003e20000100a00 */
[----:B0-----:R-:W-:-:S03]  /*776f0*/  IMAD.MOV.U32 R5, RZ, RZ, R10 ;  /* 0x000000ffff057224 */ /* 0x001fc600078e000a */
[----:B-1----:R-:W2:Y:S01]  /*77700*/  LDL.LU.64 R6, [R1+0xb420] ;  /* 0x00b4200001067983 */ /* 0x002ea20000300a00 */
[----:B------:R-:W-:-:S03]  /*77710*/  IMAD.MOV.U32 R4, RZ, RZ, R11 ;  /* 0x000000ffff047224 */ /* 0x000fc600078e000b */
[----:B------:R-:W4:Y:S02]  /*77720*/  LDL.LU.64 R10, [R1+0xb418] ;  /* 0x00b41800010a7983 */ /* 0x000f240000300a00 */
[C---:B----4-:R-:W-:Y:S02]  /*77730*/  HMMA.16816.F32.BF16 R8, R20.reuse, R10, R24 ;  /* 0x0000000a1408723c */ /* 0x050fe40000041818 */
[----:B--2---:R-:W-:Y:S04]  /*77740*/  STL.64 [R1+0xb3b0], R6 ;  /* 0x00b3b00601007387 */ /* 0x004fe80000100a00 */
[----:B------:R0:W-:Y:S04]  /*77750*/  STL.64 [R1+0xb3a8], R4 ;  /* 0x00b3a80401007387 */ /* 0x0001e80000100a00 */
[----:B0-----:R-:W2:Y:S04]  /*77760*/  LDL.LU R4, [R1+0x440] ;  /* 0x0004400001047983 */ /* 0x001ea80000300800 */
[----:B------:R-:W2:Y:S04]  /*77770*/  LDL.LU R5, [R1+0x444] ;  /* 0x0004440001057983 */ /* 0x000ea80000300800 */
[----:B------:R-:W2:Y:S04]  /*77780*/  LDL.LU R6, [R1+0x448] ;  /* 0x0004480001067983 */ /* 0x000ea80000300800 */
[----:B------:R-:W2:Y:S04]  /*77790*/  LDL.LU R7, [R1+0x44c] ;  /* 0x00044c0001077983 */ /* 0x000ea80000300800 */
[----:B------:R-:W4:Y:S04]  /*777a0*/  LDL.LU.64 R26, [R1+0xb410] ;  /* 0x00b41000011a7983 */ /* 0x000f280000300a00 */
[----:B------:R-:W-:Y:S04]  /*777b0*/  STL.64 [R1+0xc70], R8 ;  /* 0x000c700801007387 */ /* 0x000fe80000100a00 */
[----:B------:R0:W-:Y:S04]  /*777c0*/  STL.64 [R1+0xc78], R10 ;  /* 0x000c780a01007387 */ /* 0x0001e80000100a00 */
[----:B0-----:R-:W4:Y:S04]  /*777d0*/  LDL.LU.64 R10, [R1+0xb408] ;  /* 0x00b40800010a7983 */ /* 0x001f280000300a00 */
[----:B------:R-:W4:Y:S02]  /*777e0*/  LDL.LU.64 R8, [R1+0xb400] ;  /* 0x00b4000001087983 */ /* 0x000f240000300a00 */
        /* <DEDUP_REMOVED lines=8> */
[----:B--2---:R-:W-:Y:S02]  /*77870*/  HMMA.16816.F32.BF16 R20, R20, R26, R12 ;  /* 0x0000001a1414723c */ /* 0x004fe4000004180c */
[----:B------:R-:W3:Y:S04]  /*77880*/  LDL.LU.64 R14, [R1+0xb3e8] ;  /* 0x00b3e800010e7983 */ /* 0x000ee80000300a00 */
[----:B------:R-:W3:Y:S04]  /*77890*/  LDL.LU.64 R26, [R1+0xb3e0] ;  /* 0x00b3e000011a7983 */ /* 0x000ee80000300a00 */
[----:B------:R-:W3:Y:S09]  /*778a0*/  LDL.LU.64 R24, [R1+0xb3d8] ;  /* 0x00b3d80001187983 */ /* 0x000ef20000300a00 */
[----:B------:R0:W-:Y:S04]  /*778b0*/  STL.64 [R1+0x560], R20 ;  /* 0x0005601401007387 */ /* 0x0001e80000100a00 */
[----:B------:R1:W-:Y:S04]  /*778c0*/  STL.64 [R1+0x568], R22 ;  /* 0x0005681601007387 */ /* 0x0003e80000100a00 */
[----:B0-----:R-:W4:Y:S04]  /*778d0*/  LDL.LU R20, [R1+0x420] ;  /* 0x0004200001147983 */ /* 0x001f280000300800 */
[----:B------:R-:W4:Y:S04]  /*778e0*/  LDL.LU R21, [R1+0x424] ;  /* 0x0004240001157983 */ /* 0x000f280000300800 */
[----:B-1----:R-:W4:Y:S04]  /*778f0*/  LDL.LU R22, [R1+0x428] ;  /* 0x0004280001167983 */ /* 0x002f280000300800 */
[----:B------:R-:W4:Y:S01]  /*77900*/  LDL.LU R23, [R1+0x42c] ;  /* 0x00042c0001177983 */ /* 0x000f220000300800 */
[----:B---3--:R-:W-:Y:S01]  /*77910*/  HMMA.16816.F32.BF16 R16, R24, R14, R16 ;  /* 0x0000000e1810723c */ /* 0x008fe20000041810 */
        /* <DEDUP_REMOVED lines=14> */
[----:B------:R-:W2:Y:S01]  /*77a00*/  LDL.LU.64 R18, [R1+0xb3b8] ;  /* 0x00b3b80001127983 */ /* 0x000ea20000300a00 */
[----:B------:R-:W0:Y:S02]  /*77a10*/  S2R R28, SR_TID.X ;  /* 0x00000000001c7919 */ /* 0x000e240000002100 */
[C---:B0-----:R-:W-:Y:S01]  /*77a20*/  LOP3.LUT R13, R28.reuse, 0x7, RZ, 0xc0, !PT ;  /* 0x000000071c0d7812 */ /* 0x041fe200078ec0ff */
[----:B-1----:R-:W-:-:S04]  /*77a30*/  IMAD.SHL.U32 R14, R28, 0x2, RZ ;  /* 0x000000021c0e7824 */ /* 0x002fc800078e00ff */
[----:B------:R-:W-:Y:S02]  /*77a40*/  IMAD R13, R13, 0x210, RZ ;  /* 0x000002100d0d7824 */ /* 0x000fe400078e02ff */
[----:B------:R-:W-:-:S03]  /*77a50*/  IMAD.SHL.U32 R15, R28, 0x100, RZ ;  /* 0x000001001c0f7824 */ /* 0x000fc600078e00ff */
[----:B------:R-:W-:-:S04]  /*77a60*/  LOP3.LUT R13, R13, 0x10, R14, 0x78, !PT ;  /* 0x000000100d0d7812 */ /* 0x000fc800078e780e */
[----:B------:R-:W-:Y:S01]  /*77a70*/  LOP3.LUT R13, R13, 0x1000, R15, 0xf8, !PT ;  /* 0x000010000d0d7812 */ /* 0x000fe200078ef80f */
[----:B--2---:R-:W-:Y:S01]  /*77a80*/  HMMA.16816.F32.BF16 R4, R24, R18, R4 ;  /* 0x000000121804723c */ /* 0x004fe20000041804 */
[----:B------:R-:W-:Y:S02]  /*77a90*/  IMAD.MOV.U32 R29, RZ, RZ, R18 ;  /* 0x000000ffff1d7224 */ /* 0x000fe400078e0012 */
[----:B------:R-:W-:-:S15]  /*77aa0*/  IMAD.MOV.U32 R28, RZ, RZ, R19 ;  /* 0x000000ffff1c7224 */ /* 0x000fde00078e0013 */
[----:B------:R-:W-:Y:S01]  /*77ab0*/  NOP ;  /* 0x0000000000007918 */ /* 0x000fe20000000000 */
[----:B------:R-:W-:Y:S04]  /*77ac0*/  STL.64 [R1+0x440], R4 ;  /* 0x0004400401007387 */ /* 0x000fe80000100a00 */
[----:B------:R0:W-:Y:S04]  /*77ad0*/  STL.64 [R1+0x448], R6 ;  /* 0x0004480601007387 */ /* 0x0001e80000100a00 */
[----:B0-----:R-:W2:Y:S04]  /*77ae0*/  LDL.LU.64 R6, [R1+0xb3b0] ;  /* 0x00b3b00001067983 */ /* 0x001ea80000300a00 */
[----:B------:R-:W3:Y:S04]  /*77af0*/  LDL.LU.64 R4, [R1+0xb3a8] ;  /* 0x00b3a80001047983 */ /* 0x000ee80000300a00 */
[----:B------:R-:W2:Y:S04]  /*77b00*/  LDL.LU.64 R18, [R1+0xb3a0] ;  /* 0x00b3a00001127983 */ /* 0x000ea80000300a00 */
[----:B------:R-:W2:Y:S04]  /*77b10*/  LDL.LU.64 R16, [R1+0xb398] ;  /* 0x00b3980001107983 */ /* 0x000ea80000300a00 */
[----:B------:R-:W2:Y:S04]  /*77b20*/  LDL.LU R14, [R1+0xb394] ;  /* 0x00b39400010e7983 */ /* 0x000ea80000300800 */
[----:B------:R-:W2:Y:S02]  /*77b30*/  LDL.LU R15, [R1+0xb390] ;  /* 0x00b39000010f7983 */ /* 0x000ea40000300800 */
[----:B--2---:R-:W-:-:S15]  /*77b40*/  HMMA.16816.F32.BF16 R16, R24, R14, R16 ;  /* 0x0000000e1810723c */ /* 0x004fde0000041810 */
[----:B------:R-:W-:-:S04]  /*77b50*/  NOP ;  /* 0x0000000000007918 */ /* 0x000fc80000000000 */
[----:B------:R-:W-:Y:S04]  /*77b60*/  STL.64 [R1+0x430], R16 ;  /* 0x0004301001007387 */ /* 0x000fe80000100a00 */
[----:B------:R0:W-:Y:S04]  /*77b70*/  STL.64 [R1+0x438], R18 ;  /* 0x0004381201007387 */ /* 0x0001e80000100a00 */
[----:B0-----:R-:W2:Y:S04]  /*77b80*/  LDL.LU.64 R18, [R1+0xb388] ;  /* 0x00b3880001127983 */ /* 0x001ea80000300a00 */
[----:B------:R-:W2:Y:S01]  /*77b90*/  LDL.LU.64 R16, [R1+0xb380] ;  /* 0x00b3800001107983 */ /* 0x000ea20000300a00 */
[----:B----4-:R-:W-:Y:S03]  /*77ba0*/  HMMA.16816.F32.BF16 R20, R24, R10, R20 ;  /* 0x0000000a1814723c */ /* 0x010fe60000041814 */
[----:B------:R-:W-:-:S15]  /*77bb0*/  STL.64 [R1+0xb270], R10 ;  /* 0x00b2700a01007387 */ /* 0x000fde0000100a00 */
[----:B------:R-:W-:Y:S01]  /*77bc0*/  NOP ;  /* 0x0000000000007918 */ /* 0x000fe20000000000 */
[----:B------:R-:W-:Y:S04]  /*77bd0*/  STL.64 [R1+0x420], R20 ;  /* 0x0004201401007387 */ /* 0x000fe80000100a00 */
[----:B------:R2:W-:Y:S02]  /*77be0*/  STL.64 [R1+0x428], R22 ;  /* 0x0004281601007387 */ /* 0x0005e40000100a00 */
[----:B--2---:R-:W-:Y:S02]  /*77bf0*/  HMMA.16816.F32.BF16 R20, R24, R6, R16 ;  /* 0x000000061814723c */ /* 0x004fe40000041810 */
[----:B------:R-:W2:-:S15]  /*77c00*/  LDL.LU R16, [R1+0x400] ;  /* 0x0004000001107983 */ /* 0x000e9e0000300800 */
[----:B------:R-:W-:Y:S02]  /*77c10*/  NOP ;  /* 0x0000000000007918 */ /* 0x000fe40000000000 */
[----:B------:R-:W-:Y:S04]  /*77c20*/  STL.64 [R1+0x410], R20 ;  /* 0x0004101401007387 */ /* 0x000fe80000100a00 */
[----:B------:R-:W-:Y:S04]  /*77c30*/  STL.64 [R1+0x418], R22 ;  /* 0x0004181601007387 */ /* 0x000fe80000100a00 */
[----:B------:R-:W2:Y:S04]  /*77c40*/  LDL.LU R17, [R1+0x404] ;  /* 0x0004040001117983 */ /* 0x000ea80000300800 */
[----:B------:R-:W4:Y:S04]  /*77c50*/  LDL.LU R18, [R1+0x408] ;  /* 0x0004080001127983 */ /* 0x000f280000300800 */
[----:B------:R-:W4:Y:S01]  /*77c60*/  LDL.LU R19, [R1+0x40c] ;  /* 0x00040c0001137983 */ /* 0x000f220000300800 */
[----:B------:R-:W-:-:S05]  /*77c70*/  LOP3.LUT R13, R13, 0x60, RZ, 0x3c, !PT ;  /* 0x000000600d0d7812 */ /* 0x000fca00078e3cff */
[----:B------:R-:W0:Y:S04]  /*77c80*/  LDSM.16.MT88.4 R20, [R13+UR5+0x2000] ;  /* 0x002000050d14783b */ /* 0x000e280008004200 */
[----:B----4-:R1:W-:Y:S04]  /*77c90*/  STL.64 [R1+0xb2e0], R18 ;  /* 0x00b2e01201007387 */ /* 0x0103e80000100a00 */
[----:B--2---:R-:W-:Y:S01]  /*77ca0*/  STL.64 [R1+0xb2d8], R16 ;  /* 0x00b2d81001007387 */ /* 0x004fe20000100a00 */
[----:B-1----:R-:W-:Y:S01]  /*77cb0*/  MOV R18, R9 ;  /* 0x0000000900127202 */ /* 0x002fe20000000f00 */
[----:B------:R-:W-:-:S05]  /*77cc0*/  IMAD.MOV.U32 R19, RZ, RZ, R8 ;  /* 0x000000ffff137224 */ /* 0x000fca00078e0008 */
[----:B------:R-:W-:Y:S04]  /*77cd0*/  STL.64 [R1+0xb338], R18 ;  /* 0x00b3381201007387 */ /* 0x000fe80000100a00 */
[----:B------:R-:W-:Y:S04]  /*77ce0*/  STL.64 [R1+0xb268], R6 ;  /* 0x00b2680601007387 */ /* 0x000fe80000100a00 */
[----:B------:R-:W-:Y:S04]  /*77cf0*/  STL.64 [R1+0xb280], R14 ;  /* 0x00b2800e01007387 */ /* 0x000fe80000100a00 */
[----:B------:R-:W-:Y:S04]  /*77d00*/  STL [R1+0xb278], R13 ;  /* 0x00b2780d01007387 */ /* 0x000fe80000100800 */
[----:B------:R1:W-:Y:S04]  /*77d10*/  STL [R1+0xb2e8], R12 ;  /* 0x00b2e80c01007387 */ /* 0x0003e80000100800 */
[----:B-1----:R-:W2:Y:S04]  /*77d20*/  LDL.LU R12, [R1+0x9b0] ;  /* 0x0009b000010c7983 */ /* 0x002ea80000300800 */
[----:B------:R-:W2:Y:S04]  /*77d30*/  LDL.LU R13, [R1+0x9b4] ;  /* 0x0009b400010d7983 */ /* 0x000ea80000300800 */
[----:B------:R-:W4:Y:S04]  /*77d40*/  LDL.LU R14, [R1+0x9b8] ;  /* 0x0009b800010e7983 */ /* 0x000f280000300800 */
[----:B------:R-:W4:Y:S04]  /*77d50*/  LDL.LU R15, [R1+0x9bc] ;  /* 0x0009bc00010f7983 */ /* 0x000f280000300800 */
[----:B----4-:R-:W-:Y:S04]  /*77d60*/  STL.64 [R1+0xb2f8], R14 ;  /* 0x00b2f80e01007387 */ /* 0x010fe80000100a00 */
[----:B--2---:R1:W-:Y:S04]  /*77d70*/  STL.64 [R1+0xb2f0], R12 ;  /* 0x00b2f00c01007387 */ /* 0x0043e80000100a00 */
[----:B-1----:R-:W2:Y:S04]  /*77d80*/  LDL.LU R12, [R1+0x9c0] ;  /* 0x0009c000010c7983 */ /* 0x002ea80000300800 */
[----:B------:R-:W2:Y:S04]  /*77d90*/  LDL.LU R13, [R1+0x9c4] ;  /* 0x0009c400010d7983 */ /* 0x000ea80000300800 */
[----:B------:R-:W4:Y:S04]  /*77da0*/  LDL.LU R14, [R1+0x9c8] ;  /* 0x0009c800010e7983 */ /* 0x000f280000300800 */
[----:B------:R-:W4:Y:S04]  /*77db0*/  LDL.LU R15, [R1+0x9cc] ;  /* 0x0009cc00010f7983 */ /* 0x000f280000300800 */
[----:B----4-:R3:W-:Y:S04]  /*77dc0*/  STL.64 [R1+0xb308], R14 ;  /* 0x00b3080e01007387 */ /* 0x0107e80000100a00 */
[----:B--2---:R-:W-:Y:S04]  /*77dd0*/  STL.64 [R1+0xb300], R12 ;  /* 0x00b3000c01007387 */ /* 0x004fe80000100a00 */
[----:B------:R-:W2:Y:S04]  /*77de0*/  LDL.LU R16, [R1+0x9f0] ;  /* 0x0009f00001107983 */ /* 0x000ea80000300800 */
[----:B------:R-:W2:Y:S04]  /*77df0*/  LDL.LU R17, [R1+0x9f4] ;  /* 0x0009f40001117983 */ /* 0x000ea80000300800 */
[----:B------:R-:W4:Y:S04]  /*77e00*/  LDL.LU R18, [R1+0x9f8] ;  /* 0x0009f80001127983 */ /* 0x000f280000300800 */
[----:B------:R-:W4:Y:S04]  /*77e10*/  LDL.LU R19, [R1+0x9fc] ;  /* 0x0009fc0001137983 */ /* 0x000f280000300800 */
[----:B------:R-:W2:Y:S04]  /*77e20*/  LDL.LU R8, [R1+0xa10] ;  /* 0x000a100001087983 */ /* 0x000ea80000300800 */
[----:B------:R-:W2:Y:S04]  /*77e30*/  LDL.LU R9, [R1+0xa14] ;  /* 0x000a140001097983 */ /* 0x000ea80000300800 */
[----:B------:R-:W2:Y:S04]  /*77e40*/  LDL.LU R10, [R1+0xa18] ;  /* 0x000a1800010a7983 */ /* 0x000ea80000300800 */
[----:B------:R-:W2:Y:S01]  /*77e50*/  LDL.LU R11, [R1+0xa1c] ;  /* 0x000a1c00010b7983 */ /* 0x000ea20000300800 */
[----:B---3--:R-:W-:-:S02]  /*77e60*/  IMAD.MOV.U32 R15, RZ, RZ, R4 ;  /* 0x000000ffff0f7224 */ /* 0x008fc400078e0004 */
[----:B------:R-:W-:Y:S01]  /*77e70*/  IMAD.MOV.U32 R14, RZ, RZ, R5 ;  /* 0x000000ffff0e7224 */ /* 0x000fe200078e0005 */
[----:B------:R-:W3:Y:S04]  /*77e80*/  LDL.LU R4, [R1+0xa30] ;  /* 0x000a300001047983 */ /* 0x000ee80000300800 */
[----:B------:R-:W3:Y:S04]  /*77e90*/  LDL.LU R5, [R1+0xa34] ;  /* 0x000a340001057983 */ /* 0x000ee80000300800 */
[----:B------:R-:W3:Y:S04]  /*77ea0*/  LDL.LU R6, [R1+0xa38] ;  /* 0x000a380001067983 */ /* 0x000ee80000300800 */
[----:B------:R-:W3:Y:S04]  /*77eb0*/  LDL.LU R7, [R1+0xa3c] ;  /* 0x000a3c0001077983 */ /* 0x000ee80000300800 */
[----:B--2---:R1:W-:Y:S04]  /*77ec0*/  STL.64 [R1+0xb368], R10 ;  /* 0x00b3680a01007387 */ /* 0x0043e80000100a00 */
[----:B------:R-:W-:Y:S04]  /*77ed0*/  STL.64 [R1+0xb360], R8 ;  /* 0x00b3600801007387 */ /* 0x000fe80000100a00 */
[----:B-1----:R-:W2:Y:S04]  /*77ee0*/  LDL.64 R10, [R1+0xc8] ;  /* 0x0000c800010a7983 */ /* 0x002ea80000100a00 */
[----:B--2---:R1:W-:Y:S04]  /*77ef0*/  STL.64 [R1+0xb378], R10 ;  /* 0x00b3780a01007387 */ /* 0x0043e80000100a00 */
[----:B-1----:R-:W3:Y:S04]  /*77f00*/  LDL.64 R10, [R1+0x38] ;  /* 0x00003800010a7983 */ /* 0x002ee80000100a00 */
[----:B----4-:R1:W-:Y:S04]  /*77f10*/  STL.64 [R1+0xb348], R18 ;  /* 0x00b3481201007387 */ /* 0x0103e80000100a00 */
[----:B------:R-:W-:Y:S04]  /*77f20*/  STL.64 [R1+0xb340], R16 ;  /* 0x00b3401001007387 */ /* 0x000fe80000100a00 */
[----:B-1----:R-:W2:Y:S04]  /*77f30*/  LDL.64 R18, [R1+0xa8] ;  /* 0x0000a80001127983 */ /* 0x002ea80000100a00 */
[----:B--2---:R1:W-:Y:S04]  /*77f40*/  STL.64 [R1+0xb358], R18 ;  /* 0x00b3581201007387 */ /* 0x0043e80000100a00 */
[----:B-1----:R-:W2:Y:S04]  /*77f50*/  LDL.64 R18, [R1+0xb8] ;  /* 0x0000b80001127983 */ /* 0x002ea80000100a00 */
[----:B--2---:R1:W-:Y:S04]  /*77f60*/  STL.64 [R1+0xb370], R18 ;  /* 0x00b3701201007387 */ /* 0x0043e80000100a00 */
[----:B------:R-:W2:Y:S04]  /*77f70*/  LDL.LU R16, [R1+0xa20] ;  /* 0x000a200001107983 */ /* 0x000ea80000300800 */
[----:B------:R-:W2:Y:S04]  /*77f80*/  LDL.LU R17, [R1+0xa24] ;  /* 0x000a240001117983 */ /* 0x000ea80000300800 */
[----:B-1----:R-:W2:Y:S04]  /*77f90*/  LDL.LU R18, [R1+0xa28] ;  /* 0x000a280001127983 */ /* 0x002ea80000300800 */
[----:B------:R-:W2:Y:S04]  /*77fa0*/  LDL.LU R19, [R1+0xa2c] ;  /* 0x000a2c0001137983 */ /* 0x000ea80000300800 */
[----:B------:R1:W-:Y:S04]  /*77fb0*/  STL.64 [R1+0xb320], R14 ;  /* 0x00b3200e01007387 */ /* 0x0003e80000100a00 */
[----:B-1----:R-:W4:Y:S04]  /*77fc0*/  LDL.64 R14, [R1+0x88] ;  /* 0x00008800010e7983 */ /* 0x002f280000100a00 */
[----:B----4-:R1:W-:Y:S04]  /*77fd0*/  STL.64 [R1+0xb330], R14 ;  /* 0x00b3300e01007387 */ /* 0x0103e80000100a00 */
[----:B-1----:R-:W4:Y:S01]  /*77fe0*/  LDL.64 R14, [R1+0x98] ;  /* 0x00009800010e7983 */ /* 0x002f220000100a00 */
[----:B---3--:R-:W-:Y:S03]  /*77ff0*/  HMMA.16816.F32.BF16 R4, R24, R10, R4 ;  /* 0x0000000a1804723c */ /* 0x008fe60000041804 */
[----:B----4-:R1:W-:Y:S04]  /*78000*/  STL.64 [R1+0xb350], R14 ;  /* 0x00b3500e01007387 */ /* 0x0103e80000100a00 */
[----:B------:R-:W3:Y:S04]  /*78010*/  LDL.LU R12, [R1+0xa00] ;  /* 0x000a0000010c7983 */ /* 0x000ee80000300800 */
[----:B------:R-:W3:Y:S04]  /*78020*/  LDL.LU R13, [R1+0xa04] ;  /* 0x000a0400010d7983 */ /* 0x000ee80000300800 */
[----:B-1----:R-:W3:Y:S04]  /*78030*/  LDL.LU R14, [R1+0xa08] ;  /* 0x000a0800010e7983 */ /* 0x002ee80000300800 */
[----:B------:R-:W3:Y:S04]  /*78040*/  LDL.LU R15, [R1+0xa0c] ;  /* 0x000a0c00010f7983 */ /* 0x000ee80000300800 */
[----:B0-----:R0:W-:Y:S04]  /*78050*/  STL.64 [R1+0xb1b0], R22 ;  /* 0x00b1b01601007387 */ /* 0x0011e80000100a00 */
[----:B------:R1:W-:Y:S04]  /*78060*/  STL.64 [R1+0xb1a8], R20 ;  /* 0x00b1a81401007387 */ /* 0x0003e80000100a00 */
[----:B0-----:R-:W4:Y:S04]  /*78070*/  LDL R22, [R1+0x68] ;  /* 0x0000680001167983 */ /* 0x001f280000100800 */
[----:B------:R-:W4:Y:S04]  /*78080*/  LDL R23, [R1+0x6c] ;  /* 0x00006c0001177983 */ /* 0x000f280000100800 */
[----:B----4-:R0:W-:Y:S04]  /*78090*/  STL.64 [R1+0xb328], R22 ;  /* 0x00b3281601007387 */ /* 0x0101e80000100a00 */
[----:B-1----:R-:W4:Y:S04]  /*780a0*/  LDL.LU R20, [R1+0x9e0] ;  /* 0x0009e00001147983 */ /* 0x002f280000300800 */
[----:B------:R-:W4:Y:S04]  /*780b0*/  LDL.LU R21, [R1+0x9e4] ;  /* 0x0009e40001157983 */ /* 0x000f280000300800 */
[----:B0-----:R-:W4:Y:S04]  /*780c0*/  LDL.LU R22, [R1+0x9e8] ;  /* 0x0009e80001167983 */ /* 0x001f280000300800 */
[----:B------:R-:W4:Y:S04]  /*780d0*/  LDL.LU R23, [R1+0x9ec] ;  /* 0x0009ec0001177983 */ /* 0x000f280000300800 */
[----:B------:R0:W-:Y:S04]  /*780e0*/  STL.64 [R1+0xa40], R4 ;  /* 0x000a400401007387 */ /* 0x0001e80000100a00 */
[----:B------:R1:W-:Y:S01]  /*780f0*/  STL.64 [R1+0xa48], R6 ;  /* 0x000a480601007387 */ /* 0x0003e20000100a00 */
[----:B0-----:R-:W-:-:S02]  /*78100*/  IMAD.MOV.U32 R5, RZ, RZ, R10 ;  /* 0x000000ffff057224 */ /* 0x001fc400078e000a */
[----:B------:R-:W-:Y:S02]  /*78110*/  IMAD.MOV.U32 R4, RZ, RZ, R11 ;  /* 0x000000ffff047224 */ /* 0x000fe400078e000b */
[----:B------:R-:W2:Y:S02]  /*78120*/  LDL.LU.64 R10, [R1+0xb378] ;  /* 0x00b37800010a7983 */ /* 0x000ea40000300a00 */
[----:B--2---:R-:W-:Y:S01]  /*78130*/  HMMA.16816.F32.BF16 R16, R24, R10, R16 ;  /* 0x0000000a1810723c */ /* 0x004fe20000041810 */
[----:B-1----:R-:W-:Y:S02]  /*78140*/  IMAD.MOV.U32 R7, RZ, RZ, R10 ;  /* 0x000000ffff077224 */ /* 0x002fe400078e000a */
        /* <DEDUP_REMOVED lines=13> */
[----:B--2---:R-:W-:-:S15]  /*78220*/  HMMA.16816.F32.BF16 R8, R24, R18, R8 ;  /* 0x000000121808723c */ /* 0x004fde0000041808 */
[----:B------:R-:W-:-:S04]  /*78230*/  NOP ;  /* 0x0000000000007918 */ /* 0x000fc80000000000 */
[----:B------:R0:W-:Y:S04]  /*78240*/  STL.64 [R1+0xa20], R8 ;  /* 0x000a200801007387 */ /* 0x0001e80000100a00 */
[----:B------:R1:W-:Y:S01]  /*78250*/  STL.64 [R1+0xa28], R10 ;  /* 0x000a280a01007387 */ /* 0x0003e20000100a00 */
[----:B0-----:R-:W-:Y:S02]  /*78260*/  IMAD.MOV.U32 R9, RZ, RZ, R18 ;  /* 0x000000ffff097224 */ /* 0x001fe400078e0012 */
[----:B------:R-:W-:Y:S02]  /*78270*/  IMAD.MOV.U32 R8, RZ, RZ, R19 ;  /* 0x000000ffff087224 */ /* 0x000fe400078e0013 */
[----:B------:R-:W3:Y:S02]  /*78280*/  LDL.LU.64 R18, [R1+0xb358] ;  /* 0x00b3580001127983 */ /* 0x000ee40000300a00 */
[----:B---3--:R-:W-:Y:S01]  /*78290*/  HMMA.16816.F32.BF16 R12, R24, R18, R12 ;  /* 0x00000012180c723c */ /* 0x008fe2000004180c */
[----:B-1----:R-:W-:-:S02]  /*782a0*/  IMAD.MOV.U32 R11, RZ, RZ, R18 ;  /* 0x000000ffff0b7224 */ /* 0x002fc400078e0012 */
        /* <DEDUP_REMOVED lines=15> */
[----:B----4-:R-:W-:-:S15]  /*783a0*/  HMMA.16816.F32.BF16 R20, R24, R14, R20 ;  /* 0x0000000e1814723c */ /* 0x010fde0000041814 */
[----:B------:R-:W-:-:S04]  /*783b0*/  NOP ;  /* 0x0000000000007918 */ /* 0x000fc80000000000 */
[----:B------:R0:W-:Y:S04]  /*783c0*/  STL.64 [R1+0x9f0], R20 ;  /* 0x0009f01401007387 */ /* 0x0001e80000100a00 */
[----:B------:R1:W-:Y:S01]  /*783d0*/  STL.64 [R1+0x9f8], R22 ;  /* 0x0009f81601007387 */ /* 0x0003e20000100a00 */
[----:B0-----:R-:W-:-:S03]  /*783e0*/  IMAD.MOV.U32 R21, RZ, RZ, R14 ;  /* 0x000000ffff157224 */ /* 0x001fc600078e000e */
[----:B-1----:R-:W3:Y:S01]  /*783f0*/  LDL.LU.64 R22, [R1+0xb328] ;  /* 0x00b3280001167983 */ /* 0x002ee20000300a00 */
[----:B------:R-:W-:-:S03]  /*78400*/  IMAD.MOV.U32 R20, RZ, RZ, R15 ;  /* 0x000000ffff147224 */ /* 0x000fc600078e000f */
[----:B------:R-:W4:Y:S02]  /*78410*/  LDL.LU.64 R14, [R1+0xb320] ;  /* 0x00b32000010e7983 */ /* 0x000f240000300a00 */
[----:B----4-:R-:W-:Y:S02]  /*78420*/  HMMA.16816.F32.BF16 R12, R24, R14, R4 ;  /* 0x0000000e180c723c */ /* 0x010fe40000041804 */
[----:B------:R-:W4:Y:S04]  /*78430*/  LDL.LU.64 R6, [R1+0xb318] ;  /* 0x00b3180001067983 */ /* 0x000f280000300a00 */
        /* <DEDUP_REMOVED lines=10> */
[----:B------:R-:W2:Y:S04]  /*784e0*/  LDL.LU.64 R12, [R1+0xb2f0] ;  /* 0x00b2f000010c7983 */ /* 0x000ea80000300a00 */
[----:B------:R0:W-:Y:S02]  /*784f0*/  STL.64 [R1+0xb1d0], R22 ;  /* 0x00b1d01601007387 */ /* 0x0001e40000100a00 */
[----:B0-----:R-:W-:-:S02]  /*78500*/  IMAD.MOV.U32 R22, RZ, RZ, R21 ;  /* 0x000000ffff167224 */ /* 0x001fc400078e0015 */
[----:B------:R-:W-:-:S05]  /*78510*/  IMAD.MOV.U32 R23, RZ, RZ, R20 ;  /* 0x000000ffff177224 */ /* 0x000fca00078e0014 */
[----:B------:R0:W-:Y:S02]  /*78520*/  STL.64 [R1+0xb1e8], R22 ;  /* 0x00b1e81601007387 */ /* 0x0001e40000100a00 */
[----:B0-----:R-:W-:Y:S01]  /*78530*/  IMAD.MOV.U32 R22, RZ, RZ, R17 ;  /* 0x000000ffff167224 */ /* 0x001fe200078e0011 */
[----:B------:R-:W-:-:S05]  /*78540*/  MOV R23, R16 ;  /* 0x0000001000177202 */ /* 0x000fca0000000f00 */
[----:B------:R0:W-:Y:S04]  /*78550*/  STL.64 [R1+0xb200], R22 ;  /* 0x00b2001601007387 */ /* 0x0001e80000100a00 */
[----:B0-----:R-:W3:Y:S04]  /*78560*/  LDL R22, [R1+0x48] ;  /* 0x0000480001167983 */ /* 0x001ee80000100800 */
[----:B------:R-:W3:Y:S01]  /*78570*/  LDL R23, [R1+0x4c] ;  /* 0x00004c0001177983 */ /* 0x000ee20000100800 */
[----:B--2---:R-:W-:Y:S03]  /*78580*/  HMMA.16816.F32.BF16 R16, R24, R18, R12 ;  /* 0x000000121810723c */ /* 0x004fe6000004180c */
[----:B------:R-:W2:-:S15]  /*78590*/  LDL.LU R12, [R1+0xb2e8] ;  /* 0x00b2e800010c7983 */ /* 0x000e9e0000300800 */
[----:B------:R-:W-:Y:S01]  /*785a0*/  NOP ;  /* 0x0000000000007918 */ /* 0x000fe20000000000 */
[----:B------:R-:W-:Y:S04]  /*785b0*/  STL.64 [R1+0x9c0], R16 ;  /* 0x0009c01001007387 */ /* 0x000fe80000100a00 */
[----:B------:R0:W-:Y:S04]  /*785c0*/  STL.64 [R1+0x9c8], R18 ;  /* 0x0009c81201007387 */ /* 0x0001e80000100a00 */
[----:B0-----:R-:W3:Y:S04]  /*785d0*/  LDL.LU.64 R18, [R1+0xb2e0] ;  /* 0x00b2e00001127983 */ /* 0x001ee80000300a00 */
[----:B------:R-:W3:Y:S02]  /*785e0*/  LDL.LU.64 R16, [R1+0xb2d8] ;  /* 0x00b2d80001107983 */ /* 0x000ee40000300a00 */
[----:B---3--:R-:W-:Y:S01]  /*785f0*/  HMMA.16816.F32.BF16 R24, R24, R22, R16 ;  /* 0x000000161818723c */ /* 0x008fe20000041810 */
[----:B------:R-:W-:-:S02]  /*78600*/  IMAD.MOV.U32 R22, RZ, RZ, R11 ;  /* 0x000000ffff167224 */ /* 0x000fc400078e000b */
[----:B------:R-:W-:Y:S01]  /*78610*/  IMAD.MOV.U32 R23, RZ, RZ, R10 ;  /* 0x000000ffff177224 */ /* 0x000fe200078e000a */
[----:B------:R-:W3:Y:S04]  /*78620*/  LDL.LU.64 R18, [R1+0xb2d0] ;  /* 0x00b2d00001127983 */ /* 0x000ee80000300a00 */
[----:B------:R-:W3:Y:S11]  /*78630*/  LDL.LU.64 R16, [R1+0xb2c8] ;  /* 0x00b2c80001107983 */ /* 0x000ef60000300a00 */
[----:B------:R0:W-:Y:S04]  /*78640*/  STL.64 [R1+0x400], R24 ;  /* 0x0004001801007387 */ /* 0x0001e80000100a00 */
[----:B------:R1:W-:Y:S04]  /*78650*/  STL.64 [R1+0x408], R26 ;  /* 0x0004081a01007387 */ /* 0x0003e80000100a00 */
[----:B------:R1:W-:Y:S04]  /*78660*/  STL.64 [R1+0xb218], R22 ;  /* 0x00b2181601007387 */ /* 0x0003e80000100a00 */
[----:B0-----:R-:W2:Y:S04]  /*78670*/  LDL.LU R24, [R1+0x150] ;  /* 0x0001500001187983 */ /* 0x001ea80000300800 */
[----:B------:R-:W2:Y:S04]  /*78680*/  LDL.LU R25, [R1+0x154] ;  /* 0x0001540001197983 */ /* 0x000ea80000300800 */
[----:B-1----:R-:W2:Y:S04]  /*78690*/  LDL.LU R26, [R1+0x158] ;  /* 0x00015800011a7983 */ /* 0x002ea80000300800 */
        /* <DEDUP_REMOVED lines=10> */
[----:B----4-:R-:W-:-:S02]  /*78740*/  IMAD.MOV.U32 R22, RZ, RZ, R7 ;  /* 0x000000ffff167224 */ /* 0x010fc400078e0007 */
[----:B------:R-:W-:-:S05]  /*78750*/  IMAD.MOV.U32 R23, RZ, RZ, R6 ;  /* 0x000000ffff177224 */ /* 0x000fca00078e0006 */
[----:B------:R0:W-:Y:S02]  /*78760*/  STL.64 [R1+0xb248], R22 ;  /* 0x00b2481601007387 */ /* 0x0001e40000100a00 */
[----:B0-----:R-:W-:Y:S02]  /*78770*/  IMAD.MOV.U32 R23, RZ, RZ, R4 ;  /* 0x000000ffff177224 */ /* 0x001fe400078e0004 */
[----:B------:R-:W-:Y:S01]  /*78780*/  IMAD.MOV.U32 R22, RZ, RZ, R5 ;  /* 0x000000ffff167224 */ /* 0x000fe200078e0005 */
        /* <DEDUP_REMOVED lines=10> */
[----:B--2---:R-:W-:Y:S04]  /*78830*/  STL.64 [R1+0xb290], R6 ;  /* 0x00b2900601007387 */ /* 0x004fe80000100a00 */
[----:B------:R0:W-:Y:S04]  /*78840*/  STL.64 [R1+0xb288], R4 ;  /* 0x00b2880401007387 */ /* 0x0001e80000100a00 */
[----:B------:R-:W2:Y:S04]  /*78850*/  LDL.LU R8, [R1+0x1f0] ;  /* 0x0001f00001087983 */ /* 0x000ea80000300800 */
[----:B------:R-:W2:Y:S04]  /*78860*/  LDL.LU R9, [R1+0x1f4] ;  /* 0x0001f40001097983 */ /* 0x000ea80000300800 */
[----:B------:R-:W2:Y:S04]  /*78870*/  LDL.LU R10, [R1+0x1f8] ;  /* 0x0001f800010a7983 */ /* 0x000ea80000300800 */
[----:B------:R-:W2:Y:S01]  /*78880*/  LDL.LU R11, [R1+0x1fc] ;  /* 0x0001fc00010b7983 */ /* 0x000ea20000300800 */
[----:B------:R-:W-:-:S02]  /*78890*/  IMAD.MOV.U32 R14, RZ, RZ, R29 ;  /* 0x000000ffff0e7224 */ /* 0x000fc400078e001d */
[----:B------:R-:W-:Y:S01]  /*788a0*/  IMAD.MOV.U32 R15, RZ, RZ, R28 ;  /* 0x000000ffff0f7224 */ /* 0x000fe200078e001c */
[----:B--2---:R1:W-:Y:S04]  /*788b0*/  STL.64 [R1+0xb2a0], R10 ;  /* 0x00b2a00a01007387 */ /* 0x0043e80000100a00 */
[----:B------:R2:W-:Y:S04]  /*788c0*/  STL.64 [R1+0xb298], R8 ;  /* 0x00b2980801007387 */ /* 0x0005e80000100a00 */
[----:B------:R-:W-:Y:S04]  /*788d0*/  STL.64 [R1+0xb2a8], R14 ;  /* 0x00b2a80e01007387 */ /* 0x000fe80000100a00 */
        /* <DEDUP_REMOVED lines=8> */
[----:B------:R0:W-:Y:S04]  /*78960*/  STL.64 [R1+0xb2c0], R10 ;  /* 0x00b2c00a01007387 */ /* 0x0001e80000100a00 */
[----:B------:R-:W3:Y:S04]  /*78970*/  LDL.LU R8, [R1+0x220] ;  /* 0x0002200001087983 */ /* 0x000ee80000300800 */
[----:B------:R-:W3:Y:S04]  /*78980*/  LDL.LU R9, [R1+0x224] ;  /* 0x0002240001097983 */ /* 0x000ee80000300800 */
[----:B0-----:R-:W3:Y:S04]  /*78990*/  LDL.LU R10, [R1+0x228] ;  /* 0x00022800010a7983 */ /* 0x001ee80000300800 */
[----:B------:R-:W3:Y:S04]  /*789a0*/  LDL.LU R11, [R1+0x22c] ;  /* 0x00022c00010b7983 */ /* 0x000ee80000300800 */
[----:B------:R-:W2:Y:S04]  /*789b0*/  LDL.LU R12, [R1+0x210] ;  /* 0x00021000010c7983 */ /* 0x000ea80000300800 */
[----:B------:R-:W2:Y:S04]  /*789c0*/  LDL.LU R13, [R1+0x214] ;  /* 0x00021400010d7983 */ /* 0x000ea80000300800 */
[----:B------:R-:W2:Y:S04]  /*789d0*/  LDL.LU R14, [R1+0x218] ;  /* 0x00021800010e7983 */ /* 0x000ea80000300800 */
[----:B------:R-:W2:Y:S04]  /*789e0*/  LDL.LU R15, [R1+0x21c] ;  /* 0x00021c00010f7983 */ /* 0x000ea80000300800 */
[----:B------:R0:W-:Y:S04]  /*789f0*/  STL.64 [R1+0xb260], R22 ;  /* 0x00b2601601007387 */ /* 0x0001e80000100a00 */
[----:B------:R-:W2:Y:S04]  /*78a00*/  LDL.LU R20, [R1+0x1d0] ;  /* 0x0001d00001147983 */ /* 0x000ea80000300800 */
[----:B------:R-:W2:Y:S04]  /*78a10*/  LDL.LU R21, [R1+0x1d4] ;  /* 0x0001d40001157983 */ /* 0x000ea80000300800 */
[----:B0-----:R-:W2:Y:S04]  /*78a20*/  LDL.LU R22, [R1+0x1d8] ;  /* 0x0001d80001167983 */ /* 0x001ea80000300800 */
[----:B------:R-:W2:Y:S04]  /*78a30*/  LDL.LU R23, [R1+0x1dc] ;  /* 0x0001dc0001177983 */ /* 0x000ea80000300800 */
[----:B----4-:R-:W-:Y:S04]  /*78a40*/  STL.64 [R1+0xb210], R26 ;  /* 0x00b2101a01007387 */ /* 0x010fe80000100a00 */
[----:B------:R0:W-:Y:S04]  /*78a50*/  STL.64 [R1+0xb208], R24 ;  /* 0x00b2081801007387 */ /* 0x0001e80000100a00 */
[----:B0-----:R-:W4:Y:S04]  /*78a60*/  LDL.LU R24, [R1+0x190] ;  /* 0x0001900001187983 */ /* 0x001f280000300800 */
[----:B------:R-:W4:Y:S04]  /*78a70*/  LDL.LU R25, [R1+0x194] ;  /* 0x0001940001197983 */ /* 0x000f280000300800 */
[----:B------:R-:W2:Y:S04]  /*78a80*/  LDL.LU R26, [R1+0x198] ;  /* 0x00019800011a7983 */ /* 0x000ea80000300800 */
[----:B------:R-:W2:Y:S04]  /*78a90*/  LDL.LU R27, [R1+0x19c] ;  /* 0x00019c00011b7983 */ /* 0x000ea80000300800 */
[----:B--2---:R-:W-:Y:S04]  /*78aa0*/  STL.64 [R1+0xb228], R26 ;  /* 0x00b2281a01007387 */ /* 0x004fe80000100a00 */
[----:B----4-:R0:W-:Y:S04]  /*78ab0*/  STL.64 [R1+0xb220], R24 ;  /* 0x00b2201801007387 */ /* 0x0101e80000100a00 */
        /* <DEDUP_REMOVED lines=10> */
[----:B------:R-:W-:-:S02]  /*78b60*/  IMAD.MOV.U32 R6, RZ, RZ, R2 ;  /* 0x000000ffff067224 */ /* 0x000fc400078e0002 */
[----:B------:R-:W-:-:S07]  /*78b70*/  IMAD.MOV.U32 R7, RZ, RZ, R0 ;  /* 0x000000ffff077224 */ /* 0x000fce00078e0000 */
[C---:B---3--:R-:W-:Y:S01]  /*78b80*/  HMMA.16816.F32.BF16 R4, R16.reuse, R6, R8 ;  /* 0x000000061004723c */ /* 0x048fe20000041808 */
[----:B----4-:R-:W-:Y:S04]  /*78b90*/  STL.64 [R1+0xb258], R26 ;  /* 0x00b2581a01007387 */ /* 0x010fe80000100a00 */
[----:B--2---:R0:W-:Y:S04]  /*78ba0*/  STL.64 [R1+0xb250], R24 ;  /* 0x00b2501801007387 */ /* 0x0041e80000100a00 */
[----:B0-----:R-:W2:Y:S04]  /*78bb0*/  LDL.LU R24, [R1+0x1c0] ;  /* 0x0001c00001187983 */ /* 0x001ea80000300800 */
[----:B------:R-:W2:Y:S04]  /*78bc0*/  LDL.LU R25, [R1+0x1c4] ;  /* 0x0001c40001197983 */ /* 0x000ea80000300800 */
[----:B------:R-:W2:Y:S04]  /*78bd0*/  LDL.LU R26, [R1+0x1c8] ;  /* 0x0001c800011a7983 */ /* 0x000ea80000300800 */
[----:B------:R-:W2:Y:S04]  /*78be0*/  LDL.LU R27, [R1+0x1cc] ;  /* 0x0001cc00011b7983 */ /* 0x000ea80000300800 */
[----:B------:R-:W3:Y:S04]  /*78bf0*/  LDL.LU.64 R10, [R1+0xb2c0] ;  /* 0x00b2c000010a7983 */ /* 0x000ee80000300a00 */
[----:B------:R-:W-:Y:S04]  /*78c00*/  STL.64 [R1+0x220], R4 ;  /* 0x0002200401007387 */ /* 0x000fe80000100a00 */
[----:B------:R0:W-:Y:S04]  /*78c10*/  STL.64 [R1+0x228], R6 ;  /* 0x0002280601007387 */ /* 0x0001e80000100a00 */
[----:B0-----:R-:W4:Y:S04]  /*78c20*/  LDL.LU.64 R6, [R1+0xb2b8] ;  /* 0x00b2b80001067983 */ /* 0x001f280000300a00 */
[----:B------:R-:W4:Y:S01]  /*78c30*/  LDL.LU.64 R4, [R1+0xb2b0] ;  /* 0x00b2b00001047983 */ /* 0x000f220000300a00 */
[----:B---3--:R-:W-:Y:S03]  /*78c40*/  HMMA.16816.F32.BF16 R8, R16, R10, R12 ;  /* 0x0000000a1008723c */ /* 0x008fe6000004180c */
[----:B------:R-:W4:-:S15]  /*78c50*/  LDL.LU.64 R14, [R1+0xb2a8] ;  /* 0x00b2a800010e7983 */ /* 0x000f1e0000300a00 */
[----:B------:R-:W-:Y:S01]  /*78c60*/  NOP ;  /* 0x0000000000007918 */ /* 0x000fe20000000000 */
[----:B------:R-:W-:Y:S04]  /*78c70*/  STL.64 [R1+0x210], R8 ;  /* 0x0002100801007387 */ /* 0x000fe80000100a00 */
[----:B------:R0:W-:Y:S04]  /*78c80*/  STL.64 [R1+0x218], R10 ;  /* 0x0002180a01007387 */ /* 0x0001e80000100a00 */
[----:B0-----:R-:W3:Y:S04]  /*78c90*/  LDL.LU.64 R10, [R1+0xb2a0] ;  /* 0x00b2a000010a7983 */ /* 0x001ee80000300a00 */
[----:B------:R-:W3:Y:S01]  /*78ca0*/  LDL.LU.64 R8, [R1+0xb298] ;  /* 0x00b2980001087983 */ /* 0x000ee20000300a00 */
[----:B----4-:R-:W-:Y:S03]  /*78cb0*/  HMMA.16816.F32.BF16 R12, R16, R14, R4 ;  /* 0x0000000e100c723c */ /* 0x010fe60000041804 */
[----:B------:R-:W4:Y:S04]  /*78cc0*/  LDL.LU.64 R6, [R1+0xb290] ;  /* 0x00b2900001067983 */ /* 0x000f280000300a00 */
[----:B------:R-:W4:-:S12]  /*78cd0*/  LDL.LU.64 R4, [R1+0xb288] ;  /* 0x00b2880001047983 */ /* 0x000f180000300a00 */
[----:B------:R-:W-:Y:S04]  /*78ce0*/  STL.64 [R1+0x200], R12 ;  /* 0x0002000c01007387 */ /* 0x000fe80000100a00 */
[----:B------:R0:W-:Y:S04]  /*78cf0*/  STL.64 [R1+0x208], R14 ;  /* 0x0002080e01007387 */ /* 0x0001e80000100a00 */
[----:B0-----:R-:W3:Y:S04]  /*78d00*/  LDL.LU.64 R14, [R1+0xb280] ;  /* 0x00b28000010e7983 */ /* 0x001ee80000300a00 */
[----:B------:R-:W2:Y:S01]  /*78d10*/  LDL.LU R13, [R1+0xb278] ;  /* 0x00b27800010d7983 */ /* 0x000ea20000300800 */
[----:B---3--:R-:W-:-:S15]  /*78d20*/  HMMA.16816.F32.BF16 R8, R16, R14, R8 ;  /* 0x0000000e1008723c */ /* 0x008fde0000041808 */
[----:B------:R-:W-:-:S04]  /*78d30*/  NOP ;  /* 0x0000000000007918 */ /* 0x000fc80000000000 */
[----:B------:R-:W-:Y:S04]  /*78d40*/  STL.64 [R1+0x1f0], R8 ;  /* 0x0001f00801007387 */ /* 0x000fe80000100a00 */
[----:B------:R0:W-:Y:S04]  /*78d50*/  STL.64 [R1+0x1f8], R10 ;  /* 0x0001f80a01007387 */ /* 0x0001e80000100a00 */
[----:B0-----:R-:W4:Y:S02]  /*78d60*/  LDL.LU.64 R10, [R1+0xb270] ;  /* 0x00b27000010a7983 */ /* 0x001f240000300a00 */
[----:B----4-:R-:W-:-:S15]  /*78d70*/  HMMA.16816.F32.BF16 R4, R16, R10, R4 ;  /* 0x0000000a1004723c */ /* 0x010fde0000041804 */
[----:B------:R-:W-:-:S04]  /*78d80*/  NOP ;  /* 0x0000000000007918 */ /* 0x000fc80000000000 */
[----:B------:R-:W-:Y:S04]  /*78d90*/  STL.64 [R1+0x1e0], R4 ;  /* 0x0001e00401007387 */ /* 0x000fe80000100a00 */
[----:B------:R0:W-:Y:S04]  /*78da0*/  STL.64 [R1+0x1e8], R6 ;  /* 0x0001e80601007387 */ /* 0x0001e80000100a00 */
[----:B0-----:R-:W3:Y:S04]  /*78db0*/  LDL.LU.64 R6, [R1+0xb268] ;  /* 0x00b2680001067983 */ /* 0x001ee80000300a00 */
[----:B------:R0:W-:Y:S04]  /*78dc0*/  STL.64 [R1+0xb188], R10 ;  /* 0x00b1880a01007387 */ /* 0x0001e80000100a00 */
[----:B0-----:R-:W4:Y:S01]  /*78dd0*/  LDL.64 R10, [R1+0x78] ;  /* 0x00007800010a7983 */ /* 0x001f220000100a00 */
[----:B---3--:R-:W-:-:S15]  /*78de0*/  HMMA.16816.F32.BF16 R20, R16, R6, R20 ;  /* 0x000000061014723c */ /* 0x008fde0000041814 */
[----:B------:R-:W-:-:S04]  /*78df0*/  NOP ;  /* 0x0000000000007918 */ /* 0x000fc80000000000 */
[----:B------:R-:W-:Y:S04]  /*78e00*/  STL.64 [R1+0x1d0], R20 ;  /* 0x0001d01401007387 */ /* 0x000fe80000100a00 */
[----:B------:R0:W-:Y:S04]  /*78e10*/  STL.64 [R1+0x1d8], R22 ;  /* 0x0001d81601007387 */ /* 0x0001e80000100a00 */
[----:B0-----:R-:W2:Y:S04]  /*78e20*/  LDL.LU.64 R22, [R1+0xb260] ;  /* 0x00b2600001167983 */ /* 0x001ea80000300a00 */
[----:B------:R0:W-:Y:S04]  /*78e30*/  STL.64 [R1+0xb1c8], R6 ;  /* 0x00b1c80601007387 */ /* 0x0001e80000100a00 */
[----:B------:R-:W4:Y:S04]  /*78e40*/  LDL.LU R4, [R1+0x160] ;  /* 0x0001600001047983 */ /* 0x000f280000300800 */
[----:B------:R-:W4:Y:S04]  /*78e50*/  LDL.LU R5, [R1+0x164] ;  /* 0x0001640001057983 */ /* 0x000f280000300800 */
[----:B0-----:R-:W4:Y:S04]  /*78e60*/  LDL.LU R6, [R1+0x168] ;  /* 0x0001680001067983 */ /* 0x001f280000300800 */
        /* <DEDUP_REMOVED lines=36> */
[----:B0-----:R-:W2:Y:S01]  /*790b0*/  LDL.LU.64 R22, [R1+0xb1d0] ;  /* 0x00b1d00001167983 */ /* 0x001ea20000300a00 */
[----:B----4-:R-:W-:Y:S01]  /*790c0*/  HMMA.16816.F32.BF16 R4, R16, R10, R4 ;  /* 0x0000000a1004723c */ /* 0x010fe20000041804 */
[----:B------:R-:W-:-:S02]  /*790d0*/  IMAD.MOV.U32 R29, RZ, RZ, R10 ;  /* 0x000000ffff1d7224 */ /* 0x000fc400078e000a */
[----:B------:R-:W-:-:S15]  /*790e0*/  IMAD.MOV.U32 R28, RZ, RZ, R11 ;  /* 0x000000ffff1c7224 */ /* 0x000fde00078e000b */
[----:B------:R-:W-:Y:S01]  /*790f0*/  NOP ;  /* 0x0000000000007918 */ /* 0x000fe20000000000 */
[----:B------:R0:W-:Y:S04]  /*79100*/  STL.64 [R1+0x160], R4 ;  /* 0x0001600401007387 */ /* 0x0001e80000100a00 */
[----:B------:R1:W-:Y:S04]  /*79110*/  STL.64 [R1+0x168], R6 ;  /* 0x0001680601007387 */ /* 0x0003e80000100a00 */
[----:B0-----:R-:W3:Y:S01]  /*79120*/  LDL.LU R4, [R1+0x880] ;  /* 0x0008800001047983 */ /* 0x001ee20000300800 */
[----:B--2---:R-:W-:Y:S03]  /*79130*/  HMMA.16816.F32.BF16 R8, R16, R22, R24 ;  /* 0x000000161008723c */ /* 0x004fe60000041818 */
[----:B------:R-:W0:-:S15]  /*79140*/  LDSM.16.MT88.4 R24, [R13+UR5+0x2080] ;  /* 0x002080050d18783b */ /* 0x000e1e0008004200 */
[----:B------:R-:W-:Y:S01]  /*79150*/  NOP ;  /* 0x0000000000007918 */ /* 0x000fe20000000000 */
[----:B------:R-:W-:Y:S04]  /*79160*/  STL.64 [R1+0xe80], R8 ;  /* 0x000e800801007387 */ /* 0x000fe80000100a00 */
[----:B------:R-:W-:Y:S04]  /*79170*/  STL.64 [R1+0xe88], R10 ;  /* 0x000e880a01007387 */ /* 0x000fe80000100a00 */
[----:B------:R-:W3:Y:S04]  /*79180*/  LDL.LU R5, [R1+0x884] ;  /* 0x0008840001057983 */ /* 0x000ee80000300800 */
[----:B-1----:R-:W3:Y:S04]  /*79190*/  LDL.LU R6, [R1+0x888] ;  /* 0x0008880001067983 */ /* 0x002ee80000300800 */
[----:B------:R-:W3:Y:S04]  /*791a0*/  LDL.LU R7, [R1+0x88c] ;  /* 0x00088c0001077983 */ /* 0x000ee80000300800 */
[----:B------:R-:W-:Y:S04]  /*791b0*/  STL.64 [R1+0xb170], R14 ;  /* 0x00b1700e01007387 */ /* 0x000fe80000100a00 */
[----:B------:R1:W-:Y:S04]  /*791c0*/  STL [R1+0xb168], R13 ;  /* 0x00b1680d01007387 */ /* 0x0003e80000100800 */
[----:B------:R-:W2:Y:S04]  /*791d0*/  LDL.LU R12, [R1+0x700] ;  /* 0x00070000010c7983 */ /* 0x000ea80000300800 */
[----:B-1----:R-:W2:Y:S04]  /*791e0*/  LDL.LU R13, [R1+0x704] ;  /* 0x00070400010d7983 */ /* 0x002ea80000300800 */
[----:B------:R-:W4:Y:S04]  /*791f0*/  LDL.LU R14, [R1+0x708] ;  /* 0x00070800010e7983 */ /* 0x000f280000300800 */
[----:B------:R-:W4:Y:S04]  /*79200*/  LDL.LU R15, [R1+0x70c] ;  /* 0x00070c00010f7983 */ /* 0x000f280000300800 */
[----:B------:R-:W2:Y:S04]  /*79210*/  LDL.LU R20, [R1+0x140] ;  /* 0x0001400001147983 */ /* 0x000ea80000300800 */
[----:B------:R-:W2:Y:S04]  /*79220*/  LDL.LU R21, [R1+0x144] ;  /* 0x0001440001157983 */ /* 0x000ea80000300800 */
[----:B------:R-:W2:Y:S04]  /*79230*/  LDL.LU R22, [R1+0x148] ;  /* 0x0001480001167983 */ /* 0x000ea80000300800 */
[----:B------:R-:W2:Y:S04]  /*79240*/  LDL.LU R23, [R1+0x14c] ;  /* 0x00014c0001177983 */ /* 0x000ea80000300800 */
[----:B--2---:R1:W-:Y:S04]  /*79250*/  STL.64 [R1+0xb1c0], R22 ;  /* 0x00b1c01601007387 */ /* 0x0043e80000100a00 */
[----:B------:R-:W-:Y:S04]  /*79260*/  STL.64 [R1+0xb1b8], R20 ;  /* 0x00b1b81401007387 */ /* 0x000fe80000100a00 */
[----:B-1----:R-:W3:Y:S04]  /*79270*/  LDL.64 R22, [R1+0x58] ;  /* 0x0000580001167983 */ /* 0x002ee80000100a00 */
[----:B------:R-:W2:Y:S04]  /*79280*/  LDL.LU R8, [R1+0x710] ;  /* 0x0007100001087983 */ /* 0x000ea80000300800 */
[----:B------:R-:W2:Y:S04]  /*79290*/  LDL.LU R9, [R1+0x714] ;  /* 0x0007140001097983 */ /* 0x000ea80000300800 */
[----:B------:R-:W2:Y:S04]  /*792a0*/  LDL.LU R10, [R1+0x718] ;  /* 0x00071800010a7983 */ /* 0x000ea80000300800 */
[----:B------:R-:W2:Y:S04]  /*792b0*/  LDL.LU R11, [R1+0x71c] ;  /* 0x00071c00010b7983 */ /* 0x000ea80000300800 */
[----:B--2---:R1:W-:Y:S04]  /*792c0*/  STL.64 [R1+0xb198], R10 ;  /* 0x00b1980a01007387 */ /* 0x0043e80000100a00 */
[----:B------:R-:W-:Y:S04]  /*792d0*/  STL.64 [R1+0xb190], R8 ;  /* 0x00b1900801007387 */ /* 0x000fe80000100a00 */
[----:B-1----:R-:W2:Y:S04]  /*792e0*/  LDL.64 R10, [R1+0x28] ;  /* 0x00002800010a7983 */ /* 0x002ea80000100a00 */
[----:B----4-:R1:W-:Y:S04]  /*792f0*/  STL.64 [R1+0xb180], R14 ;  /* 0x00b1800e01007387 */ /* 0x0103e80000100a00 */
[----:B------:R4:W-:Y:S04]  /*79300*/  STL.64 [R1+0xb178], R12 ;  /* 0x00b1780c01007387 */ /* 0x0009e80000100a00 */
[----:B-1----:R-:W2:Y:S01]  /*79310*/  LDL.64 R14, [R1+0x18] ;  /* 0x00001800010e7983 */ /* 0x002ea20000100a00 */
[----:B---3--:R-:W-:Y:S03]  /*79320*/  HMMA.16816.F32.BF16 R4, R16, R22, R4 ;  /* 0x000000161004723c */ /* 0x008fe60000041804 */
[----:B--2---:R1:W-:Y:S04]  /*79330*/  STL.64 [R1+0xb1a0], R14 ;  /* 0x00b1a00e01007387 */ /* 0x0043e80000100a00 */
[----:B----4-:R-:W2:Y:S04]  /*79340*/  LDL.LU R12, [R1+0x720] ;  /* 0x00072000010c7983 */ /* 0x010ea80000300800 */
[----:B------:R-:W2:Y:S04]  /*79350*/  LDL.LU R13, [R1+0x724] ;  /* 0x00072400010d7983 */ /* 0x000ea80000300800 */
[----:B-1----:R-:W2:Y:S04]  /*79360*/  LDL.LU R14, [R1+0x728] ;  /* 0x00072800010e7983 */ /* 0x002ea80000300800 */
[----:B------:R-:W2:Y:S04]  /*79370*/  LDL.LU R15, [R1+0x72c] ;  /* 0x00072c00010f7983 */ /* 0x000ea80000300800 */
[----:B0-----:R0:W-:Y:S04]  /*79380*/  STL.64 [R1+0xb098], R26 ;  /* 0x00b0981a01007387 */ /* 0x0011e80000100a00 */
[----:B------:R-:W-:Y:S04]  /*79390*/  STL.64 [R1+0xb090], R24 ;  /* 0x00b0901801007387 */ /* 0x000fe80000100a00 */
[----:B0-----:R-:W3:Y:S04]  /*793a0*/  LDL.64 R26, [R1+0x48] ;  /* 0x00004800011a7983 */ /* 0x001ee80000100a00 */
[----:B------:R-:W-:Y:S04]  /*793b0*/  STL.64 [R1+0x890], R4 ;  /* 0x0008900401007387 */ /* 0x000fe80000100a00 */
[----:B------:R0:W-:Y:S04]  /*793c0*/  STL.64 [R1+0x898], R6 ;  /* 0x0008980601007387 */ /* 0x0001e80000100a00 */
[----:B0-----:R-:W4:Y:S01]  /*793d0*/  LDL.LU.64 R6, [R1+0xb1c8] ;  /* 0x00b1c80001067983 */ /* 0x001f220000300a00 */
[----:B------:R-:W-:-:S02]  /*793e0*/  IMAD.MOV.U32 R5, RZ, RZ, R22 ;  /* 0x000000ffff057224 */ /* 0x000fc400078e0016 */
[----:B------:R-:W-:Y:S02]  /*793f0*/  IMAD.MOV.U32 R4, RZ, RZ, R23 ;  /* 0x000000ffff047224 */ /* 0x000fe400078e0017 */
[----:B------:R-:W3:Y:S04]  /*79400*/  LDL.LU.64 R22, [R1+0xb1c0] ;  /* 0x00b1c00001167983 */ /* 0x000ee80000300a00 */
[----:B------:R-:W3:Y:S04]  /*79410*/  LDL.LU.64 R20, [R1+0xb1b8] ;  /* 0x00b1b80001147983 */ /* 0x000ee80000300a00 */
[----:B----4-:R-:W-:Y:S04]  /*79420*/  STL.64 [R1+0xb150], R6 ;  /* 0x00b1500601007387 */ /* 0x010fe80000100a00 */
[----:B------:R0:W-:Y:S04]  /*79430*/  STL.64 [R1+0xb148], R4 ;  /* 0x00b1480401007387 */ /* 0x0001e80000100a00 */
[----:B0-----:R-:W4:Y:S04]  /*79440*/  LDL.LU R4, [R1+0x6f0] ;  /* 0x0006f00001047983 */ /* 0x001f280000300800 */
[----:B------:R-:W4:Y:S04]  /*79450*/  LDL.LU R5, [R1+0x6f4] ;  /* 0x0006f40001057983 */ /* 0x000f280000300800 */
[----:B------:R-:W2:Y:S04]  /*79460*/  LDL.LU R6, [R1+0x6f8] ;  /* 0x0006f80001067983 */ /* 0x000ea80000300800 */
[----:B------:R-:W2:Y:S01]  /*79470*/  LDL.LU R7, [R1+0x6fc] ;  /* 0x0006fc0001077983 */ /* 0x000ea20000300800 */
[----:B---3--:R-:W-:Y:S03]  /*79480*/  HMMA.16816.F32.BF16 R16, R16, R26, R20 ;  /* 0x0000001a1010723c */ /* 0x008fe60000041814 */
[----:B--2---:R0:W-:Y:S04]  /*79490*/  STL.64 [R1+0xb160], R6 ;  /* 0x00b1600601007387 */ /* 0x0041e80000100a00 */
[----:B----4-:R-:W-:Y:S04]  /*794a0*/  STL.64 [R1+0xb158], R4 ;  /* 0x00b1580401007387 */ /* 0x010fe80000100a00 */
[----:B0-----:R-:W2:Y:S04]  /*794b0*/  LDL.64 R6, [R1+0x8] ;  /* 0x0000080001067983 */ /* 0x001ea80000100a00 */
[----:B------:R-:W3:Y:S04]  /*794c0*/  LDL.LU.64 R22, [R1+0xb1b0] ;  /* 0x00b1b00001167983 */ /* 0x000ee80000300a00 */
[----:B------:R-:W3:Y:S04]  /*794d0*/  LDL.LU.64 R20, [R1+0xb1a8] ;  /* 0x00b1a80001147983 */ /* 0x000ee80000300a00 */
[----:B------:R0:W-:Y:S04]  /*794e0*/  STL.64 [R1+0xc50], R16 ;  /* 0x000c501001007387 */ /* 0x0001e80000100a00 */
[----:B------:R1:W-:Y:S04]  /*794f0*/  STL.64 [R1+0xc58], R18 ;  /* 0x000c581201007387 */ /* 0x0003e80000100a00 */
[----:B0-----:R-:W4:Y:S04]  /*79500*/  LDL.LU R16, [R1+0x6d0] ;  /* 0x0006d00001107983 */ /* 0x001f280000300800 */
[----:B------:R-:W4:Y:S04]  /*79510*/  LDL.LU R17, [R1+0x6d4] ;  /* 0x0006d40001117983 */ /* 0x000f280000300800 */
[----:B-1----:R-:W4:Y:S04]  /*79520*/  LDL.LU R18, [R1+0x6d8] ;  /* 0x0006d80001127983 */ /* 0x002f280000300800 */
[----:B------:R-:W4:Y:S04]  /*79530*/  LDL.LU R19, [R1+0x6dc] ;  /* 0x0006dc0001137983 */ /* 0x000f280000300800 */
[----:B------:R0:W-:Y:S04]  /*79540*/  STL.64 [R1+0xb0b0], R26 ;  /* 0x00b0b01a01007387 */ /* 0x0001e80000100a00 */
[----:B------:R-:W2:Y:S04]  /*79550*/  LDL.LU R24, [R1+0x6e0] ;  /* 0x0006e00001187983 */ /* 0x000ea80000300800 */
[----:B------:R-:W2:Y:S01]  /*79560*/  LDL.LU R25, [R1+0x6e4] ;  /* 0x0006e40001197983 */ /* 0x000ea20000300800 */
[----:B------:R-:W-:Y:S01]  /*79570*/  MOV R2, R10 ;  /* 0x0000000a00027202 */ /* 0x000fe20000000f00 */
[----:B------:R-:W-:-:S02]  /*79580*/  IMAD.MOV.U32 R0, RZ, RZ, R11 ;  /* 0x000000ffff007224 */ /* 0x000fc400078e000b */
[----:B0-----:R-:W2:Y:S04]  /*79590*/  LDL.LU R26, [R1+0x6e8] ;  /* 0x0006e800011a7983 */ /* 0x001ea80000300800 */
[----:B------:R-:W2:Y:S01]  /*795a0*/  LDL.LU R27, [R1+0x6ec] ;  /* 0x0006ec00011b7983 */ /* 0x000ea20000300800 */
[----:B---3--:R-:W-:-:S15]  /*795b0*/  HMMA.16816.F32.BF16 R12, R20, R10, R12 ;  /* 0x0000000a140c723c */ /* 0x008fde000004180c */
[----:B------:R-:W-:-:S04]  /*795c0*/  NOP ;  /* 0x0000000000007918 */ /* 0x000fc80000000000 */
        /* <DEDUP_REMOVED lines=12> */
[----:B------:R-:W3:Y:S04]  /*79690*/  LDL.LU.64 R14, [R1+0xb180] ;  /* 0x00b18000010e7983 */ /* 0x000ee80000300a00 */
[----:B------:R-:W3:Y:S01]  /*796a0*/  LDL.LU.64 R12, [R1+0xb178] ;  /* 0x00b17800010c7983 */ /* 0x000ee20000300a00 */
[----:B--2---:R-:W-:Y:S01]  /*796b0*/  IMAD.MOV.U32 R9, RZ, RZ, R7 ;  /* 0x000000ffff097224 */ /* 0x004fe200078e0007 */
[----:B---3--:R-:W-:-:S15]  /*796c0*/  HMMA.16816.F32.BF16 R12, R20, R6, R12 ;  /* 0x00000006140c723c */ /* 0x008fde000004180c */
[----:B------:R-:W-:-:S04]  /*796d0*/  NOP ;  /* 0x0000000000007918 */ /* 0x000fc80000000000 */
[----:B------:R0:W-:Y:S04]  /*796e0*/  STL.64 [R1+0x700], R12 ;  /* 0x0007000c01007387 */ /* 0x0001e80000100a00 */
[----:B------:R1:W-:Y:S01]  /*796f0*/  STL.64 [R1+0x708], R14 ;  /* 0x0007080e01007387 */ /* 0x0003e20000100a00 */
[----:B0-----:R-:W-:-:S03]  /*79700*/  IMAD.MOV.U32 R12, RZ, RZ, R6 ;  /* 0x000000ffff0c7224 */ /* 0x001fc600078e0006 */
[----:B-1----:R-:W2:Y:S04]  /*79710*/  LDL.LU.64 R14, [R1+0xb170] ;  /* 0x00b17000010e7983 */ /* 0x002ea80000300a00 */
[----:B------:R-:W3:Y:S04]  /*79720*/  LDL.LU R13, [R1+0xb168] ;  /* 0x00b16800010d7983 */ /* 0x000ee80000300800 */
[----:B------:R-:W2:Y:S04]  /*79730*/  LDL.LU.64 R6, [R1+0xb160] ;  /* 0x00b1600001067983 */ /* 0x000ea80000300a00 */
[----:B------:R-:W2:Y:S02]  /*79740*/  LDL.LU.64 R4, [R1+0xb158] ;  /* 0x00b1580001047983 */ /* 0x000ea40000300a00 */
[----:B--2---:R-:W-:-:S15]  /*79750*/  HMMA.16816.F32.BF16 R4, R20, R14, R4 ;  /* 0x0000000e1404723c */ /* 0x004fde0000041804 */
[----:B------:R-:W-:-:S04]  /*79760*/  NOP ;  /* 0x0000000000007918 */ /* 0x000fc80000000000 */
[----:B------:R-:W-:Y:S04]  /*79770*/  STL.64 [R1+0x6f0], R4 ;  /* 0x0006f00401007387 */ /* 0x000fe80000100a00 */
[----:B------:R0:W-:Y:S04]  /*79780*/  STL.64 [R1+0x6f8], R6 ;  /* 0x0006f80601007387 */ /* 0x0001e80000100a00 */
[----:B0-----:R-:W4:Y:S04]  /*79790*/  LDL.LU.64 R6, [R1+0xb150] ;  /* 0x00b1500001067983 */ /* 0x001f280000300a00 */
[----:B------:R-:W2:Y:S04]  /*797a0*/  LDL.LU.64 R4, [R1+0xb148] ;  /* 0x00b1480001047983 */ /* 0x000ea80000300a00 */
[----:B------:R-:W-:Y:S04]  /*797b0*/  STL.64 [R1+0xb048], R14 ;  /* 0x00b0480e01007387 */ /* 0x000fe80000100a00 */
[----:B---3--:R0:W-:Y:S04]  /*797c0*/  STL.64 [R1+0xb140], R12 ;  /* 0x00b1400c01007387 */ /* 0x0081e80000100a00 */
[----:B------:R-:W-:Y:S04]  /*797d0*/  STL.64 [R1+0xb040], R10 ;  /* 0x00b0400a01007387 */ /* 0x000fe80000100a00 */
[----:B------:R4:W-:Y:S01]  /*797e0*/  STL.64 [R1+0xb0b8], R8 ;  /* 0x00b0b80801007387 */ /* 0x0009e20000100a00 */
[----:B0-----:R-:W-:-:S15]  /*797f0*/  HMMA.16816.F32.BF16 R12, R20, R10, R24 ;  /* 0x0000000a140c723c */ /* 0x001fde0000041818 */
[----:B------:R-:W-:-:S04]  /*79800*/  NOP ;  /* 0x0000000000007918 */ /* 0x000fc80000000000 */
[----:B------:R-:W-:Y:S04]  /*79810*/  STL.64 [R1+0x6e0], R12 ;  /* 0x0006e00c01007387 */ /* 0x000fe80000100a00 */
[----:B------:R-:W-:Y:S04]  /*79820*/  STL.64 [R1+0x6e8], R14 ;  /* 0x0006e80e01007387 */ /* 0x000fe80000100a00 */
[----:B------:R-:W3:Y:S01]  /*79830*/  LDL R26, [R1+0x68] ;  /* 0x00006800011a7983 */ /* 0x000ee20000100800 */
[----:B----4-:R-:W-:-:S15]  /*79840*/  HMMA.16816.F32.BF16 R8, R20, R6, R16 ;  /* 0x000000061408723c */ /* 0x010fde0000041810 */
[----:B------:R-:W-:-:S04]  /*79850*/  NOP ;  /* 0x0000000000007918 */ /* 0x000fc80000000000 */
[----:B------:R-:W-:Y:S04]  /*79860*/  STL.64 [R1+0x6d0], R8 ;  /* 0x0006d00801007387 */ /* 0x000fe80000100a00 */
[----:B------:R-:W-:Y:S04]  /*79870*/  STL.64 [R1+0x6d8], R10 ;  /* 0x0006d80a01007387 */ /* 0x000fe80000100a00 */
[----:B------:R-:W3:Y:S04]  /*79880*/  LDL R27, [R1+0x6c] ;  /* 0x00006c00011b7983 */ /* 0x000ee80000100800 */
[----:B---3--:R0:W-:Y:S04]  /*79890*/  STL.64 [R1+0xb0c0], R26 ;  /* 0x00b0c01a01007387 */ /* 0x0081e80000100a00 */
[----:B------:R-:W3:Y:S04]  /*798a0*/  LDL.LU R24, [R1+0xe20] ;  /* 0x000e200001187983 */ /* 0x000ee80000300800 */
[----:B------:R-:W3:Y:S04]  /*798b0*/  LDL.LU R25, [R1+0xe24] ;  /* 0x000e240001197983 */ /* 0x000ee80000300800 */
[----:B0-----:R-:W4:Y:S04]  /*798c0*/  LDL.LU R26, [R1+0xe28] ;  /* 0x000e2800011a7983 */ /* 0x001f280000300800 */
[----:B------:R-:W4:Y:S04]  /*798d0*/  LDL.LU R27, [R1+0xe2c] ;  /* 0x000e2c00011b7983 */ /* 0x000f280000300800 */
[----:B----4-:R0:W-:Y:S04]  /*798e0*/  STL.64 [R1+0xb0d0], R26 ;  /* 0x00b0d01a01007387 */ /* 0x0101e80000100a00 */
[----:B---3--:R-:W-:Y:S04]  /*798f0*/  STL.64 [R1+0xb0c8], R24 ;  /* 0x00b0c81801007387 */ /* 0x008fe80000100a00 */
[----:B0-----:R-:W3:Y:S04]  /*79900*/  LDL R26, [R1+0x88] ;  /* 0x00008800011a7983 */ /* 0x001ee80000100800 */
[----:B------:R-:W3:Y:S04]  /*79910*/  LDL R27, [R1+0x8c] ;  /* 0x00008c00011b7983 */ /* 0x000ee80000100800 */
[----:B---3--:R0:W-:Y:S04]  /*79920*/  STL.64 [R1+0xb0e8], R26 ;  /* 0x00b0e81a01007387 */ /* 0x0081e80000100a00 */
[----:B------:R-:W3:Y:S04]  /*79930*/  LDL.LU R8, [R1+0xe10] ;  /* 0x000e100001087983 */ /* 0x000ee80000300800 */
[----:B------:R-:W3:Y:S04]  /*79940*/  LDL.LU R9, [R1+0xe14] ;  /* 0x000e140001097983 */ /* 0x000ee80000300800 */
[----:B------:R-:W4:Y:S04]  /*79950*/  LDL.LU R10, [R1+0xe18] ;  /* 0x000e1800010a7983 */ /* 0x000f280000300800 */
[----:B------:R-:W4:Y:S04]  /*79960*/  LDL.LU R11, [R1+0xe1c] ;  /* 0x000e1c00010b7983 */ /* 0x000f280000300800 */
[----:B0-----:R-:W2:Y:S04]  /*79970*/  LDL R26, [R1+0x98] ;  /* 0x00009800011a7983 */ /* 0x001ea80000100800 */
[----:B------:R-:W2:Y:S04]  /*79980*/  LDL R27, [R1+0x9c] ;  /* 0x00009c00011b7983 */ /* 0x000ea80000100800 */
[----:B--2---:R0:W-:Y:S04]  /*79990*/  STL.64 [R1+0xb100], R26 ;  /* 0x00b1001a01007387 */ /* 0x0041e80000100a00 */
[----:B------:R-:W2:Y:S04]  /*799a0*/  LDL.LU R24, [R1+0xe50] ;  /* 0x000e500001187983 */ /* 0x000ea80000300800 */
[----:B------:R-:W2:Y:S04]  /*799b0*/  LDL.LU R25, [R1+0xe54] ;  /* 0x000e540001197983 */ /* 0x000ea80000300800 */
[----:B0-----:R-:W2:Y:S04]  /*799c0*/  LDL.LU R26, [R1+0xe58] ;  /* 0x000e5800011a7983 */ /* 0x001ea80000300800 */
[----:B------:R-:W2:Y:S04]  /*799d0*/  LDL.LU R27, [R1+0xe5c] ;  /* 0x000e5c00011b7983 */ /* 0x000ea80000300800 */
[----:B------:R-:W3:Y:S04]  /*799e0*/  LDL.LU R12, [R1+0x6c0] ;  /* 0x0006c000010c7983 */ /* 0x000ee80000300800 */
[----:B------:R-:W3:Y:S04]  /*799f0*/  LDL.LU R13, [R1+0x6c4] ;  /* 0x0006c400010d7983 */ /* 0x000ee80000300800 */
[----:B------:R-:W3:Y:S04]  /*79a00*/  LDL.LU R14, [R1+0x6c8] ;  /* 0x0006c800010e7983 */ /* 0x000ee80000300800 */
[----:B------:R-:W3:Y:S04]  /*79a10*/  LDL.LU R15, [R1+0x6cc] ;  /* 0x0006cc00010f7983 */ /* 0x000ee80000300800 */
[----:B------:R-:W3:Y:S04]  /*79a20*/  LDL.64 R18, [R1+0x38] ;  /* 0x0000380001127983 */ /* 0x000ee80000100a00 */
[----:B--2---:R0:W-:Y:S04]  /*79a30*/  STL.64 [R1+0xb110], R26 ;  /* 0x00b1101a01007387 */ /* 0x0041e80000100a00 */
[----:B------:R-:W-:Y:S04]  /*79a40*/  STL.64 [R1+0xb108], R24 ;  /* 0x00b1081801007387 */ /* 0x000fe80000100a00 */
[----:B0-----:R-:W2:Y:S04]  /*79a50*/  LDL R26, [R1+0xb8] ;  /* 0x0000b800011a7983 */ /* 0x001ea80000100800 */
[----:B------:R-:W2:Y:S04]  /*79a60*/  LDL R27, [R1+0xbc] ;  /* 0x0000bc00011b7983 */ /* 0x000ea80000100800 */
[----:B--2---:R0:W-:Y:S04]  /*79a70*/  STL.64 [R1+0xb128], R26 ;  /* 0x00b1281a01007387 */ /* 0x0041e80000100a00 */
[----:B0-----:R-:W2:Y:S04]  /*79a80*/  LDL.64 R26, [R1+0xc8] ;  /* 0x0000c800011a7983 */ /* 0x001ea80000100a00 */
        /* <DEDUP_REMOVED lines=23> */
[----:B------:R-:W3:Y:S04]  /*79c00*/  LDL.LU R10, [R1+0xe78] ;  /* 0x000e7800010a7983 */ /* 0x000ee80000300800 */
[----:B------:R-:W3:Y:S04]  /*79c10*/  LDL.LU R11, [R1+0xe7c] ;  /* 0x000e7c00010b7983 */ /* 0x000ee80000300800 */
[----:B------:R-:W-:Y:S04]  /*79c20*/  STL.64 [R1+0xb038], R6 ;  /* 0x00b0380601007387 */ /* 0x000fe80000100a00 */
[----:B------:R0:W-:Y:S04]  /*79c30*/  STL.64 [R1+0x6c0], R12 ;  /* 0x0006c00c01007387 */ /* 0x0001e80000100a00 */
[----:B------:R2:W-:Y:S04]  /*79c40*/  STL.64 [R1+0x6c8], R14 ;  /* 0x0006c80e01007387 */ /* 0x0005e80000100a00 */
[----:B0-----:R-:W4:Y:S01]  /*79c50*/  LDL.LU.64 R12, [R1+0xb140] ;  /* 0x00b14000010c7983 */ /* 0x001f220000300a00 */
[----:B------:R-:W-:-:S02]  /*79c60*/  IMAD.MOV.U32 R6, RZ, RZ, R5 ;  /* 0x000000ffff067224 */ /* 0x000fc400078e0005 */
[----:B------:R-:W-:Y:S02]  /*79c70*/  IMAD.MOV.U32 R7, RZ, RZ, R4 ;  /* 0x000000ffff077224 */ /* 0x000fe400078e0004 */
[----:B------:R-:W-:Y:S02]  /*79c80*/  IMAD.MOV.U32 R5, RZ, RZ, R18 ;  /* 0x000000ffff057224 */ /* 0x000fe400078e0012 */
[----:B------:R-:W-:Y:S02]  /*79c90*/  IMAD.MOV.U32 R4, RZ, RZ, R19 ;  /* 0x000000ffff047224 */ /* 0x000fe400078e0013 */
[----:B--2---:R-:W-:Y:S02]  /*79ca0*/  IMAD.MOV.U32 R15, RZ, RZ, R26 ;  /* 0x000000ffff0f7224 */ /* 0x004fe400078e001a */
[----:B------:R-:W-:Y:S01]  /*79cb0*/  IMAD.MOV.U32 R14, RZ, RZ, R27 ;  /* 0x000000ffff0e7224 */ /* 0x000fe200078e001b */
[----:B----4-:R-:W0:Y:S01]  /*79cc0*/  LDSM.16.MT88.4 R16, [R13+UR5+0x2100] ;  /* 0x002100050d10783b */ /* 0x010e220008004200 */
[C---:B---3--:R-:W-:Y:S03]  /*79cd0*/  HMMA.16816.F32.BF16 R8, R20.reuse, R26, R8 ;  /* 0x0000001a1408723c */ /* 0x048fe60000041808 */
[----:B0-----:R0:W-:Y:S04]  /*79ce0*/  STL.64 [R1+0xaf80], R18 ;  /* 0x00af801201007387 */ /* 0x0011e80000100a00 */
[----:B------:R-:W-:Y:S04]  /*79cf0*/  STL.64 [R1+0xaf78], R16 ;  /* 0x00af781001007387 */ /* 0x000fe80000100a00 */
[----:B0-----:R-:W2:Y:S08]  /*79d00*/  LDL.64 R18, [R1+0xa8] ;  /* 0x0000a80001127983 */ /* 0x001eb00000100a00 */
        /* <DEDUP_REMOVED lines=16> */
[----:B0-----:R-:W3:Y:S04]  /*79e10*/  LDL.LU.64 R26, [R1+0xb100] ;  /* 0x00b10000011a7983 */ /* 0x001ee80000300a00 */
[----:B------:R0:W-:Y:S04]  /*79e20*/  STL.64 [R1+0xaff0], R18 ;  /* 0x00aff01201007387 */ /* 0x0001e80000100a00 */
[----:B------:R-:W2:Y:S04]  /*79e30*/  LDL.LU R16, [R1+0xbc0] ;  /* 0x000bc00001107983 */ /* 0x000ea80000300800 */
[----:B------:R-:W2:Y:S04]  /*79e40*/  LDL.LU R17, [R1+0xbc4] ;  /* 0x000bc40001117983 */ /* 0x000ea80000300800 */
[----:B0-----:R-:W4:Y:S04]  /*79e50*/  LDL.LU R18, [R1+0xbc8] ;  /* 0x000bc80001127983 */ /* 0x001f280000300800 */
[----:B------:R-:W4:Y:S01]  /*79e60*/  LDL.LU R19, [R1+0xbcc] ;  /* 0x000bcc0001137983 */ /* 0x000f220000300800 */
[----:B---3--:R-:W-:Y:S03]  /*79e70*/  HMMA.16816.F32.BF16 R24, R20, R26, R8 ;  /* 0x0000001a1418723c */ /* 0x008fe60000041808 */
[----:B----4-:R0:W-:Y:S04]  /*79e80*/  STL.64 [R1+0xb000], R18 ;  /* 0x00b0001201007387 */ /* 0x0101e80000100a00 */
[----:B--2---:R-:W-:Y:S01]  /*79e90*/  STL.64 [R1+0xaff8], R16 ;  /* 0x00aff81001007387 */ /* 0x004fe20000100a00 */
[----:B0-----:R-:W-:-:S02]  /*79ea0*/  IMAD.MOV.U32 R18, RZ, RZ, R15 ;  /* 0x000000ffff127224 */ /* 0x001fc400078e000f */
[----:B------:R-:W-:-:S05]  /*79eb0*/  IMAD.MOV.U32 R19, RZ, RZ, R14 ;  /* 0x000000ffff137224 */ /* 0x000fca00078e000e */
[----:B------:R-:W-:Y:S04]  /*79ec0*/  STL.64 [R1+0xb018], R18 ;  /* 0x00b0181201007387 */ /* 0x000fe80000100a00 */
        /* <DEDUP_REMOVED lines=10> */
[----:B0-----:R-:W3:Y:S04]  /*79f70*/  LDL.LU.64 R26, [R1+0xb0d0] ;  /* 0x00b0d000011a7983 */ /* 0x001ee80000300a00 */
[----:B------:R-:W3:Y:S01]  /*79f80*/  LDL.LU.64 R24, [R1+0xb0c8] ;  /* 0x00b0c80001187983 */ /* 0x000ee20000300a00 */
[----:B------:R-:W-:-:S02]  /*79f90*/  IMAD.MOV.U32 R18, RZ, RZ, R29 ;  /* 0x000000ffff127224 */ /* 0x000fc400078e001d */
[----:B------:R-:W-:-:S07]  /*79fa0*/  IMAD.MOV.U32 R19, RZ, RZ, R28 ;  /* 0x000000ffff137224 */ /* 0x000fce00078e001c */
[----:B---3--:R-:W-:Y:S01]  /*79fb0*/  HMMA.16816.F32.BF16 R16, R20, R18, R24 ;  /* 0x000000121410723c */ /* 0x008fe20000041818 */
[----:B------:R-:W2:-:S15]  /*79fc0*/  LDL.LU.64 R26, [R1+0xb0c0] ;  /* 0x00b0c000011a7983 */ /* 0x000e9e0000300a00 */
[----:B------:R-:W-:-:S03]  /*79fd0*/  NOP ;  /* 0x0000000000007918 */ /* 0x000fc60000000000 */
[----:B------:R-:W-:Y:S04]  /*79fe0*/  STL.64 [R1+0xe30], R16 ;  /* 0x000e301001007387 */ /* 0x000fe80000100a00 */
[----:B------:R0:W-:Y:S02]  /*79ff0*/  STL.64 [R1+0xe38], R18 ;  /* 0x000e381201007387 */ /* 0x0001e40000100a00 */
[----:B0-----:R-:W-:Y:S02]  /*7a000*/  IMAD.MOV.U32 R18, RZ, RZ, R5 ;  /* 0x000000ffff127224 */ /* 0x001fe400078e0005 */
[----:B------:R-:W-:-:S05]  /*7a010*/  IMAD.MOV.U32 R19, RZ, RZ, R4 ;  /* 0x000000ffff137224 */ /* 0x000fca00078e0004 */
[----:B------:R0:W-:Y:S04]  /*7a020*/  STL.64 [R1+0xb030], R18 ;  /* 0x00b0301201007387 */ /* 0x0001e80000100a00 */
[----:B------:R-:W3:Y:S04]  /*7a030*/  LDL.LU R16, [R1+0xe00] ;  /* 0x000e000001107983 */ /* 0x000ee80000300800 */
[----:B------:R-:W3:Y:S04]  /*7a040*/  LDL.LU R17, [R1+0xe04] ;  /* 0x000e040001117983 */ /* 0x000ee80000300800 */
[----:B0-----:R-:W3:Y:S04]  /*7a050*/  LDL.LU R18, [R1+0xe08] ;  /* 0x000e080001127983 */ /* 0x001ee80000300800 */
[----:B------:R-:W3:Y:S01]  /*7a060*/  LDL.LU R19, [R1+0xe0c] ;  /* 0x000e0c0001137983 */ /* 0x000ee20000300800 */
[----:B--2---:R-:W-:Y:S03]  /*7a070*/  HMMA.16816.F32.BF16 R24, R20, R26, R8 ;  /* 0x0000001a1418723c */ /* 0x004fe60000041808 */
[----:B------:R-:W2:-:S15]  /*7a080*/  LDL.LU.64 R8, [R1+0xb0b8] ;  /* 0x00b0b80001087983 */ /* 0x000e9e0000300a00 */
[----:B------:R-:W-:Y:S01]  /*7a090*/  NOP ;  /* 0x0000000000007918 */ /* 0x000fe20000000000 */
[----:B------:R-:W-:Y:S04]  /*7a0a0*/  STL.64 [R1+0xe20], R24 ;  /* 0x000e201801007387 */ /* 0x000fe80000100a00 */
[----:B------:R0:W-:Y:S04]  /*7a0b0*/  STL.64 [R1+0xe28], R26 ;  /* 0x000e281a01007387 */ /* 0x0001e80000100a00 */
[----:B0-----:R-:W4:Y:S04]  /*7a0c0*/  LDL.LU.64 R26, [R1+0xb0b0] ;  /* 0x00b0b000011a7983 */ /* 0x001f280000300a00 */
[----:B------:R-:W4:Y:S01]  /*7a0d0*/  LDL.LU R4, [R1+0xc00] ;  /* 0x000c000001047983 */ /* 0x000f220000300800 */
[----:B---3--:R-:W-:-:S15]  /*7a0e0*/  HMMA.16816.F32.BF16 R16, R20, R6, R16 ;  /* 0x000000061410723c */ /* 0x008fde0000041810 */
[----:B------:R-:W-:-:S04]  /*7a0f0*/  NOP ;  /* 0x0000000000007918 */ /* 0x000fc80000000000 */
[----:B------:R-:W-:Y:S04]  /*7a100*/  STL.64 [R1+0xe10], R16 ;  /* 0x000e101001007387 */ /* 0x000fe80000100a00 */
[----:B------:R-:W-:Y:S04]  /*7a110*/  STL.64 [R1+0xe18], R18 ;  /* 0x000e181201007387 */ /* 0x000fe80000100a00 */
[----:B------:R-:W4:Y:S04]  /*7a120*/  LDL.LU R5, [R1+0xc04] ;  /* 0x000c040001057983 */ /* 0x000f280000300800 */
[----:B------:R-:W3:Y:S04]  /*7a130*/  LDL.LU R6, [R1+0xc08] ;  /* 0x000c080001067983 */ /* 0x000ee80000300800 */
[----:B------:R-:W3:Y:S01]  /*7a140*/  LDL.LU R7, [R1+0xc0c] ;  /* 0x000c0c0001077983 */ /* 0x000ee20000300800 */
[----:B------:R-:W-:Y:S01]  /*7a150*/  IMAD.MOV.U32 R14, RZ, RZ, R12 ;  /* 0x000000ffff0e7224 */ /* 0x000fe200078e000c */
[----:B--2---:R-:W-:-:S02]  /*7a160*/  MOV R15, R9 ;  /* 0x00000009000f7202 */ /* 0x004fc40000000f00 */
[----:B---3--:R-:W-:Y:S04]  /*7a170*/  STL.64 [R1+0xb058], R6 ;  /* 0x00b0580601007387 */ /* 0x008fe80000100a00 */
[----:B----4-:R0:W-:Y:S04]  /*7a180*/  STL.64 [R1+0xb050], R4 ;  /* 0x00b0500401007387 */ /* 0x0101e80000100a00 */
[----:B------:R1:W-:Y:S04]  /*7a190*/  STL.64 [R1+0xb060], R14 ;  /* 0x00b0600e01007387 */ /* 0x0003e80000100a00 */
[----:B0-----:R-:W2:Y:S04]  /*7a1a0*/  LDL.LU R4, [R1+0xc20] ;  /* 0x000c200001047983 */ /* 0x001ea80000300800 */
[----:B------:R-:W2:Y:S04]  /*7a1b0*/  LDL.LU R5, [R1+0xc24] ;  /* 0x000c240001057983 */ /* 0x000ea80000300800 */
[----:B------:R-:W3:Y:S04]  /*7a1c0*/  LDL.LU R6, [R1+0xc28] ;  /* 0x000c280001067983 */ /* 0x000ee80000300800 */
[----:B------:R-:W3:Y:S01]  /*7a1d0*/  LDL.LU R7, [R1+0xc2c] ;  /* 0x000c2c0001077983 */ /* 0x000ee20000300800 */
[----:B-1----:R-:W-:-:S02]  /*7a1e0*/  IMAD.MOV.U32 R14, RZ, RZ, R8 ;  /* 0x000000ffff0e7224 */ /* 0x002fc400078e0008 */
[----:B------:R-:W-:Y:S01]  /*7a1f0*/  IMAD.MOV.U32 R15, RZ, RZ, R3 ;  /* 0x000000ffff0f7224 */ /* 0x000fe200078e0003 */
[----:B---3--:R-:W-:Y:S04]  /*7a200*/  STL.64 [R1+0xb070], R6 ;  /* 0x00b0700601007387 */ /* 0x008fe80000100a00 */
[----:B--2---:R0:W-:Y:S04]  /*7a210*/  STL.64 [R1+0xb068], R4 ;  /* 0x00b0680401007387 */ /* 0x0041e80000100a00 */
        /* <DEDUP_REMOVED lines=8> */
[----:B--2---:R-:W-:Y:S04]  /*7a2a0*/  STL.64 [R1+0xb080], R4 ;  /* 0x00b0800401007387 */ /* 0x004fe80000100a00 */
[----:B------:R-:W-:Y:S04]  /*7a2b0*/  STL.64 [R1+0xb0a8], R14 ;  /* 0x00b0a80e01007387 */ /* 0x000fe80000100a00 */
[----:B------:R0:W-:Y:S04]  /*7a2c0*/  STL [R1+0xb0a0], R13 ;  /* 0x00b0a00d01007387 */ /* 0x0001e80000100800 */
[----:B------:R-:W2:Y:S04]  /*7a2d0*/  LDL.LU R12, [R1+0x6b0] ;  /* 0x0006b000010c7983 */ /* 0x000ea80000300800 */
[----:B0-----:R-:W2:Y:S04]  /*7a2e0*/  LDL.LU R13, [R1+0x6b4] ;  /* 0x0006b400010d7983 */ /* 0x001ea80000300800 */
[----:B------:R-:W2:Y:S04]  /*7a2f0*/  LDL.LU R14, [R1+0x6b8] ;  /* 0x0006b800010e7983 */ /* 0x000ea80000300800 */
[----:B------:R-:W2:Y:S04]  /*7a300*/  LDL.LU R15, [R1+0x6bc] ;  /* 0x0006bc00010f7983 */ /* 0x000ea80000300800 */
[----:B------:R-:W3:Y:S04]  /*7a310*/  LDL.LU R4, [R1+0xc40] ;  /* 0x000c400001047983 */ /* 0x000ee80000300800 */
[----:B------:R-:W3:Y:S04]  /*7a320*/  LDL.LU R5, [R1+0xc44] ;  /* 0x000c440001057983 */ /* 0x000ee80000300800 */
[----:B------:R-:W3:Y:S04]  /*7a330*/  LDL.LU R6, [R1+0xc48] ;  /* 0x000c480001067983 */ /* 0x000ee80000300800 */
[----:B------:R-:W3:Y:S04]  /*7a340*/  LDL.LU R7, [R1+0xc4c] ;  /* 0x000c4c0001077983 */ /* 0x000ee80000300800 */
[----:B------:R-:W4:Y:S04]  /*7a350*/  LDL.LU R8, [R1+0xc10] ;  /* 0x000c100001087983 */ /* 0x000f280000300800 */
[----:B------:R-:W4:Y:S04]  /*7a360*/  LDL.LU R9, [R1+0xc14] ;  /* 0x000c140001097983 */ /* 0x000f280000300800 */
[----:B------:R-:W4:Y:S04]  /*7a370*/  LDL.LU R10, [R1+0xc18] ;  /* 0x000c1800010a7983 */ /* 0x000f280000300800 */
[----:B------:R-:W4:Y:S04]  /*7a380*/  LDL.LU R11, [R1+0xc1c] ;  /* 0x000c1c00010b7983 */ /* 0x000f280000300800 */
[----:B------:R-:W3:Y:S04]  /*7a390*/  LDL.LU R16, [R1+0xbf0] ;  /* 0x000bf00001107983 */ /* 0x000ee80000300800 */
[----:B------:R-:W3:Y:S04]  /*7a3a0*/  LDL.LU R17, [R1+0xbf4] ;  /* 0x000bf40001117983 */ /* 0x000ee80000300800 */
[----:B------:R-:W3:Y:S04]  /*7a3b0*/  LDL.LU R18, [R1+0xbf8] ;  /* 0x000bf80001127983 */ /* 0x000ee80000300800 */
[----:B------:R-:W3:Y:S01]  /*7a3c0*/  LDL.LU R19, [R1+0xbfc] ;  /* 0x000bfc0001137983 */ /* 0x000ee20000300800 */
[----:B--2---:R-:W-:Y:S03]  /*7a3d0*/  HMMA.16816.F32.BF16 R20, R20, R26, R12 ;  /* 0x0000001a1414723c */ /* 0x004fe6000004180c */
[----:B------:R-:W3:Y:S04]  /*7a3e0*/  LDL.LU.64 R14, [R1+0xb0a8] ;  /* 0x00b0a800010e7983 */ /* 0x000ee80000300a00 */
[----:B------:R-:W2:-:S12]  /*7a3f0*/  LDL.LU R13, [R1+0xb0a0] ;  /* 0x00b0a000010d7983 */ /* 0x000e980000300800 */
[----:B------:R-:W-:Y:S04]  /*7a400*/  STL.64 [R1+0x6b0], R20 ;  /* 0x0006b01401007387 */ /* 0x000fe80000100a00 */
[----:B------:R-:W-:Y:S01]  /*7a410*/  STL.64 [R1+0x6b8], R22 ;  /* 0x0006b81601007387 */ /* 0x000fe20000100a00 */
[----:B------:R-:W-:Y:S02]  /*7a420*/  IMAD.MOV.U32 R2, RZ, RZ, R26 ;  /* 0x000000ffff027224 */ /* 0x000fe400078e001a */
[----:B------:R-:W-:Y:S02]  /*7a430*/  IMAD.MOV.U32 R0, RZ, RZ, R27 ;  /* 0x000000ffff007224 */ /* 0x000fe400078e001b */
[----:B------:R-:W3:Y:S04]  /*7a440*/  LDL.LU.64 R26, [R1+0xb098] ;  /* 0x00b09800011a7983 */ /* 0x000ee80000300a00 */
[----:B------:R-:W3:Y:S04]  /*7a450*/  LDL.LU.64 R24, [R1+0xb090] ;  /* 0x00b0900001187983 */ /* 0x000ee80000300a00 */
[----:B--2---:R-:W0:Y:S04]  /*7a460*/  LDSM.16.MT88.4 R20, [R13+UR5+0x2180] ;  /* 0x002180050d14783b */ /* 0x004e280008004200 */
[----:B0-----:R0:W-:Y:S04]  /*7a470*/  STL.64 [R1+0xae08], R22 ;  /* 0x00ae081601007387 */ /* 0x0011e80000100a00 */
[----:B------:R1:W-:Y:S01]  /*7a480*/  STL.64 [R1+0xae00], R20 ;  /* 0x00ae001401007387 */ /* 0x0003e20000100a00 */
[----:B0-----:R-:W-:-:S02]  /*7a490*/  IMAD.MOV.U32 R22, RZ, RZ, R2 ;  /* 0x000000ffff167224 */ /* 0x001fc400078e0002 */
[----:B------:R-:W-:-:S05]  /*7a4a0*/  IMAD.MOV.U32 R23, RZ, RZ, R0 ;  /* 0x000000ffff177224 */ /* 0x000fca00078e0000 */
[----:B------:R0:W-:Y:S04]  /*7a4b0*/  STL.64 [R1+0xafe8], R22 ;  /* 0x00afe81601007387 */ /* 0x0001e80000100a00 */
[----:B-1----:R-:W2:Y:S04]  /*7a4c0*/  LDL.LU R20, [R1+0xbb0] ;  /* 0x000bb00001147983 */ /* 0x002ea80000300800 */
[----:B------:R-:W2:Y:S04]  /*7a4d0*/  LDL.LU R21, [R1+0xbb4] ;  /* 0x000bb40001157983 */ /* 0x000ea80000300800 */
[----:B0-----:R-:W2:Y:S04]  /*7a4e0*/  LDL.LU R22, [R1+0xbb8] ;  /* 0x000bb80001167983 */ /* 0x001ea80000300800 */
[----:B------:R-:W2:Y:S01]  /*7a4f0*/  LDL.LU R23, [R1+0xbbc] ;  /* 0x000bbc0001177983 */ /* 0x000ea20000300800 */
[C---:B---3--:R-:W-:Y:S03]  /*7a500*/  HMMA.16816.F32.BF16 R12, R24.reuse, R14, R4 ;  /* 0x0000000e180c723c */ /* 0x048fe60000041804 */
[----:B--2---:R-:W-:Y:S04]  /*7a510*/  STL.64 [R1+0xb010], R22 ;  /* 0x00b0101601007387 */ /* 0x004fe80000100a00 */
        /* <DEDUP_REMOVED lines=33> */
[----:B------:R-:W-:Y:S01]  /*7a730*/  STL [R1+0xaf2c], R15 ;  /* 0x00af2c0f01007387 */ /* 0x000fe20000100800 */
[----:B---3--:R-:W-:-:S15]  /*7a740*/  HMMA.16816.F32.BF16 R4, R24, R10, R4 ;  /* 0x0000000a1804723c */ /* 0x008fde0000041804 */
        /* <DEDUP_REMOVED lines=9> */
[----:B0-----:R-:W2:Y:S04]  /*7a7e0*/  LDL.LU.64 R18, [R1+0xb030] ;  /* 0x00b0300001127983 */ /* 0x001ea80000300a00 */
[----:B------:R-:W-:Y:S04]  /*7a7f0*/  STL [R1+0xaf10], R7 ;  /* 0x00af100701007387 */ /* 0x000fe80000100800 */
[----:B------:R0:W-:Y:S04]  /*7a800*/  STL [R1+0xafc0], R6 ;  /* 0x00afc00601007387 */ /* 0x0001e80000100800 */
[----:B0-----:R-:W3:Y:S01]  /*7a810*/  LDL.64 R6, [R1+0xb8] ;  /* 0x0000b80001067983 */ /* 0x001ee20000100a00 */
        /* <DEDUP_REMOVED lines=17> */
[----:B0-----:R-:W2:Y:S01]  /*7a930*/  LDL.LU.64 R18, [R1+0xaff0] ;  /* 0x00aff00001127983 */ /* 0x001ea20000300a00 */
[----:B------:R-:W-:Y:S02]  /*7a940*/  IMAD.MOV.U32 R9, RZ, RZ, R6 ;  /* 0x000000ffff097224 */ /* 0x000fe400078e0006 */
[----:B------:R-:W-:-:S05]  /*7a950*/  IMAD.MOV.U32 R8, RZ, RZ, R7 ;  /* 0x000000ffff087224 */ /* 0x000fca00078e0007 */
[----:B------:R-:W-:Y:S04]  /*7a960*/  STL [R1+0xaf0c], R8 ;  /* 0x00af0c0801007387 */ /* 0x000fe80000100800 */
[----:B------:R-:W-:Y:S04]  /*7a970*/  STL [R1+0xaf08], R9 ;  /* 0x00af080901007387 */ /* 0x000fe80000100800 */
[----:B------:R-:W-:Y:S01]  /*7a980*/  STL [R1+0xaf98], R10 ;  /* 0x00af980a01007387 */ /* 0x000fe20000100800 */
[----:B--2---:R-:W-:Y:S01]  /*7a990*/  HMMA.16816.F32.BF16 R4, R24, R18, R20 ;  /* 0x000000121804723c */ /* 0x004fe20000041814 */
[----:B------:R-:W-:-:S02]  /*7a9a0*/  IMAD.MOV.U32 R13, RZ, RZ, R18 ;  /* 0x000000ffff0d7224 */ /* 0x000fc400078e0012 */
[----:B------:R-:W-:-:S15]  /*7a9b0*/  IMAD.MOV.U32 R12, RZ, RZ, R19 ;  /* 0x000000ffff0c7224 */ /* 0x000fde00078e0013 */
[----:B------:R-:W-:Y:S01]  /*7a9c0*/  NOP ;  /* 0x0000000000007918 */ /* 0x000fe20000000000 */
[----:B------:R-:W-:Y:S04]  /*7a9d0*/  STL.64 [R1+0xbc0], R4 ;  /* 0x000bc00401007387 */ /* 0x000fe80000100a00 */
[----:B------:R-:W-:Y:S04]  /*7a9e0*/  STL.64 [R1+0xbc8], R6 ;  /* 0x000bc80601007387 */ /* 0x000fe80000100a00 */
[----:B------:R-:W-:Y:S04]  /*7a9f0*/  STL [R1+0xaf38], R14 ;  /* 0x00af380e01007387 */ /* 0x000fe80000100800 */
[----:B------:R0:W-:Y:S04]  /*7aa00*/  STL.64 [R1+0xaf30], R12 ;  /* 0x00af300c01007387 */ /* 0x0001e80000100a00 */
[----:B0-----:R-:W2:Y:S04]  /*7aa10*/  LDL.LU R12, [R1+0x3d0] ;  /* 0x0003d000010c7983 */ /* 0x001ea80000300800 */
[----:B------:R-:W2:Y:S04]  /*7aa20*/  LDL.LU R13, [R1+0x3d4] ;  /* 0x0003d400010d7983 */ /* 0x000ea80000300800 */
[----:B------:R-:W3:Y:S04]  /*7aa30*/  LDL.LU R14, [R1+0x3d8] ;  /* 0x0003d800010e7983 */ /* 0x000ee80000300800 */
[----:B------:R-:W3:Y:S04]  /*7aa40*/  LDL.LU R15, [R1+0x3dc] ;  /* 0x0003dc00010f7983 */ /* 0x000ee80000300800 */
[----:B------:R-:W4:Y:S04]  /*7aa50*/  LDL.LU R4, [R1+0xb80] ;  /* 0x000b800001047983 */ /* 0x000f280000300800 */
[----:B------:R-:W4:Y:S04]  /*7aa60*/  LDL.LU R5, [R1+0xb84] ;  /* 0x000b840001057983 */ /* 0x000f280000300800 */
[----:B------:R-:W2:Y:S04]  /*7aa70*/  LDL.LU R6, [R1+0xb88] ;  /* 0x000b880001067983 */ /* 0x000ea80000300800 */
[----:B------:R-:W2:Y:S04]  /*7aa80*/  LDL.LU R7, [R1+0xb8c] ;  /* 0x000b8c0001077983 */ /* 0x000ea80000300800 */
[----:B------:R-:W3:Y:S04]  /*7aa90*/  LDL.LU R20, [R1+0xba0] ;  /* 0x000ba00001147983 */ /* 0x000ee80000300800 */
[----:B------:R-:W3:Y:S04]  /*7aaa0*/  LDL.LU R21, [R1+0xba4] ;  /* 0x000ba40001157983 */ /* 0x000ee80000300800 */
[----:B------:R-:W3:Y:S04]  /*7aab0*/  LDL.LU R22, [R1+0xba8] ;  /* 0x000ba80001167983 */ /* 0x000ee80000300800 */
[----:B------:R-:W3:Y:S04]  /*7aac0*/  LDL.LU R23, [R1+0xbac] ;  /* 0x000bac0001177983 */ /* 0x000ee80000300800 */
[----:B--2---:R0:W-:Y:S04]  /*7aad0*/  STL.64 [R1+0xafd0], R6 ;  /* 0x00afd00601007387 */ /* 0x0041e80000100a00 */
[----:B----4-:R-:W-:Y:S04]  /*7aae0*/  STL.64 [R1+0xafc8], R4 ;  /* 0x00afc80401007387 */ /* 0x010fe80000100a00 */
[----:B0-----:R-:W2:Y:S04]  /*7aaf0*/  LDL.64 R6, [R1+0x88] ;  /* 0x0000880001067983 */ /* 0x001ea80000100a00 */
[----:B--2---:R0:W-:Y:S04]  /*7ab00*/  STL.64 [R1+0xafe0], R6 ;  /* 0x00afe00601007387 */ /* 0x0041e80000100a00 */
[----:B0-----:R-:W3:Y:S04]  /*7ab10*/  LDL.64 R6, [R1+0x98] ;  /* 0x0000980001067983 */ /* 0x001ee80000100a00 */
[----:B------:R-:W2:Y:S04]  /*7ab20*/  LDL.LU R16, [R1+0x550] ;  /* 0x0005500001107983 */ /* 0x000ea80000300800 */
        /* <DEDUP_REMOVED lines=12> */
[----:B--2---:R0:W-:Y:S04]  /*7abf0*/  STL.64 [R1+0xafd8], R10 ;  /* 0x00afd80a01007387 */ /* 0x0041e80000100a00 */
[----:B------:R-:W2:Y:S04]  /*7ac00*/  LDL.LU R8, [R1+0xb90] ;  /* 0x000b900001087983 */ /* 0x000ea80000300800 */
[----:B------:R-:W2:Y:S04]  /*7ac10*/  LDL.LU R9, [R1+0xb94] ;  /* 0x000b940001097983 */ /* 0x000ea80000300800 */
[----:B0-----:R-:W2:Y:S04]  /*7ac20*/  LDL.LU R10, [R1+0xb98] ;  /* 0x000b9800010a7983 */ /* 0x001ea80000300800 */
[----:B------:R-:W2:Y:S04]  /*7ac30*/  LDL.LU R11, [R1+0xb9c] ;  /* 0x000b9c00010b7983 */ /* 0x000ea80000300800 */
[----:B----4-:R0:W-:Y:S04]  /*7ac40*/  STL.64 [R1+0xaf90], R18 ;  /* 0x00af901201007387 */ /* 0x0101e80000100a00 */
[----:B------:R1:W-:Y:S04]  /*7ac50*/  STL.64 [R1+0xaf88], R16 ;  /* 0x00af881001007387 */ /* 0x0003e80000100a00 */
[----:B0-----:R-:W4:Y:S01]  /*7ac60*/  LDL.64 R18, [R1+0x58] ;  /* 0x0000580001127983 */ /* 0x001f220000100a00 */
[----:B---3--:R-:W-:Y:S03]  /*7ac70*/  HMMA.16816.F32.BF16 R20, R24, R6, R20 ;  /* 0x000000061814723c */ /* 0x008fe60000041814 */
[----:B----4-:R0:W-:Y:S04]  /*7ac80*/  STL.64 [R1+0xafb0], R18 ;  /* 0x00afb01201007387 */ /* 0x0101e80000100a00 */
[----:B-1----:R-:W3:Y:S04]  /*7ac90*/  LDL.LU R16, [R1+0xb70] ;  /* 0x000b700001107983 */ /* 0x002ee80000300800 */
[----:B------:R-:W3:Y:S04]  /*7aca0*/  LDL.LU R17, [R1+0xb74] ;  /* 0x000b740001117983 */ /* 0x000ee80000300800 */
[----:B0-----:R-:W3:Y:S04]  /*7acb0*/  LDL.LU R18, [R1+0xb78] ;  /* 0x000b780001127983 */ /* 0x001ee80000300800 */
[----:B------:R-:W3:Y:S04]  /*7acc0*/  LDL.LU R19, [R1+0xb7c] ;  /* 0x000b7c0001137983 */ /* 0x000ee80000300800 */
[----:B------:R0:W-:Y:S04]  /*7acd0*/  STL.64 [R1+0xaf48], R14 ;  /* 0x00af480e01007387 */ /* 0x0001e80000100a00 */
[----:B------:R-:W-:Y:S04]  /*7ace0*/  STL.64 [R1+0xaf40], R12 ;  /* 0x00af400c01007387 */ /* 0x000fe80000100a00 */
[----:B0-----:R-:W4:Y:S04]  /*7acf0*/  LDL.LU.64 R14, [R1+0x18] ;  /* 0x00001800010e7983 */ /* 0x001f280000300a00 */
[----:B----4-:R0:W-:Y:S04]  /*7ad00*/  STL.64 [R1+0xaf60], R14 ;  /* 0x00af600e01007387 */ /* 0x0101e80000100a00 */
[----:B0-----:R-:W4:Y:S04]  /*7ad10*/  LDL.LU.64 R14, [R1+0x28] ;  /* 0x00002800010e7983 */ /* 0x001f280000300a00 */
[----:B------:R0:W-:Y:S04]  /*7ad20*/  STL.64 [R1+0xbb0], R20 ;  /* 0x000bb01401007387 */ /* 0x0001e80000100a00 */
[----:B------:R1:W-:Y:S01]  /*7ad30*/  STL.64 [R1+0xbb8], R22 ;  /* 0x000bb81601007387 */ /* 0x0003e20000100a00 */
[----:B0-----:R-:W-:-:S03]  /*7ad40*/  IMAD.MOV.U32 R21, RZ, RZ, R6 ;  /* 0x000000ffff157224 */ /* 0x001fc600078e0006 */
[----:B-1----:R-:W2:Y:S01]  /*7ad50*/  LDL.LU.64 R22, [R1+0xafe8] ;  /* 0x00afe80001167983 */ /* 0x002ea20000300a00 */
        /* <DEDUP_REMOVED lines=17> */
[----:B-1----:R-:W2:Y:S04]  /*7ae70*/  LDL.LU R6, [R1+0xafc0] ;  /* 0x00afc00001067983 */ /* 0x002ea80000300800 */
[----:B------:R-:W3:Y:S02]  /*7ae80*/  LDL.LU.64 R10, [R1+0xafb8] ;  /* 0x00afb800010a7983 */ /* 0x000ee40000300a00 */
[----:B---3--:R-:W-:Y:S01]  /*7ae90*/  HMMA.16816.F32.BF16 R16, R24, R10, R16 ;  /* 0x0000000a1810723c */ /* 0x008fe20000041810 */
[----:B------:R-:W-:Y:S01]  /*7aea0*/  MOV R3, R10 ;  /* 0x0000000a00037202 */ /* 0x000fe20000000f00 */
[----:B------:R-:W-:-:S15]  /*7aeb0*/  IMAD.MOV.U32 R4, RZ, RZ, R11 ;  /* 0x000000ffff047224 */ /* 0x000fde00078e000b */
[----:B------:R-:W-:Y:S02]  /*7aec0*/  NOP ;  /* 0x0000000000007918 */ /* 0x000fe40000000000 */
[----:B------:R-:W-:Y:S04]  /*7aed0*/  STL.64 [R1+0xb80], R16 ;  /* 0x000b801001007387 */ /* 0x000fe80000100a00 */
[----:B------:R0:W-:Y:S04]  /*7aee0*/  STL.64 [R1+0xb88], R18 ;  /* 0x000b881201007387 */ /* 0x0001e80000100a00 */
[----:B0-----:R-:W3:Y:S04]  /*7aef0*/  LDL.LU.64 R18, [R1+0xafb0] ;  /* 0x00afb00001127983 */ /* 0x001ee80000300a00 */
[----:B------:R-:W3:Y:S04]  /*7af00*/  LDL.LU.64 R10, [R1+0xafa8] ;  /* 0x00afa800010a7983 */ /* 0x000ee80000300a00 */
[----:B------:R-:W3:Y:S04]  /*7af10*/  LDL.LU.64 R8, [R1+0xafa0] ;  /* 0x00afa00001087983 */ /* 0x000ee80000300a00 */
[----:B--2---:R-:W-:Y:S04]  /*7af20*/  STL [R1+0xaf58], R6 ;  /* 0x00af580601007387 */ /* 0x004fe80000100800 */
[----:B------:R0:W-:Y:S04]  /*7af30*/  STL.64 [R1+0xaf50], R4 ;  /* 0x00af500401007387 */ /* 0x0001e80000100a00 */
[----:B0-----:R-:W2:Y:S04]  /*7af40*/  LDL.LU R4, [R1+0x3e0] ;  /* 0x0003e00001047983 */ /* 0x001ea80000300800 */
[----:B------:R-:W2:Y:S04]  /*7af50*/  LDL.LU R5, [R1+0x3e4] ;  /* 0x0003e40001057983 */ /* 0x000ea80000300800 */
[----:B------:R-:W2:Y:S04]  /*7af60*/  LDL.LU R6, [R1+0x3e8] ;  /* 0x0003e80001067983 */ /* 0x000ea80000300800 */
[----:B------:R-:W2:Y:S01]  /*7af70*/  LDL.LU R7, [R1+0x3ec] ;  /* 0x0003ec0001077983 */ /* 0x000ea20000300800 */
[----:B---3--:R-:W-:Y:S01]  /*7af80*/  HMMA.16816.F32.BF16 R8, R24, R18, R8 ;  /* 0x000000121808723c */ /* 0x008fe20000041808 */
[----:B------:R-:W-:-:S02]  /*7af90*/  IMAD.MOV.U32 R28, RZ, RZ, R19 ;  /* 0x000000ffff1c7224 */ /* 0x000fc400078e0013 */
[----:B--2---:R-:W-:Y:S04]  /*7afa0*/  STL.64 [R1+0xaf70], R6 ;  /* 0x00af700601007387 */ /* 0x004fe80000100a00 */
[----:B------:R0:W-:Y:S04]  /*7afb0*/  STL.64 [R1+0xaf68], R4 ;  /* 0x00af680401007387 */ /* 0x0001e80000100a00 */
[----:B0-----:R-:W2:Y:S04]  /*7afc0*/  LDL.LU R4, [R1+0x3f0] ;  /* 0x0003f00001047983 */ /* 0x001ea80000300800 */
[----:B------:R-:W2:Y:S04]  /*7afd0*/  LDL.LU R5, [R1+0x3f4] ;  /* 0x0003f40001057983 */ /* 0x000ea80000300800 */
[----:B------:R-:W2:Y:S04]  /*7afe0*/  LDL.LU R6, [R1+0x3f8] ;  /* 0x0003f80001067983 */ /* 0x000ea80000300800 */
[----:B------:R-:W2:Y:S04]  /*7aff0*/  LDL.LU R7, [R1+0x3fc] ;  /* 0x0003fc0001077983 */ /* 0x000ea80000300800 */
[----:B------:R0:W-:Y:S04]  /*7b000*/  STL.64 [R1+0xb70], R8 ;  /* 0x000b700801007387 */ /* 0x0001e80000100a00 */
[----:B------:R1:W-:Y:S01]  /*7b010*/  STL.64 [R1+0xb78], R10 ;  /* 0x000b780a01007387 */ /* 0x0003e20000100a00 */
[----:B0-----:R-:W-:-:S03]  /*7b020*/  IMAD.MOV.U32 R9, RZ, RZ, R18 ;  /* 0x000000ffff097224 */ /* 0x001fc600078e0012 */
[----:B-1----:R-:W3:Y:S04]  /*7b030*/  LDL.LU R10, [R1+0xaf98] ;  /* 0x00af9800010a7983 */ /* 0x002ee80000300800 */
[----:B------:R-:W2:Y:S04]  /*7b040*/  LDL.LU.64 R18, [R1+0xaf90] ;  /* 0x00af900001127983 */ /* 0x000ea80000300a00 */
[----:B------:R-:W2:Y:S02]  /*7b050*/  LDL.LU.64 R16, [R1+0xaf88] ;  /* 0x00af880001107983 */ /* 0x000ea40000300a00 */
[----:B--2---:R-:W-:Y:S02]  /*7b060*/  HMMA.16816.F32.BF16 R24, R24, R22, R16 ;  /* 0x000000161818723c */ /* 0x004fe40000041810 */
[----:B------:R-:W2:Y:S04]  /*7b070*/  LDL.LU.64 R18, [R1+0xaf80] ;  /* 0x00af800001127983 */ /* 0x000ea80000300a00 */
[----:B------:R-:W2:-:S13]  /*7b080*/  LDL.LU.64 R16, [R1+0xaf78] ;  /* 0x00af780001107983 */ /* 0x000e9a0000300a00 */
[----:B------:R-:W-:Y:S04]  /*7b090*/  STL.64 [R1+0x550], R24 ;  /* 0x0005501801007387 */ /* 0x000fe80000100a00 */
[----:B------:R0:W-:Y:S04]  /*7b0a0*/  STL.64 [R1+0x558], R26 ;  /* 0x0005581a01007387 */ /* 0x0001e80000100a00 */
[----:B0-----:R-:W3:Y:S04]  /*7b0b0*/  LDL.LU.64 R26, [R1+0x8] ;  /* 0x00000800011a7983 */ /* 0x001ee80000300a00 */
[----:B------:R4:W-:Y:S02]  /*7b0c0*/  STL.64 [R1+0xae18], R22 ;  /* 0x00ae181601007387 */ /* 0x0009e40000100a00 */
[----:B----4-:R-:W-:-:S02]  /*7b0d0*/  IMAD.MOV.U32 R23, RZ, RZ, R14 ;  /* 0x000000ffff177224 */ /* 0x010fc400078e000e */
        /* <DEDUP_REMOVED lines=8> */
[----:B------:R-:W-:Y:S04]  /*7b160*/  STL.64 [R1+0xaf20], R22 ;  /* 0x00af201601007387 */ /* 0x000fe80000100a00 */
[----:B------:R0:W-:Y:S04]  /*7b170*/  STL.64 [R1+0xaf18], R20 ;  /* 0x00af181401007387 */ /* 0x0001e80000100a00 */
[----:B0-----:R-:W4:Y:S04]  /*7b180*/  LDL.LU R20, [R1+0x3c0] ;  /* 0x0003c00001147983 */ /* 0x001f280000300800 */
[----:B------:R-:W4:Y:S04]  /*7b190*/  LDL.LU R21, [R1+0x3c4] ;  /* 0x0003c40001157983 */ /* 0x000f280000300800 */
[----:B------:R-:W4:Y:S04]  /*7b1a0*/  LDL.LU R22, [R1+0x3c8] ;  /* 0x0003c80001167983 */ /* 0x000f280000300800 */
[----:B------:R-:W4:Y:S01]  /*7b1b0*/  LDL.LU R23, [R1+0x3cc] ;  /* 0x0003cc0001177983 */ /* 0x000f220000300800 */
[----:B--2---:R-:W-:Y:S01]  /*7b1c0*/  HMMA.16816.F32.BF16 R4, R16, R14, R4 ;  /* 0x0000000e1004723c */ /* 0x004fe20000041804 */
[----:B------:R-:W-:-:S15]  /*7b1d0*/  IMAD.MOV.U32 R8, RZ, RZ, R15 ;  /* 0x000000ffff087224 */ /* 0x000fde00078e000f */
[----:B------:R-:W-:-:S03]  /*7b1e0*/  NOP ;  /* 0x0000000000007918 */ /* 0x000fc60000000000 */
[----:B------:R-:W-:Y:S04]  /*7b1f0*/  STL.64 [R1+0x3e0], R4 ;  /* 0x0003e00401007387 */ /* 0x000fe80000100a00 */
[----:B------:R0:W-:Y:S04]  /*7b200*/  STL.64 [R1+0x3e8], R6 ;  /* 0x0003e80601007387 */ /* 0x0001e80000100a00 */
[----:B0-----:R-:W2:Y:S04]  /*7b210*/  LDL.LU R6, [R1+0xaf58] ;  /* 0x00af580001067983 */ /* 0x001ea80000300800 */
[----:B------:R-:W2:Y:S01]  /*7b220*/  LDL.LU.64 R4, [R1+0xaf50] ;  /* 0x00af500001047983 */ /* 0x000ea20000300a00 */
[----:B------:R-:W-:-:S03]  /*7b230*/  IMAD.MOV.U32 R7, RZ, RZ, R14 ;  /* 0x000000ffff077224 */ /* 0x000fc600078e000e */
[----:B------:R-:W2:Y:S04]  /*7b240*/  LDL.LU.64 R14, [R1+0xaf48] ;  /* 0x00af4800010e7983 */ /* 0x000ea80000300a00 */
[----:B------:R-:W2:Y:S01]  /*7b250*/  LDL.LU.64 R12, [R1+0xaf40] ;  /* 0x00af4000010c7983 */ /* 0x000ea20000300a00 */
[----:B---3--:R-:W-:Y:S01]  /*7b260*/  IMAD.MOV.U32 R11, RZ, RZ, R27 ;  /* 0x000000ffff0b7224 */ /* 0x008fe200078e001b */
[----:B--2---:R-:W-:-:S15]  /*7b270*/  HMMA.16816.F32.BF16 R12, R16, R26, R12 ;  /* 0x0000001a100c723c */ /* 0x004fde000004180c */
[----:B------:R-:W-:-:S04]  /*7b280*/  NOP ;  /* 0x0000000000007918 */ /* 0x000fc80000000000 */
[----:B------:R-:W-:Y:S04]  /*7b290*/  STL.64 [R1+0x3d0], R12 ;  /* 0x0003d00c01007387 */ /* 0x000fe80000100a00 */
[----:B------:R0:W-:Y:S04]  /*7b2a0*/  STL.64 [R1+0x3d8], R14 ;  /* 0x0003d80e01007387 */ /* 0x0001e80000100a00 */
[----:B0-----:R-:W4:Y:S04]  /*7b2b0*/  LDL.LU R14, [R1+0xaf38] ;  /* 0x00af3800010e7983 */ /* 0x001f280000300800 */
[----:B------:R-:W2:Y:S04]  /*7b2c0*/  LDL.LU.64 R12, [R1+0xaf30] ;  /* 0x00af3000010c7983 */ /* 0x000ea80000300a00 */
[----:B------:R-:W3:Y:S01]  /*7b2d0*/  LDL.LU R24, [R1+0xe0] ;  /* 0x0000e00001187983 */ /* 0x000ee20000300800 */
[----:B------:R-:W-:-:S03]  /*7b2e0*/  IMAD.MOV.U32 R15, RZ, RZ, R26 ;  /* 0x000000ffff0f7224 */ /* 0x000fc600078e001a */
        /* <DEDUP_REMOVED lines=9> */
[----:B---3--:R0:W-:Y:S04]  /*7b380*/  STL.64 [R1+0xadb8], R26 ;  /* 0x00adb81a01007387 */ /* 0x0081e80000100a00 */
[----:B--2---:R1:W-:Y:S01]  /*7b390*/  STL.64 [R1+0xadb0], R24 ;  /* 0x00adb01801007387 */ /* 0x0043e20000100a00 */
[----:B0-----:R-:W-:-:S02]  /*7b3a0*/  IMAD.MOV.U32 R26, RZ, RZ, R15 ;  /* 0x000000ffff1a7224 */ /* 0x001fc400078e000f */
[----:B------:R-:W-:Y:S01]  /*7b3b0*/  IMAD.MOV.U32 R27, RZ, RZ, R11 ;  /* 0x000000ffff1b7224 */ /* 0x000fe200078e000b */
[----:B------:R-:W4:Y:S04]  /*7b3c0*/  LDL.LU R15, [R1+0xaf2c] ;  /* 0x00af2c00010f7983 */ /* 0x000f280000300800 */
[----:B------:R-:W2:Y:S04]  /*7b3d0*/  LDL.LU R11, [R1+0xaf28] ;  /* 0x00af2800010b7983 */ /* 0x000ea80000300800 */
[----:B------:R0:W-:Y:S04]  /*7b3e0*/  STL.64 [R1+0xadd0], R26 ;  /* 0x00add01a01007387 */ /* 0x0001e80000100a00 */
[----:B-1----:R-:W2:Y:S04]  /*7b3f0*/  LDL.LU R24, [R1+0x3b0] ;  /* 0x0003b00001187983 */ /* 0x002ea80000300800 */
[----:B------:R-:W2:Y:S04]  /*7b400*/  LDL.LU R25, [R1+0x3b4] ;  /* 0x0003b40001197983 */ /* 0x000ea80000300800 */
[----:B0-----:R-:W2:Y:S04]  /*7b410*/  LDL.LU R26, [R1+0x3b8] ;  /* 0x0003b800011a7983 */ /* 0x001ea80000300800 */
[----:B------:R-:W2:Y:S01]  /*7b420*/  LDL.LU R27, [R1+0x3bc] ;  /* 0x0003bc00011b7983 */ /* 0x000ea20000300800 */
[C---:B----4-:R-:W-:Y:S08]  /*7b430*/  HMMA.16816.F32.BF16 R20, R16.reuse, R14, R20 ;  /* 0x0000000e1014723c */ /* 0x050ff00000041814 */
[----:B--2---:R-:W-:Y:S11]  /*7b440*/  HMMA.16816.F32.BF16 R24, R16, R10, R24 ;  /* 0x0000000a1018723c */ /* 0x004ff60000041818 */
[----:B------:R-:W-:Y:S04]  /*7b450*/  STL.64 [R1+0x3c0], R20 ;  /* 0x0003c01401007387 */ /* 0x000fe80000100a00 */
[----:B------:R0:W-:Y:S04]  /*7b460*/  STL.64 [R1+0x3c8], R22 ;  /* 0x0003c81601007387 */ /* 0x0001e80000100a00 */
[----:B0-----:R-:W2:Y:S04]  /*7b470*/  LDL.LU.64 R22, [R1+0xaf20] ;  /* 0x00af200001167983 */ /* 0x001ea80000300a00 */
[----:B------:R-:W3:Y:S04]  /*7b480*/  LDL.LU.64 R20, [R1+0xaf18] ;  /* 0x00af180001147983 */ /* 0x000ee80000300a00 */
[----:B------:R-:W-:Y:S04]  /*7b490*/  STL.64 [R1+0xaee0], R14 ;  /* 0x00aee00e01007387 */ /* 0x000fe80000100a00 */
[----:B------:R-:W-:Y:S04]  /*7b4a0*/  STL.64 [R1+0xaec8], R10 ;  /* 0x00aec80a01007387 */ /* 0x000fe80000100a00 */
[----:B------:R-:W-:Y:S04]  /*7b4b0*/  STL.64 [R1+0x3b0], R24 ;  /* 0x0003b01801007387 */ /* 0x000fe80000100a00 */
[----:B------:R0:W-:Y:S02]  /*7b4c0*/  STL.64 [R1+0x3b8], R26 ;  /* 0x0003b81a01007387 */ /* 0x0001e40000100a00 */
[----:B0-----:R-:W-:-:S02]  /*7b4d0*/  IMAD.MOV.U32 R26, RZ, RZ, R7 ;  /* 0x000000ffff1a7224 */ /* 0x001fc400078e0007 */
[----:B------:R-:W-:Y:S01]  /*7b4e0*/  IMAD.MOV.U32 R27, RZ, RZ, R8 ;  /* 0x000000ffff1b7224 */ /* 0x000fe200078e0008 */
[----:B------:R-:W4:Y:S04]  /*7b4f0*/  LDL.LU R7, [R1+0xaf10] ;  /* 0x00af100001077983 */ /* 0x000f280000300800 */
[----:B------:R-:W2:Y:S04]  /*7b500*/  LDL.LU R8, [R1+0xaf0c] ;  /* 0x00af0c0001087983 */ /* 0x000ea80000300800 */
[----:B------:R0:W-:Y:S04]  /*7b510*/  STL.64 [R1+0xade8], R26 ;  /* 0x00ade81a01007387 */ /* 0x0001e80000100a00 */
[----:B------:R-:W4:Y:S04]  /*7b520*/  LDL.LU R24, [R1+0x3a0] ;  /* 0x0003a00001187983 */ /* 0x000f280000300800 */
[----:B------:R-:W4:Y:S04]  /*7b530*/  LDL.LU R25, [R1+0x3a4] ;  /* 0x0003a40001197983 */ /* 0x000f280000300800 */
[----:B0-----:R-:W4:Y:S04]  /*7b540*/  LDL.LU R26, [R1+0x3a8] ;  /* 0x0003a800011a7983 */ /* 0x001f280000300800 */
[----:B------:R-:W4:Y:S02]  /*7b550*/  LDL.LU R27, [R1+0x3ac] ;  /* 0x0003ac00011b7983 */ /* 0x000f240000300800 */
[----:B----4-:R-:W-:-:S15]  /*7b560*/  HMMA.16816.F32.BF16 R24, R16, R6, R24 ;  /* 0x000000061018723c */ /* 0x010fde0000041818 */
[----:B------:R-:W-:-:S04]  /*7b570*/  NOP ;  /* 0x0000000000007918 */ /* 0x000fc80000000000 */
[----:B------:R-:W-:Y:S04]  /*7b580*/  STL.64 [R1+0x3a0], R24 ;  /* 0x0003a01801007387 */ /* 0x000fe80000100a00 */
[----:B------:R2:W-:Y:S02]  /*7b590*/  STL.64 [R1+0x3a8], R26 ;  /* 0x0003a81a01007387 */ /* 0x0005e40000100a00 */
[----:B--2---:R-:W-:Y:S02]  /*7b5a0*/  IMAD.MOV.U32 R26, RZ, RZ, R23 ;  /* 0x000000ffff1a7224 */ /* 0x004fe400078e0017 */
[----:B------:R-:W-:-:S05]  /*7b5b0*/  IMAD.MOV.U32 R27, RZ, RZ, R22 ;  /* 0x000000ffff1b7224 */ /* 0x000fca00078e0016 */
[----:B------:R0:W-:Y:S04]  /*7b5c0*/  STL.64 [R1+0xae10], R26 ;  /* 0x00ae101a01007387 */ /* 0x0001e80000100a00 */
[----:B------:R-:W2:Y:S04]  /*7b5d0*/  LDL.LU R24, [R1+0x130] ;  /* 0x0001300001187983 */ /* 0x000ea80000300800 */
[----:B------:R-:W2:Y:S04]  /*7b5e0*/  LDL.LU R25, [R1+0x134] ;  /* 0x0001340001197983 */ /* 0x000ea80000300800 */
[----:B0-----:R-:W4:Y:S04]  /*7b5f0*/  LDL.LU R26, [R1+0x138] ;  /* 0x00013800011a7983 */ /* 0x001f280000300800 */
[----:B------:R-:W4:Y:S01]  /*7b600*/  LDL.LU R27, [R1+0x13c] ;  /* 0x00013c00011b7983 */ /* 0x000f220000300800 */
[----:B------:R-:W-:-:S02]  /*7b610*/  IMAD.MOV.U32 R22, RZ, RZ, R9 ;  /* 0x000000ffff167224 */ /* 0x000fc400078e0009 */
[----:B------:R-:W-:Y:S01]  /*7b620*/  IMAD.MOV.U32 R23, RZ, RZ, R28 ;  /* 0x000000ffff177224 */ /* 0x000fe200078e001c */
[----:B----4-:R-:W-:Y:S04]  /*7b630*/  STL.64 [R1+0xae28], R26 ;  /* 0x00ae281a01007387 */ /* 0x010fe80000100a00 */
[----:B--2---:R-:W-:Y:S04]  /*7b640*/  STL.64 [R1+0xae20], R24 ;  /* 0x00ae201801007387 */ /* 0x004fe80000100a00 */
[----:B------:R-:W2:Y:S04]  /*7b650*/  LDL.LU R9, [R1+0xaf08] ;  /* 0x00af080001097983 */ /* 0x000ea80000300800 */
[----:B------:R-:W4:Y:S04]  /*7b660*/  LDL.LU R28, [R1+0xaf04] ;  /* 0x00af0400011c7983 */ /* 0x000f280000300800 */
[----:B------:R0:W-:Y:S02]  /*7b670*/  STL.64 [R1+0xae30], R22 ;  /* 0x00ae301601007387 */ /* 0x0001e40000100a00 */
[----:B0-----:R-:W-:Y:S01]  /*7b680*/  IMAD.MOV.U32 R22, RZ, RZ, R3 ;  /* 0x000000ffff167224 */ /* 0x001fe200078e0003 */
[----:B------:R-:W-:Y:S01]  /*7b690*/  MOV R23, R4 ;  /* 0x0000000400177202 */ /* 0x000fe20000000f00 */
[----:B------:R-:W2:Y:S04]  /*7b6a0*/  LDL.LU R3, [R1+0xaf00] ;  /* 0x00af000001037983 */ /* 0x000ea80000300800 */
[----:B------:R-:W2:Y:S04]  /*7b6b0*/  LDL.LU R4, [R1+0xaefc] ;  /* 0x00aefc0001047983 */ /* 0x000ea80000300800 */
[----:B------:R0:W-:Y:S04]  /*7b6c0*/  STL.64 [R1+0xae48], R22 ;  /* 0x00ae481601007387 */ /* 0x0001e80000100a00 */
        /* <DEDUP_REMOVED lines=25> */
[----:B---3--:R-:W-:-:S02]  /*7b860*/  IMAD.MOV.U32 R22, RZ, RZ, R21 ;  /* 0x000000ffff167224 */ /* 0x008fc400078e0015 */
[----:B------:R-:W-:-:S05]  /*7b870*/  IMAD.MOV.U32 R23, RZ, RZ, R20 ;  /* 0x000000ffff177224 */ /* 0x000fca00078e0014 */
[----:B------:R-:W-:Y:S04]  /*7b880*/  STL.64 [R1+0xae90], R22 ;  /* 0x00ae901601007387 */ /* 0x000fe80000100a00 */
[----:B--2---:R-:W-:Y:S04]  /*7b890*/  STL.64 [R1+0xae70], R26 ;  /* 0x00ae701a01007387 */ /* 0x004fe80000100a00 */
[----:B------:R0:W-:Y:S04]  /*7b8a0*/  STL.64 [R1+0xae68], R24 ;  /* 0x00ae681801007387 */ /* 0x0001e80000100a00 */
[----:B0-----:R-:W2:Y:S04]  /*7b8b0*/  LDL.LU R24, [R1+0x340] ;  /* 0x0003400001187983 */ /* 0x001ea80000300800 */
[----:B------:R-:W2:Y:S04]  /*7b8c0*/  LDL.LU R25, [R1+0x344] ;  /* 0x0003440001197983 */ /* 0x000ea80000300800 */
[----:B------:R-:W3:Y:S04]  /*7b8d0*/  LDL.LU R26, [R1+0x348] ;  /* 0x00034800011a7983 */ /* 0x000ee80000300800 */
[----:B------:R-:W3:Y:S01]  /*7b8e0*/  LDL.LU R27, [R1+0x34c] ;  /* 0x00034c00011b7983 */ /* 0x000ee20000300800 */
[----:B------:R-:W-:-:S02]  /*7b8f0*/  IMAD.MOV.U32 R22, RZ, RZ, R13 ;  /* 0x000000ffff167224 */ /* 0x000fc400078e000d */
[----:B------:R-:W-:-:S05]  /*7b900*/  IMAD.MOV.U32 R23, RZ, RZ, R12 ;  /* 0x000000ffff177224 */ /* 0x000fca00078e000c */
[----:B------:R0:W-:Y:S02]  /*7b910*/  STL.64 [R1+0xaea8], R22 ;  /* 0x00aea81601007387 */ /* 0x0001e40000100a00 */
[----:B0-----:R-:W-:Y:S02]  /*7b920*/  IMAD.MOV.U32 R23, RZ, RZ, R8 ;  /* 0x000000ffff177224 */ /* 0x001fe400078e0008 */
[----:B------:R-:W-:Y:S01]  /*7b930*/  IMAD.MOV.U32 R22, RZ, RZ, R9 ;  /* 0x000000ffff167224 */ /* 0x000fe200078e0009 */
[----:B---3--:R-:W-:Y:S04]  /*7b940*/  STL.64 [R1+0xae88], R26 ;  /* 0x00ae881a01007387 */ /* 0x008fe80000100a00 */
[----:B--2---:R0:W-:Y:S04]  /*7b950*/  STL.64 [R1+0xae80], R24 ;  /* 0x00ae801801007387 */ /* 0x0041e80000100a00 */
        /* <DEDUP_REMOVED lines=8> */
[----:B------:R-:W3:Y:S04]  /*7b9e0*/  LDL.LU R12, [R1+0x390] ;  /* 0x00039000010c7983 */ /* 0x000ee80000300800 */
[----:B------:R-:W3:Y:S04]  /*7b9f0*/  LDL.LU R13, [R1+0x394] ;  /* 0x00039400010d7983 */ /* 0x000ee80000300800 */
[----:B------:R-:W3:Y:S04]  /*7ba00*/  LDL.LU R14, [R1+0x398] ;  /* 0x00039800010e7983 */ /* 0x000ee80000300800 */
[----:B------:R-:W3:Y:S04]  /*7ba10*/  LDL.LU R15, [R1+0x39c] ;  /* 0x00039c00010f7983 */ /* 0x000ee80000300800 */
[----:B--2---:R0:W-:Y:S04]  /*7ba20*/  STL.64 [R1+0xaed8], R10 ;  /* 0x00aed80a01007387 */ /* 0x0041e80000100a00 */
[----:B------:R-:W-:Y:S04]  /*7ba30*/  STL.64 [R1+0xaed0], R8 ;  /* 0x00aed00801007387 */ /* 0x000fe80000100a00 */
[----:B0-----:R-:W2:Y:S04]  /*7ba40*/  LDL.LU.64 R10, [R1+0x38] ;  /* 0x00003800010a7983 */ /* 0x001ea80000300a00 */
[----:B------:R0:W-:Y:S04]  /*7ba50*/  STL.64 [R1+0xaec0], R22 ;  /* 0x00aec01601007387 */ /* 0x0001e80000100a00 */
[----:B0-----:R-:W2:Y:S04]  /*7ba60*/  LDL.LU.64 R22, [R1+0xc8] ;  /* 0x0000c80001167983 */ /* 0x001ea80000300a00 */
[----:B---3--:R-:W-:Y:S04]  /*7ba70*/  STL.64 [R1+0xaea0], R26 ;  /* 0x00aea01a01007387 */ /* 0x008fe80000100a00 */
        /* <DEDUP_REMOVED lines=9> */
[----:B------:R-:W2:Y:S04]  /*7bb10*/  LDL.LU R26, [R1+0x378] ;  /* 0x00037800011a7983 */ /* 0x000ea80000300800 */
[----:B------:R-:W2:Y:S04]  /*7bb20*/  LDL.LU R27, [R1+0x37c] ;  /* 0x00037c00011b7983 */ /* 0x000ea80000300800 */
[----:B------:R-:W-:Y:S04]  /*7bb30*/  STL.64 [R1+0xadc8], R6 ;  /* 0x00adc80601007387 */ /* 0x000fe80000100a00 */
[----:B------:R0:W-:Y:S04]  /*7bb40*/  STL.64 [R1+0xadc0], R4 ;  /* 0x00adc00401007387 */ /* 0x0001e80000100a00 */
[----:B0-----:R-:W3:Y:S04]  /*7bb50*/  LDL.LU R4, [R1+0x100] ;  /* 0x0001000001047983 */ /* 0x001ee80000300800 */
[----:B------:R-:W3:Y:S01]  /*7bb60*/  LDL.LU R5, [R1+0x104] ;  /* 0x0001040001057983 */ /* 0x000ee20000300800 */
[----:B------:R-:W-:-:S02]  /*7bb70*/  IMAD.MOV.U32 R6, RZ, RZ, R0 ;  /* 0x000000ffff067224 */ /* 0x000fc400078e0000 */
[----:B------:R-:W-:Y:S01]  /*7bb80*/  IMAD.MOV.U32 R7, RZ, RZ, R2 ;  /* 0x000000ffff077224 */ /* 0x000fe200078e0002 */
[----:B------:R-:W2:Y:S04]  /*7bb90*/  LDL.LU R0, [R1+0xaeec] ;  /* 0x00aeec0001007983 */ /* 0x000ea80000300800 */
[----:B------:R-:W2:Y:S04]  /*7bba0*/  LDL.LU R2, [R1+0xaee8] ;  /* 0x00aee80001027983 */ /* 0x000ea80000300800 */
[----:B------:R-:W-:Y:S01]  /*7bbb0*/  STL.64 [R1+0xade0], R6 ;  /* 0x00ade00601007387 */ /* 0x000fe20000100a00 */
[----:B------:R-:W-:Y:S03]  /*7bbc0*/  HMMA.16816.F32.BF16 R12, R16, R10, R12 ;  /* 0x0000000a100c723c */ /* 0x000fe6000004180c */
[----:B---3--:R0:W-:Y:S04]  /*7bbd0*/  STL.64 [R1+0xadd8], R4 ;  /* 0x00add80401007387 */ /* 0x0081e80000100a00 */
        /* <DEDUP_REMOVED lines=8> */
[----:B------:R0:W-:Y:S04]  /*7bc60*/  STL.64 [R1+0x390], R12 ;  /* 0x0003900c01007387 */ /* 0x0001e80000100a00 */
[----:B------:R1:W-:Y:S01]  /*7bc70*/  STL.64 [R1+0x398], R14 ;  /* 0x0003980e01007387 */ /* 0x0003e20000100a00 */
[----:B0-----:R-:W-:-:S03]  /*7bc80*/  IMAD.MOV.U32 R13, RZ, RZ, R10 ;  /* 0x000000ffff0d7224 */ /* 0x001fc600078e000a */
[----:B-1----:R-:W3:Y:S01]  /*7bc90*/  LDL.LU.64 R14, [R1+0xaee0] ;  /* 0x00aee000010e7983 */ /* 0x002ee20000300a00 */
[----:B------:R-:W-:-:S03]  /*7bca0*/  IMAD.MOV.U32 R12, RZ, RZ, R11 ;  /* 0x000000ffff0c7224 */ /* 0x000fc600078e000b */
        /* <DEDUP_REMOVED lines=9> */
[----:B------:R-:W2:Y:S02]  /*7bd40*/  LDL.LU.64 R22, [R1+0xaec0] ;  /* 0x00aec00001167983 */ /* 0x000ea40000300a00 */
        /* <DEDUP_REMOVED lines=42> */
[----:B------:R-:W-:Y:S02]  /*7bff0*/  IMAD.MOV.U32 R6, RZ, RZ, R2 ;  /* 0x000000ffff067224 */ /* 0x000fe400078e0002 */
[----:B------:R-:W-:Y:S01]  /*7c000*/  IMAD.MOV.U32 R7, RZ, RZ, R0 ;  /* 0x000000ffff077224 */ /* 0x000fe200078e0000 */
[----:B--2---:R-:W-:Y:S01]  /*7c010*/  HMMA.16816.F32.BF16 R16, R16, R22, R24 ;  /* 0x000000161010723c */ /* 0x004fe20000041818 */
[----:B------:R-:W2:Y:S04]  /*7c020*/  LDL.LU.64 R26, [R1+0xae10] ;  /* 0x00ae1000011a7983 */ /* 0x000ea80000300a00 */
[----:B------:R-:W2:Y:S04]  /*7c030*/  LDL.LU.64 R22, [R1+0xae08] ;  /* 0x00ae080001167983 */ /* 0x000ea80000300a00 */
[----:B------:R-:W2:Y:S10]  /*7c040*/  LDL.LU.64 R20, [R1+0xae00] ;  /* 0x00ae000001147983 */ /* 0x000eb40000300a00 */
[----:B------:R-:W-:Y:S01]  /*7c050*/  MOV R2, R18 ;  /* 0x0000001200027202 */ /* 0x000fe20000000f00 */
[----:B------:R0:W-:Y:S01]  /*7c060*/  STL.64 [R1+0x1160], R16 ;  /* 0x0011601001007387 */ /* 0x0001e20000100a00 */
[----:B------:R-:W-:-:S03]  /*7c070*/  IMAD.MOV.U32 R0, RZ, RZ, R19 ;  /* 0x000000ffff007224 */ /* 0x000fc600078e0013 */
[----:B0-----:R-:W3:Y:S04]  /*7c080*/  LDL.LU R16, [R1+0xd0] ;  /* 0x0000d00001107983 */ /* 0x001ee80000300800 */
[----:B------:R-:W3:Y:S04]  /*7c090*/  LDL.LU R17, [R1+0xd4] ;  /* 0x0000d40001117983 */ /* 0x000ee80000300800 */
[----:B------:R-:W3:Y:S04]  /*7c0a0*/  LDL.LU R18, [R1+0xd8] ;  /* 0x0000d80001127983 */ /* 0x000ee80000300800 */
[----:B------:R-:W3:Y:S04]  /*7c0b0*/  LDL.LU R19, [R1+0xdc] ;  /* 0x0000dc0001137983 */ /* 0x000ee80000300800 */
[----:B------:R-:W-:Y:S04]  /*7c0c0*/  STL [R1+0x9d0c], R2 ;  /* 0x009d0c0201007387 */ /* 0x000fe80000100800 */
[----:B------:R-:W-:Y:S01]  /*7c0d0*/  STL [R1+0x9d08], R0 ;  /* 0x009d080001007387 */ /* 0x000fe20000100800 */
        /* <DEDUP_REMOVED lines=24> */
[----:B------:R-:W3:Y:S01]  /*7c260*/  LDL.LU.64 R24, [R1+0xada0] ;  /* 0x00ada00001187983 */ /* 0x000ee20000300a00 */
[----:B------:R-:W0:Y:S01]  /*7c270*/  S2R R29, SR_TID.X ;  /* 0x00000000001d7919 */ /* 0x000e220000002100 */
[C---:B--2---:R-:W-:Y:S08]  /*7c280*/  HMMA.16816.F32.BF16 R16, R20.reuse, R6, R16 ;  /* 0x000000061410723c */ /* 0x044ff00000041810 */
[----:B---3--:R-:W-:-:S15]  /*7c290*/  HMMA.16816.F32.BF16 R24, R20, R10, R24 ;  /* 0x0000000a1418723c */ /* 0x008fde0000041818 */
[----:B------:R-:W-:-:S04]  /*7c2a0*/  NOP ;  /* 0x0000000000007918 */ /* 0x000fc80000000000 */
[----:B------:R-:W-:Y:S01]  /*7c2b0*/  IMAD.MOV.U32 R0, RZ, RZ, R27 ;  /* 0x000000ffff007224 */ /* 0x000fe200078e001b */
[C---:B0-----:R-:W-:Y:S01]  /*7c2c0*/  LOP3.LUT R27, R29.reuse, 0x7, RZ, 0xc0, !PT ;  /* 0x000000071d1b7812 */ /* 0x041fe200078ec0ff */
[----:B------:R-:W-:Y:S02]  /*7c2d0*/  IMAD.MOV.U32 R2, RZ, RZ, R26 ;  /* 0x000000ffff027224 */ /* 0x000fe400078e001a */
[----:B------:R-:W-:Y:S02]  /*7c2e0*/  IMAD.SHL.U32 R26, R29, 0x2, RZ ;  /* 0x000000021d1a7824 */ /* 0x000fe400078e00ff */
[----:B------:R-:W-:Y:S01]  /*7c2f0*/  IMAD R27, R27, 0x110, RZ ;  /* 0x000001101b1b7824 */ /* 0x000fe200078e02ff */
[----:B------:R-:W-:Y:S04]  /*7c300*/  STL.64 [R1+0x10e0], R24 ;  /* 0x0010e01801007387 */ /* 0x000fe80000100a00 */
[----:B------:R-:W-:-:S02]  /*7c310*/  LOP3.LUT R7, R27, 0x30, R26, 0x78, !PT ;  /* 0x000000301b077812 */ /* 0x000fc400078e781a */
[----:B----4-:R-:W0:Y:S01]  /*7c320*/  LDSM.16.MT88.4 R24, [R28+UR5+0x4000] ;  /* 0x004000051c18783b */ /* 0x010e220008004200 */
[----:B------:R-:W-:-:S03]  /*7c330*/  IMAD.SHL.U32 R29, R29, 0x40, RZ ;  /* 0x000000401d1d7824 */ /* 0x000fc600078e00ff */
[----:B------:R-:W-:Y:S04]  /*7c340*/  STL [R1+0x9d54], R0 ;  /* 0x009d540001007387 */ /* 0x000fe80000100800 */
[----:B------:R-:W-:Y:S01]  /*7c350*/  STL [R1+0x9d50], R2 ;  /* 0x009d500201007387 */ /* 0x000fe20000100800 */
[----:B------:R-:W-:-:S03]  /*7c360*/  LOP3.LUT R7, R7, 0x800, R29, 0xf8, !PT ;  /* 0x0000080007077812 */ /* 0x000fc600078ef81d */
[----:B------:R-:W-:Y:S04]  /*7c370*/  STL.64 [R1+0xad90], R4 ;  /* 0x00ad900401007387 */ /* 0x000fe80000100a00 */
[----:B------:R-:W-:Y:S01]  /*7c380*/  STL.64 [R1+0x10d0], R16 ;  /* 0x0010d01001007387 */ /* 0x000fe20000100a00 */
[----:B------:R-:W-:-:S03]  /*7c390*/  LOP3.LUT R7, R7, 0x40, RZ, 0x3c, !PT ;  /* 0x0000004007077812 */ /* 0x000fc600078e3cff */
[----:B------:R-:W-:Y:S04]  /*7c3a0*/  STL.64 [R1+0x10d8], R18 ;  /* 0x0010d81201007387 */ /* 0x000fe80000100a00 */
[----:B------:R-:W-:Y:S04]  /*7c3b0*/  LDSM.16.M88.4 R16, [R7+UR5+0x11000] ;  /* 0x011000050710783b */ /* 0x000fe80008000200 */
[----:B0-----:R-:W-:Y:S04]  /*7c3c0*/  STL.64 [R1+0xace0], R26 ;  /* 0x00ace01a01007387 */ /* 0x001fe80000100a00 */
[----:B------:R-:W-:Y:S04]  /*7c3d0*/  STL.64 [R1+0xacd8], R24 ;  /* 0x00acd81801007387 */ /* 0x000fe80000100a00 */
[----:B------:R-:W0:Y:S04]  /*7c3e0*/  LDSM.16.M88.4 R24, [R7+UR5+0x10000] ;  /* 0x010000050718783b */ /* 0x000e280008000200 */
[----:B0-----:R-:W-:Y:S04]  /*7c3f0*/  STL.64 [R1+0x20], R24 ;  /* 0x0000201801007387 */ /* 0x001fe80000100a00 */
[----:B------:R0:W-:Y:S04]  /*7c400*/  STL.64 [R1+0x28], R26 ;  /* 0x0000281a01007387 */ /* 0x0001e80000100a00 */
[----:B------:R-:W-:Y:S04]  /*7c410*/  STL.64 [R1+0x10], R16 ;  /* 0x0000101001007387 */ /* 0x000fe80000100a00 */
[----:B------:R-:W-:Y:S01]  /*7c420*/  STL.64 [R1+0x18], R18 ;  /* 0x0000181201007387 */ /* 0x000fe20000100a00 */
[----:B0-----:R-:W-:-:S02]  /*7c430*/  IMAD.MOV.U32 R27, RZ, RZ, R16 ;  /* 0x000000ffff1b7224 */ /* 0x001fc400078e0010 */
[----:B------:R-:W-:Y:S02]  /*7c440*/  IMAD.MOV.U32 R26, RZ, RZ, R17 ;  /* 0x000000ffff1a7224 */ /* 0x000fe400078e0011 */
[----:B------:R-:W0:Y:S04]  /*7c450*/  LDSM.16.M88.4 R16, [R7+UR5+0x12000] ;  /* 0x012000050710783b */ /* 0x000e280008000200 */
[----:B0-----:R-:W-:Y:S01]  /*7c460*/  STL.64 [R1], R16 ;  /* 0x0000001001007387 */ /* 0x001fe20000100a00 */
[----:B------:R-:W-:-:S03]  /*7c470*/  IMAD.MOV.U32 R25, RZ, RZ, R16 ;  /* 0x000000ffff197224 */ /* 0x000fc600078e0010 */
[----:B------:R-:W-:Y:S01]  /*7c480*/  STL.64 [R1+0x8], R18 ;  /* 0x0000081201007387 */ /* 0x000fe20000100a00 */
[----:B------:R-:W-:-:S03]  /*7c490*/  IMAD.MOV.U32 R24, RZ, RZ, R17 ;  /* 0x000000ffff187224 */ /* 0x000fc600078e0011 */
[----:B------:R-:W0:Y:S04]  /*7c4a0*/  LDSM.16.M88.4 R16, [R7+UR5+0x13000] ;  /* 0x013000050710783b */ /* 0x000e280008000200 */
[----:B------:R-:W-:Y:S04]  /*7c4b0*/  STL [R1+0xad14], R25 ;  /* 0x00ad141901007387 */ /* 0x000fe80000100800 */
[----:B------:R-:W-:Y:S04]  /*7c4c0*/  STL [R1+0xad10], R24 ;  /* 0x00ad101801007387 */ /* 0x000fe80000100800 */
[----:B0-----:R0:W-:Y:S04]  /*7c4d0*/  STL [R1+0x9eb0], R18 ;  /* 0x009eb01201007387 */ /* 0x0011e80000100800 */
[----:B------:R1:W-:Y:S01]  /*7c4e0*/  STL [R1+0x9eac], R19 ;  /* 0x009eac1301007387 */ /* 0x0003e20000100800 */
[----:B0-----:R-:W-:-:S02]  /*7c4f0*/  IMAD.MOV.U32 R18, RZ, RZ, R13 ;  /* 0x000000ffff127224 */ /* 0x001fc400078e000d */
[----:B-1----:R-:W-:Y:S02]  /*7c500*/  IMAD.MOV.U32 R19, RZ, RZ, R12 ;  /* 0x000000ffff137224 */ /* 0x002fe400078e000c */
[----:B------:R-:W0:Y:S04]  /*7c510*/  LDSM.16.M88.4 R12, [R7+UR5+0x14000] ;  /* 0x01400005070c783b */ /* 0x000e280008000200 */
[----:B------:R-:W-:Y:S04]  /*7c520*/  STL.64 [R1+0xad98], R16 ;  /* 0x00ad981001007387 */ /* 0x000fe80000100a00 */
[----:B0-----:R0:W-:Y:S02]  /*7c530*/  STL.64 [R1+0xac90], R14 ;  /* 0x00ac900e01007387 */ /* 0x0011e40000100a00 */
[----:B0-----:R-:W-:-:S02]  /*7c540*/  IMAD.MOV.U32 R14, RZ, RZ, R9 ;  /* 0x000000ffff0e7224 */ /* 0x001fc400078e0009 */
[----:B------:R-:W-:Y:S02]  /*7c550*/  IMAD.MOV.U32 R15, RZ, RZ, R8 ;  /* 0x000000ffff0f7224 */ /* 0x000fe400078e0008 */
[----:B------:R-:W0:Y:S04]  /*7c560*/  LDSM.16.M88.4 R8, [R7+UR5+0x15000] ;  /* 0x015000050708783b */ /* 0x000e280008000200 */
[----:B------:R-:W-:Y:S04]  /*7c570*/  STL.64 [R1+0xac88], R12 ;  /* 0x00ac880c01007387 */ /* 0x000fe80000100a00 */
[----:B0-----:R-:W-:Y:S04]  /*7c580*/  STL [R1+0x9c3c], R10 ;  /* 0x009c3c0a01007387 */ /* 0x001fe80000100800 */
[----:B------:R-:W-:Y:S04]  /*7c590*/  STL [R1+0x9c38], R11 ;  /* 0x009c380b01007387 */ /* 0x000fe80000100800 */
[----:B------:R0:W-:Y:S04]  /*7c5a0*/  STL.64 [R1+0xad88], R8 ;  /* 0x00ad880801007387 */ /* 0x0001e80000100a00 */
[----:B0-----:R-:W2:Y:S04]  /*7c5b0*/  LDL.LU R8, [R1+0x1030] ;  /* 0x0010300001087983 */ /* 0x001ea80000300800 */
[----:B------:R-:W2:Y:S04]  /*7c5c0*/  LDL.LU R9, [R1+0x1034] ;  /* 0x0010340001097983 */ /* 0x000ea80000300800 */
[----:B------:R-:W2:Y:S04]  /*7c5d0*/  LDL.LU R10, [R1+0x1038] ;  /* 0x00103800010a7983 */ /* 0x000ea80000300800 */
[----:B------:R-:W2:Y:S02]  /*7c5e0*/  LDL.LU R11, [R1+0x103c] ;  /* 0x00103c00010b7983 */ /* 0x000ea40000300800 */
[----:B--2---:R-:W-:Y:S02]  /*7c5f0*/  HMMA.16816.F32.BF16 R16, R20, R18, R8 ;  /* 0x000000121410723c */ /* 0x004fe40000041808 */
[----:B------:R-:W0:Y:S04]  /*7c600*/  LDSM.16.M88.4 R8, [R7+UR5+0x16000] ;  /* 0x016000050708783b */ /* 0x000e280008000200 */
[----:B0-----:R-:W-:-:S13]  /*7c610*/  STL.64 [R1+0x30], R8 ;  /* 0x0000300801007387 */ /* 0x001fda0000100a00 */
[----:B------:R-:W-:Y:S04]  /*7c620*/  STL.64 [R1+0x1080], R16 ;  /* 0x0010801001007387 */ /* 0x000fe80000100a00 */
[----:B------:R-:W-:Y:S04]  /*7c630*/  STL.64 [R1+0x1088], R18 ;  /* 0x0010881201007387 */ /* 0x000fe80000100a00 */
[----:B------:R-:W-:Y:S01]  /*7c640*/  STL.64 [R1+0x38], R10 ;  /* 0x0000380a01007387 */ /* 0x000fe20000100a00 */
[----:B------:R-:W-:-:S03]  /*7c650*/  IMAD.MOV.U32 R29, RZ, RZ, R9 ;  /* 0x000000ffff1d7224 */ /* 0x000fc600078e0009 */
[----:B------:R-:W-:Y:S04]  /*7c660*/  LDSM.16.M88.4 R16, [R7+UR5+0x1a000] ;  /* 0x01a000050710783b */ /* 0x000fe80008000200 */
[----:B------:R-:W0:Y:S04]  /*7c670*/  LDSM.16.M88.4 R8, [R7+UR5+0x17000] ;  /* 0x017000050708783b */ /* 0x000e280008000200 */
[----:B------:R-:W-:Y:S04]  /*7c680*/  STL [R1+0xad68], R29 ;  /* 0x00ad681d01007387 */ /* 0x000fe80000100800 */
[----:B0-----:R-:W-:Y:S01]  /*7c690*/  STL.64 [R1+0x150], R8 ;  /* 0x0001500801007387 */ /* 0x001fe20000100a00 */
[----:B------:R-:W-:-:S03]  /*7c6a0*/  IMAD.MOV.U32 R25, RZ, RZ, R8 ;  /* 0x000000ffff197224 */ /* 0x000fc600078e0008 */
[----:B------:R-:W-:Y:S01]  /*7c6b0*/  STL.64 [R1+0x158], R10 ;  /* 0x0001580a01007387 */ /* 0x000fe20000100a00 */
[----:B------:R-:W-:-:S03]  /*7c6c0*/  IMAD.MOV.U32 R24, RZ, RZ, R9 ;  /* 0x000000ffff187224 */ /* 0x000fc600078e0009 */
[----:B------:R-:W0:Y:S04]  /*7c6d0*/  LDSM.16.M88.4 R8, [R7+UR5+0x18000] ;  /* 0x018000050708783b */ /* 0x000e280008000200 */
[----:B0-----:R-:W-:Y:S04]  /*7c6e0*/  STL.64 [R1+0x140], R8 ;  /* 0x0001400801007387 */ /* 0x001fe80000100a00 */
[----:B------:R-:W-:Y:S01]  /*7c6f0*/  STL.64 [R1+0x148], R10 ;  /* 0x0001480a01007387 */ /* 0x000fe20000100a00 */
[----:B------:R-:W-:-:S03]  /*7c700*/  IMAD.MOV.U32 R29, RZ, RZ, R9 ;  /* 0x000000ffff1d7224 */ /* 0x000fc600078e0009 */
[----:B------:R-:W0:Y:S04]  /*7c710*/  LDSM.16.M88.4 R8, [R7+UR5+0x19000] ;  /* 0x019000050708783b */ /* 0x000e280008000200 */
[----:B0-----:R0:W-:Y:S04]  /*7c720*/  STL.64 [R1+0x130], R8 ;  /* 0x0001300801007387 */ /* 0x0011e80000100a00 */
[----:B------:R-:W-:Y:S04]  /*7c730*/  STL.64 [R1+0x138], R10 ;  /* 0x0001380a01007387 */ /* 0x000fe80000100a00 */
[----:B------:R-:W-:Y:S04]  /*7c740*/  STL.64 [R1+0x120], R16 ;  /* 0x0001201001007387 */ /* 0x000fe80000100a00 */
[----:B------:R-:W-:Y:S01]  /*7c750*/  STL.64 [R1+0x128], R18 ;  /* 0x0001281201007387 */ /* 0x000fe20000100a00 */
[----:B0-----:R-:W-:Y:S01]  /*7c760*/  IMAD.MOV.U32 R9, RZ, RZ, R16 ;  /* 0x000000ffff097224 */ /* 0x001fe200078e0010 */
[----:B------:R-:W-:-:S02]  /*7c770*/  MOV R8, R17 ;  /* 0x0000001100087202 */ /* 0x000fc40000000f00 */
[----:B------:R-:W0:Y:S04]  /*7c780*/  LDSM.16.M88.4 R16, [R7+UR5+0x1b000] ;  /* 0x01b000050710783b */ /* 0x000e280008000200 */
[----:B0-----:R-:W-:Y:S01]  /*7c790*/  STL.64 [R1+0x110], R16 ;  /* 0x0001101001007387 */ /* 0x001fe20000100a00 */
[----:B------:R-:W-:-:S03]  /*7c7a0*/  IMAD.MOV.U32 R2, RZ, RZ, R16 ;  /* 0x000000ffff027224 */ /* 0x000fc600078e0010 */
[----:B------:R-:W-:Y:S01]  /*7c7b0*/  STL.64 [R1+0x118], R18 ;  /* 0x0001181201007387 */ /* 0x000fe20000100a00 */
[----:B------:R-:W-:-:S03]  /*7c7c0*/  IMAD.MOV.U32 R0, RZ, RZ, R17 ;  /* 0x000000ffff007224 */ /* 0x000fc600078e0011 */
[----:B------:R-:W0:Y:S04]  /*7c7d0*/  LDSM.16.M88.4 R16, [R7+UR5+0x1c000] ;  /* 0x01c000050710783b */ /* 0x000e280008000200 */
[----:B0-----:R-:W-:Y:S04]  /*7c7e0*/  STL.64 [R1+0x100], R16 ;  /* 0x0001001001007387 */ /* 0x001fe80000100a00 */
[----:B------:R-:W-:Y:S04]  /*7c7f0*/  STL.64 [R1+0x108], R18 ;  /* 0x0001081201007387 */ /* 0x000fe80000100a00 */
[----:B------:R-:W0:Y:S04]  /*7c800*/  LDSM.16.M88.4 R16, [R7+UR5+0x1d000] ;  /* 0x01d000050710783b */ /* 0x000e280008000200 */
[----:B0-----:R-:W-:Y:S04]  /*7c810*/  STL.64 [R1+0xf0], R16 ;  /* 0x0000f01001007387 */ /* 0x001fe80000100a00 */
[----:B------:R-:W-:Y:S04]  /*7c820*/  STL.64 [R1+0xf8], R18 ;  /* 0x0000f81201007387 */ /* 0x000fe80000100a00 */
[----:B------:R-:W0:Y:S04]  /*7c830*/  LDSM.16.M88.4 R16, [R7+UR5+0x1e000] ;  /* 0x01e000050710783b */ /* 0x000e280008000200 */
[----:B------:R-:W1:Y:S04]  /*7c840*/  LDSM.16.M88.4 R4, [R7+UR5+0x1f000] ;  /* 0x01f000050704783b */ /* 0x000e680008000200 */
[----:B0-----:R0:W-:Y:S04]  /*7c850*/  STL.64 [R1+0xe0], R16 ;  /* 0x0000e01001007387 */ /* 0x0011e80000100a00 */
[----:B------:R2:W-:Y:S04]  /*7c860*/  STL.64 [R1+0xe8], R18 ;  /* 0x0000e81201007387 */ /* 0x0005e80000100a00 */
[----:B0-----:R-:W3:Y:S04]  /*7c870*/  LDL.LU.64 R16, [R1+0xad98] ;  /* 0x00ad980001107983 */ /* 0x001ee80000300a00 */
[----:B-1----:R0:W-:Y:S01]  /*7c880*/  STL.64 [R1+0xd0], R4 ;  /* 0x0000d00401007387 */ /* 0x0021e20000100a00 */
[----:B--2---:R-:W-:-:S03]  /*7c890*/  IMAD.MOV.U32 R19, RZ, RZ, R4 ;  /* 0x000000ffff137224 */ /* 0x004fc600078e0004 */
[----:B------:R-:W-:Y:S01]  /*7c8a0*/  STL.64 [R1+0xd8], R6 ;  /* 0x0000d80601007387 */ /* 0x000fe20000100a00 */
[----:B------:R-:W-:-:S03]  /*7c8b0*/  IMAD.MOV.U32 R18, RZ, RZ, R5 ;  /* 0x000000ffff127224 */ /* 0x000fc600078e0005 */
[----:B0-----:R-:W2:Y:S04]  /*7c8c0*/  LDL.LU.64 R4, [R1+0xad90] ;  /* 0x00ad900001047983 */ /* 0x001ea80000300a00 */
[----:B------:R-:W-:Y:S04]  /*7c8d0*/  STL.64 [R1+0xaca8], R18 ;  /* 0x00aca81201007387 */ /* 0x000fe80000100a00 */
[----:B---3--:R0:W-:Y:S04]  /*7c8e0*/  STL.64 [R1+0xaca0], R16 ;  /* 0x00aca01001007387 */ /* 0x0081e80000100a00 */
[----:B0-----:R-:W3:Y:S01]  /*7c8f0*/  LDL.LU R16, [R1+0x1040] ;  /* 0x0010400001107983 */ /* 0x001ee20000300800 */
[----:B--2---:R-:W-:-:S02]  /*7c900*/  IMAD.MOV.U32 R17, RZ, RZ, R5 ;  /* 0x000000ffff117224 */ /* 0x004fc400078e0005 */
[----:B------:R-:W-:Y:S02]  /*7c910*/  IMAD.MOV.U32 R18, RZ, RZ, R4 ;  /* 0x000000ffff127224 */ /* 0x000fe400078e0004 */
[----:B------:R-:W0:Y:S01]  /*7c920*/  LDSM.16.MT88.4 R4, [R28+UR5+0x4080] ;  /* 0x004080051c04783b */ /* 0x000e220008004200 */
[----:B------:R-:W-:-:S03]  /*7c930*/  IMAD.MOV.U32 R19, RZ, RZ, R3 ;  /* 0x000000ffff137224 */ /* 0x000fc600078e0003 */
[----:B0-----:R-:W-:Y:S04]  /*7c940*/  STL.64 [R1+0xabd8], R6 ;  /* 0x00abd80601007387 */ /* 0x001fe80000100a00 */
[----:B------:R-:W-:Y:S01]  /*7c950*/  STL.64 [R1+0xabd0], R4 ;  /* 0x00abd00401007387 */ /* 0x000fe20000100a00 */
[----:B---3--:R-:W-:-:S15]  /*7c960*/  HMMA.16816.F32.BF16 R12, R20, R14, R16 ;  /* 0x0000000e140c723c */ /* 0x008fde0000041810 */
[----:B------:R-:W-:-:S04]  /*7c970*/  NOP ;  /* 0x0000000000007918 */ /* 0x000fc80000000000 */
[----:B------:R0:W-:Y:S04]  /*7c980*/  STL.64 [R1+0x10c0], R12 ;  /* 0x0010c00c01007387 */ /* 0x0001e80000100a00 */
[----:B------:R1:W-:Y:S01]  /*7c990*/  STL [R1+0x10c8], R14 ;  /* 0x0010c80e01007387 */ /* 0x0003e20000100800 */
[----:B------:R-:W-:-:S03]  /*7c9a0*/  IMAD.MOV.U32 R3, RZ, RZ, R15 ;  /* 0x000000ffff037224 */ /* 0x000fc600078e000f */
[----:B0-----:R-:W2:Y:S04]  /*7c9b0*/  LDL.LU R12, [R1+0x840] ;  /* 0x00084000010c7983 */ /* 0x001ea80000300800 */
[----:B------:R-:W2:Y:S04]  /*7c9c0*/  LDL.LU R13, [R1+0x844] ;  /* 0x00084400010d7983 */ /* 0x000ea80000300800 */
[----:B-1----:R-:W3:Y:S04]  /*7c9d0*/  LDL.LU R14, [R1+0x848] ;  /* 0x00084800010e7983 */ /* 0x002ee80000300800 */
[----:B------:R-:W3:Y:S04]  /*7c9e0*/  LDL.LU R15, [R1+0x84c] ;  /* 0x00084c00010f7983 */ /* 0x000ee80000300800 */
[----:B---3--:R-:W-:Y:S04]  /*7c9f0*/  STL.64 [R1+0xacb8], R14 ;  /* 0x00acb80e01007387 */ /* 0x008fe80000100a00 */
[----:B--2---:R0:W-:Y:S04]  /*7ca00*/  STL.64 [R1+0xacb0], R12 ;  /* 0x00acb00c01007387 */ /* 0x0041e80000100a00 */
[----:B------:R-:W2:Y:S04]  /*7ca10*/  LDL.LU R16, [R1+0x850] ;  /* 0x0008500001107983 */ /* 0x000ea80000300800 */
[----:B------:R-:W2:Y:S04]  /*7ca20*/  LDL.LU R17, [R1+0x854] ;  /* 0x0008540001117983 */ /* 0x000ea80000300800 */
[----:B------:R-:W3:Y:S04]  /*7ca30*/  LDL.LU R18, [R1+0x858] ;  /* 0x0008580001127983 */ /* 0x000ee80000300800 */
[----:B------:R-:W3:Y:S01]  /*7ca40*/  LDL.LU R19, [R1+0x85c] ;  /* 0x00085c0001137983 */ /* 0x000ee20000300800 */
[----:B0-----:R-:W-:-:S02]  /*7ca50*/  IMAD.MOV.U32 R12, RZ, RZ, R27 ;  /* 0x000000ffff0c7224 */ /* 0x001fc400078e001b */
[----:B------:R-:W-:Y:S01]  /*7ca60*/  IMAD.MOV.U32 R13, RZ, RZ, R26 ;  /* 0x000000ffff0d7224 */ /* 0x000fe200078e001a */
[----:B---3--:R-:W-:Y:S04]  /*7ca70*/  STL.64 [R1+0xacc8], R18 ;  /* 0x00acc81201007387 */ /* 0x008fe80000100a00 */
[----:B--2---:R-:W-:Y:S04]  /*7ca80*/  STL.64 [R1+0xacc0], R16 ;  /* 0x00acc01001007387 */ /* 0x004fe80000100a00 */
[----:B------:R0:W-:Y:S04]  /*7ca90*/  STL.64 [R1+0xacd0], R12 ;  /* 0x00acd00c01007387 */ /* 0x0001e80000100a00 */
[----:B0-----:R-:W2:Y:S04]  /*7caa0*/  LDL.LU R12, [R1+0x870] ;  /* 0x00087000010c7983 */ /* 0x001ea80000300800 */
[----:B------:R-:W2:Y:S04]  /*7cab0*/  LDL.LU R13, [R1+0x874] ;  /* 0x00087400010d7983 */ /* 0x000ea80000300800 */
[----:B------:R-:W3:Y:S04]  /*7cac0*/  LDL.LU R14, [R1+0x878] ;  /* 0x00087800010e7983 */ /* 0x000ee80000300800 */
[----:B------:R-:W3:Y:S04]  /*7cad0*/  LDL.LU R15, [R1+0x87c] ;  /* 0x00087c00010f7983 */ /* 0x000ee80000300800 */
[----:B---3--:R-:W-:Y:S04]  /*7cae0*/  STL.64 [R1+0xacf0], R14 ;  /* 0x00acf00e01007387 */ /* 0x008fe80000100a00 */
[----:B--2---:R-:W-:Y:S04]  /*7caf0*/  STL.64 [R1+0xace8], R12 ;  /* 0x00ace80c01007387 */ /* 0x004fe80000100a00 */
[----:B------:R-:W2:Y:S04]  /*7cb00*/  LDL.LU R26, [R1+0x48] ;  /* 0x00004800011a7983 */ /* 0x000ea80000300800 */
[----:B------:R-:W2:Y:S04]  /*7cb10*/  LDL.LU R27, [R1+0x4c] ;  /* 0x00004c00011b7983 */ /* 0x000ea80000300800 */
[----:B--2---:R0:W-:Y:S04]  /*7cb20*/  STL.64 [R1+0xacf8], R26 ;  /* 0x00acf81a01007387 */ /* 0x0041e80000100a00 */
[----:B0-----:R-:W2:Y:S04]  /*7cb30*/  LDL.LU R26, [R1+0x58] ;  /* 0x00005800011a7983 */ /* 0x001ea80000300800 */
[----:B------:R-:W2:Y:S04]  /*7cb40*/  LDL.LU R27, [R1+0x5c] ;  /* 0x00005c00011b7983 */ /* 0x000ea80000300800 */
[----:B--2---:R0:W-:Y:S04]  /*7cb50*/  STL.64 [R1+0xad20], R26 ;  /* 0x00ad201a01007387 */ /* 0x0041e80000100a00 */
[----:B------:R-:W-:Y:S04]  /*7cb60*/  STL.64 [R1+0xad18], R24 ;  /* 0x00ad181801007387 */ /* 0x000fe80000100a00 */
[----:B------:R-:W2:Y:S04]  /*7cb70*/  LDL.LU R12, [R1+0x1180] ;  /* 0x00118000010c7983 */ /* 0x000ea80000300800 */
[----:B------:R-:W2:Y:S04]  /*7cb80*/  LDL.LU R13, [R1+0x1184] ;  /* 0x00118400010d7983 */ /* 0x000ea80000300800 */
[----:B------:R-:W3:Y:S04]  /*7cb90*/  LDL.LU R14, [R1+0x1188] ;  /* 0x00118800010e7983 */ /* 0x000ee80000300800 */
[----:B------:R-:W3:Y:S04]  /*7cba0*/  LDL.LU R15, [R1+0x118c] ;  /* 0x00118c00010f7983 */ /* 0x000ee80000300800 */
[----:B0-----:R-:W4:Y:S04]  /*7cbb0*/  LDL.LU R26, [R1+0x78] ;  /* 0x00007800011a7983 */ /* 0x001f280000300800 */
[----:B------:R-:W4:Y:S04]  /*7cbc0*/  LDL.LU R27, [R1+0x7c] ;  /* 0x00007c00011b7983 */ /* 0x000f280000300800 */
[----:B----4-:R0:W-:Y:S04]  /*7cbd0*/  STL.64 [R1+0xad38], R26 ;  /* 0x00ad381a01007387 */ /* 0x0101e80000100a00 */
[----:B0-----:R-:W4:Y:S04]  /*7cbe0*/  LDL.LU R26, [R1+0x88] ;  /* 0x00008800011a7983 */ /* 0x001f280000300800 */
[----:B------:R-:W4:Y:S04]  /*7cbf0*/  LDL.LU R27, [R1+0x8c] ;  /* 0x00008c00011b7983 */ /* 0x000f280000300800 */
[----:B----4-:R-:W-:Y:S04]  /*7cc00*/  STL.64 [R1+0xad50], R26 ;  /* 0x00ad501a01007387 */ /* 0x010fe80000100a00 */
[----:B---3--:R-:W-:Y:S04]  /*7cc10*/  STL.64 [R1+0xad08], R14 ;  /* 0x00ad080e01007387 */ /* 0x008fe80000100a00 */
[----:B--2---:R0:W-:Y:S04]  /*7cc20*/  STL.64 [R1+0xad00], R12 ;  /* 0x00ad000c01007387 */ /* 0x0041e80000100a00 */
[----:B0-----:R-:W2:Y:S04]  /*7cc30*/  LDL.LU R12, [R1+0x1190] ;  /* 0x00119000010c7983 */ /* 0x001ea80000300800 */
[----:B------:R-:W2:Y:S04]  /*7cc40*/  LDL.LU R13, [R1+0x1194] ;  /* 0x00119400010d7983 */ /* 0x000ea80000300800 */
[----:B------:R-:W3:Y:S04]  /*7cc50*/  LDL.LU R14, [R1+0x1198] ;  /* 0x00119800010e7983 */ /* 0x000ee80000300800 */
[----:B------:R-:W3:Y:S04]  /*7cc60*/  LDL.LU R15, [R1+0x119c] ;  /* 0x00119c00010f7983 */ /* 0x000ee80000300800 */
[----:B------:R-:W4:Y:S04]  /*7cc70*/  LDL.LU R26, [R1+0x98] ;  /* 0x00009800011a7983 */ /* 0x000f280000300800 */
[----:B------:R-:W4:Y:S01]  /*7cc80*/  LDL.LU R27, [R1+0x9c] ;  /* 0x00009c00011b7983 */ /* 0x000f220000300800 */
[----:B------:R-:W-:-:S03]  /*7cc90*/  IMAD.MOV.U32 R5, RZ, RZ, R8 ;  /* 0x000000ffff057224 */ /* 0x000fc600078e0008 */
[----:B----4-:R0:W-:Y:S04]  /*7cca0*/  STL.64 [R1+0xad70], R26 ;  /* 0x00ad701a01007387 */ /* 0x0101e80000100a00 */
[----:B------:R-:W4:Y:S04]  /*7ccb0*/  LDL.LU R24, [R1+0x1060] ;  /* 0x0010600001187983 */ /* 0x000f280000300800 */
[----:B------:R-:W4:Y:S04]  /*7ccc0*/  LDL.LU R25, [R1+0x1064] ;  /* 0x0010640001197983 */ /* 0x000f280000300800 */
[----:B0-----:R-:W2:Y:S04]  /*7ccd0*/  LDL.LU R26, [R1+0x1068] ;  /* 0x00106800011a7983 */ /* 0x001ea80000300800 */
[----:B------:R-:W2:Y:S01]  /*7cce0*/  LDL.LU R27, [R1+0x106c] ;  /* 0x00106c00011b7983 */ /* 0x000ea20000300800 */
[----:B------:R-:W-:-:S03]  /*7ccf0*/  IMAD.MOV.U32 R4, RZ, RZ, R9 ;  /* 0x000000ffff047224 */ /* 0x000fc600078e0009 */
[----:B------:R-:W3:Y:S04]  /*7cd00*/  LDL.LU R8, [R1+0x1050] ;  /* 0x0010500001087983 */ /* 0x000ee80000300800 */
[----:B------:R-:W3:Y:S04]  /*7cd10*/  LDL.LU R9, [R1+0x1054] ;  /* 0x0010540001097983 */ /* 0x000ee80000300800 */
[----:B------:R-:W3:Y:S04]  /*7cd20*/  LDL.LU R10, [R1+0x1058] ;  /* 0x00105800010a7983 */ /* 0x000ee80000300800 */
[----:B------:R-:W3:Y:S04]  /*7cd30*/  LDL.LU R11, [R1+0x105c] ;  /* 0x00105c00010b7983 */ /* 0x000ee80000300800 */
[----:B--2---:R0:W-:Y:S04]  /*7cd40*/  STL.64 [R1+0xad80], R26 ;  /* 0x00ad801a01007387 */ /* 0x0041e80000100a00 */
[----:B----4-:R-:W-:Y:S04]  /*7cd50*/  STL.64 [R1+0xad78], R24 ;  /* 0x00ad781801007387 */ /* 0x010fe80000100a00 */
[----:B0-----:R-:W2:Y:S04]  /*7cd60*/  LDL.LU R26, [R1+0xb8] ;  /* 0x0000b800011a7983 */ /* 0x001ea80000300800 */
[----:B------:R-:W2:Y:S04]  /*7cd70*/  LDL.LU R27, [R1+0xbc] ;  /* 0x0000bc00011b7983 */ /* 0x000ea80000300800 */
[----:B---3--:R-:W-:Y:S04]  /*7cd80*/  STL.64 [R1+0xad30], R14 ;  /* 0x00ad300e01007387 */ /* 0x008fe80000100a00 */
[----:B------:R0:W-:Y:S04]  /*7cd90*/  STL.64 [R1+0xad28], R12 ;  /* 0x00ad280c01007387 */ /* 0x0001e80000100a00 */
        /* <DEDUP_REMOVED lines=10> */
[----:B--2---:R-:W-:-:S15]  /*7ce40*/  HMMA.16816.F32.BF16 R24, R20, R26, R8 ;  /* 0x0000001a1418723c */ /* 0x004fde0000041808 */
[----:B------:R-:W-:-:S04]  /*7ce50*/  NOP ;  /* 0x0000000000007918 */ /* 0x000fc80000000000 */
[----:B------:R-:W-:Y:S02]  /*7ce60*/  IMAD.MOV.U32 R11, RZ, RZ, R26 ;  /* 0x000000ffff0b7224 */ /* 0x000fe400078e001a */
[----:B------:R-:W-:Y:S01]  /*7ce70*/  IMAD.MOV.U32 R10, RZ, RZ, R25 ;  /* 0x000000ffff0a7224 */ /* 0x000fe200078e0019 */
        /* <DEDUP_REMOVED lines=11> */
[----:B------:R-:W4:Y:S04]  /*7cf30*/  LDL.LU R6, [R1+0xa8] ;  /* 0x0000a80001067983 */ /* 0x000f280000300800 */
[----:B------:R-:W4:Y:S04]  /*7cf40*/  LDL.LU R7, [R1+0xac] ;  /* 0x0000ac0001077983 */ /* 0x000f280000300800 */
[----:B------:R-:W-:Y:S04]  /*7cf50*/  STL [R1+0x9c40], R3 ;  /* 0x009c400301007387 */ /* 0x000fe80000100800 */
[----:B------:R-:W2:Y:S04]  /*7cf60*/  LDL.LU.64 R8, [R1+0xad88] ;  /* 0x00ad880001087983 */ /* 0x000ea80000300a00 */
[----:B------:R-:W-:Y:S04]  /*7cf70*/  STL [R1+0x10b0], R24 ;  /* 0x0010b01801007387 */ /* 0x000fe80000100800 */
[----:B------:R0:W-:Y:S04]  /*7cf80*/  STL [R1+0x10bc], R27 ;  /* 0x0010bc1b01007387 */ /* 0x0001e80000100800 */
[----:B0-----:R-:W4:Y:S04]  /*7cf90*/  LDL.LU.64 R26, [R1+0xad80] ;  /* 0x00ad8000011a7983 */ /* 0x001f280000300a00 */
[----:B------:R-:W4:Y:S04]  /*7cfa0*/  LDL.LU.64 R24, [R1+0xad78] ;  /* 0x00ad780001187983 */ /* 0x000f280000300a00 */
[----:B------:R-:W-:Y:S04]  /*7cfb0*/  STL [R1+0x9c4c], R11 ;  /* 0x009c4c0b01007387 */ /* 0x000fe80000100800 */
[----:B------:R0:W-:Y:S04]  /*7cfc0*/  STL [R1+0x9c48], R10 ;  /* 0x009c480a01007387 */ /* 0x0001e80000100800 */
[----:B--2---:R-:W-:Y:S04]  /*7cfd0*/  STL.64 [R1+0xac80], R8 ;  /* 0x00ac800801007387 */ /* 0x004fe80000100a00 */
[----:B0-----:R-:W2:Y:S04]  /*7cfe0*/  LDL.LU R10, [R1+0x68] ;  /* 0x00006800010a7983 */ /* 0x001ea80000300800 */
[----:B------:R-:W2:Y:S01]  /*7cff0*/  LDL.LU R11, [R1+0x6c] ;  /* 0x00006c00010b7983 */ /* 0x000ea20000300800 */
[----:B----4-:R-:W-:Y:S03]  /*7d000*/  HMMA.16816.F32.BF16 R4, R20, R6, R24 ;  /* 0x000000061404723c */ /* 0x010fe60000041818 */
[----:B------:R-:W4:-:S15]  /*7d010*/  LDL.LU.64 R26, [R1+0xad70] ;  /* 0x00ad7000011a7983 */ /* 0x000f1e0000300a00 */
[----:B------:R-:W-:Y:S01]  /*7d020*/  NOP ;  /* 0x0000000000007918 */ /* 0x000fe20000000000 */
[----:B------:R0:W-:Y:S04]  /*7d030*/  STL.64 [R1+0x10a0], R4 ;  /* 0x0010a00401007387 */ /* 0x0001e80000100a00 */
[----:B------:R-:W-:Y:S04]  /*7d040*/  STL.64 [R1+0x10a8], R6 ;  /* 0x0010a80601007387 */ /* 0x000fe80000100a00 */
[----:B0-----:R-:W2:Y:S01]  /*7d050*/  LDL R4, [R1+0x140] ;  /* 0x0001400001047983 */ /* 0x001ea20000100800 */
[----:B------:R-:W-:-:S03]  /*7d060*/  IMAD.MOV.U32 R5, RZ, RZ, R29 ;  /* 0x000000ffff057224 */ /* 0x000fc600078e001d */
[----:B------:R-:W3:Y:S01]  /*7d070*/  LDL.LU R29, [R1+0xad68] ;  /* 0x00ad6800011d7983 */ /* 0x000ee20000300800 */
[C---:B----4-:R-:W-:Y:S03]  /*7d080*/  HMMA.16816.F32.BF16 R24, R20.reuse, R26, R12 ;  /* 0x0000001a1418723c */ /* 0x050fe6000004180c */
[----:B--2---:R0:W-:Y:S04]  /*7d090*/  STL.64 [R1+0xac50], R4 ;  /* 0x00ac500401007387 */ /* 0x0041e80000100a00 */
[----:B0-----:R-:W2:Y:S04]  /*7d0a0*/  LDL.LU R4, [R1+0x1150] ;  /* 0x0011500001047983 */ /* 0x001ea80000300800 */
[----:B------:R-:W2:Y:S04]  /*7d0b0*/  LDL.LU R5, [R1+0x1154] ;  /* 0x0011540001057983 */ /* 0x000ea80000300800 */
[----:B------:R-:W2:Y:S04]  /*7d0c0*/  LDL.LU R6, [R1+0x1158] ;  /* 0x0011580001067983 */ /* 0x000ea80000300800 */
[----:B------:R-:W2:Y:S04]  /*7d0d0*/  LDL.LU R7, [R1+0x115c] ;  /* 0x00115c0001077983 */ /* 0x000ea80000300800 */
        /* <DEDUP_REMOVED lines=16> */
[----:B0-----:R-:W4:Y:S04]  /*7d1e0*/  LDL.LU.64 R26, [R1+0xad20] ;  /* 0x00ad2000011a7983 */ /* 0x001f280000300a00 */
[----:B------:R-:W3:Y:S01]  /*7d1f0*/  LDL.LU.64 R24, [R1+0xad18] ;  /* 0x00ad180001187983 */ /* 0x000ee20000300a00 */
[----:B--2---:R-:W-:Y:S01]  /*7d200*/  HMMA.16816.F32.BF16 R8, R20, R10, R4 ;  /* 0x0000000a1408723c */ /* 0x004fe20000041804 */
[----:B---3--:R-:W-:-:S02]  /*7d210*/  IMAD.MOV.U32 R4, RZ, RZ, R25 ;  /* 0x000000ffff047224 */ /* 0x008fc400078e0019 */
[----:B------:R-:W2:-:S15]  /*7d220*/  LDL.LU R25, [R1+0xad14] ;  /* 0x00ad140001197983 */ /* 0x000e9e0000300800 */
[----:B------:R-:W-:Y:S01]  /*7d230*/  NOP ;  /* 0x0000000000007918 */ /* 0x000fe20000000000 */
[----:B------:R0:W-:Y:S04]  /*7d240*/  STL.64 [R1+0x1050], R8 ;  /* 0x0010500801007387 */ /* 0x0001e80000100a00 */
[----:B------:R1:W-:Y:S01]  /*7d250*/  STL.64 [R1+0x1058], R10 ;  /* 0x0010580a01007387 */ /* 0x0003e20000100a00 */
[----:B------:R-:W-:-:S03]  /*7d260*/  IMAD.MOV.U32 R5, RZ, RZ, R24 ;  /* 0x000000ffff057224 */ /* 0x000fc600078e0018 */
[----:B------:R-:W3:Y:S04]  /*7d270*/  LDL.LU R24, [R1+0xad10] ;  /* 0x00ad100001187983 */ /* 0x000ee80000300800 */
[----:B0-----:R-:W4:Y:S04]  /*7d280*/  LDL.LU R8, [R1+0x830] ;  /* 0x0008300001087983 */ /* 0x001f280000300800 */
[----:B------:R-:W4:Y:S04]  /*7d290*/  LDL.LU R9, [R1+0x834] ;  /* 0x0008340001097983 */ /* 0x000f280000300800 */
[----:B-1----:R-:W4:Y:S04]  /*7d2a0*/  LDL.LU R10, [R1+0x838] ;  /* 0x00083800010a7983 */ /* 0x002f280000300800 */
[----:B------:R-:W4:Y:S04]  /*7d2b0*/  LDL.LU R11, [R1+0x83c] ;  /* 0x00083c00010b7983 */ /* 0x000f280000300800 */
[----:B------:R2:W-:Y:S02]  /*7d2c0*/  STL.64 [R1+0xac68], R4 ;  /* 0x00ac680401007387 */ /* 0x0005e40000100a00 */
[----:B--2---:R-:W-:Y:S01]  /*7d2d0*/  IMAD.MOV.U32 R4, RZ, RZ, R25 ;  /* 0x000000ffff047224 */ /* 0x004fe200078e0019 */
[----:B---3--:R-:W-:-:S02]  /*7d2e0*/  MOV R5, R24 ;  /* 0x0000001800057202 */ /* 0x008fc40000000f00 */
[----:B----4-:R-:W-:Y:S01]  /*7d2f0*/  HMMA.16816.F32.BF16 R24, R20, R26, R12 ;  /* 0x0000001a1418723c */ /* 0x010fe2000004180c */
[----:B------:R-:W2:Y:S04]  /*7d300*/  LDL.LU.64 R14, [R1+0xad08] ;  /* 0x00ad0800010e7983 */ /* 0x000ea80000300a00 */
[----:B------:R-:W2:-:S14]  /*7d310*/  LDL.LU.64 R12, [R1+0xad00] ;  /* 0x00ad0000010c7983 */ /* 0x000e9c0000300a00 */
[----:B------:R-:W-:Y:S04]  /*7d320*/  STL.64 [R1+0x1040], R24 ;  /* 0x0010401801007387 */ /* 0x000fe80000100a00 */
[----:B------:R0:W-:Y:S04]  /*7d330*/  STL.64 [R1+0x1048], R26 ;  /* 0x0010481a01007387 */ /* 0x0001e80000100a00 */
[----:B0-----:R-:W2:Y:S02]  /*7d340*/  LDL.LU.64 R26, [R1+0xacf8] ;  /* 0x00acf800011a7983 */ /* 0x001ea40000300a00 */
[----:B--2---:R-:W-:Y:S02]  /*7d350*/  HMMA.16816.F32.BF16 R20, R20, R26, R12 ;  /* 0x0000001a1414723c */ /* 0x004fe4000004180c */
[----:B------:R-:W2:Y:S04]  /*7d360*/  LDL.LU.64 R14, [R1+0xacf0] ;  /* 0x00acf000010e7983 */ /* 0x000ea80000300a00 */
[----:B------:R-:W2:Y:S04]  /*7d370*/  LDL.LU.64 R12, [R1+0xace8] ;  /* 0x00ace800010c7983 */ /* 0x000ea80000300a00 */
[----:B------:R-:W2:Y:S04]  /*7d380*/  LDL.LU.64 R26, [R1+0xace0] ;  /* 0x00ace000011a7983 */ /* 0x000ea80000300a00 */
[----:B------:R-:W2:Y:S05]  /*7d390*/  LDL.LU.64 R24, [R1+0xacd8] ;  /* 0x00acd80001187983 */ /* 0x000eaa0000300a00 */
[----:B------:R0:W-:Y:S04]  /*7d3a0*/  STL.64 [R1+0x880], R20 ;  /* 0x0008801401007387 */ /* 0x0001e80000100a00 */
[----:B------:R2:W-:Y:S04]  /*7d3b0*/  STL.64 [R1+0x888], R22 ;  /* 0x0008881601007387 */ /* 0x0005e80000100a00 */
[----:B0-----:R-:W2:Y:S04]  /*7d3c0*/  LDL R20, [R1+0x20] ;  /* 0x0000200001147983 */ /* 0x001ea80000100800 */
[----:B------:R-:W2:Y:S02]  /*7d3d0*/  LDL R21, [R1+0x24] ;  /* 0x0000240001157983 */ /* 0x000ea40000100800 */
[----:B--2---:R-:W-:Y:S02]  /*7d3e0*/  HMMA.16816.F32.BF16 R20, R24, R20, R12 ;  /* 0x000000141814723c */ /* 0x004fe4000004180c */
[----:B------:R-:W2:-:S15]  /*7d3f0*/  LDL.LU.64 R12, [R1+0xacd0] ;  /* 0x00acd000010c7983 */ /* 0x000e9e0000300a00 */
[----:B------:R-:W-:Y:S02]  /*7d400*/  NOP ;  /* 0x0000000000007918 */ /* 0x000fe40000000000 */
[----:B------:R0:W-:Y:S04]  /*7d410*/  STL.64 [R1+0x870], R20 ;  /* 0x0008701401007387 */ /* 0x0001e80000100a00 */
[----:B------:R1:W-:Y:S04]  /*7d420*/  STL.64 [R1+0x878], R22 ;  /* 0x0008781601007387 */ /* 0x0003e80000100a00 */
[----:B0-----:R-:W3:Y:S04]  /*7d430*/  LDL.LU R20, [R1+0x820] ;  /* 0x0008200001147983 */ /* 0x001ee80000300800 */
[----:B------:R-:W3:Y:S04]  /*7d440*/  LDL.LU R21, [R1+0x824] ;  /* 0x0008240001157983 */ /* 0x000ee80000300800 */
[----:B-1----:R-:W3:Y:S04]  /*7d450*/  LDL.LU R22, [R1+0x828] ;  /* 0x0008280001167983 */ /* 0x002ee80000300800 */
[----:B------:R-:W3:Y:S01]  /*7d460*/  LDL.LU R23, [R1+0x82c] ;  /* 0x00082c0001177983 */ /* 0x000ee20000300800 */
[----:B--2---:R-:W-:Y:S03]  /*7d470*/  HMMA.16816.F32.BF16 R12, R24, R12, R16 ;  /* 0x0000000c180c723c */ /* 0x004fe60000041810 */
[----:B------:R-:W2:Y:S04]  /*7d480*/  LDL.LU.64 R18, [R1+0xacc8] ;  /* 0x00acc80001127983 */ /* 0x000ea80000300a00 */
[----:B------:R-:W2:-:S12]  /*7d490*/  LDL.LU.64 R16, [R1+0xacc0] ;  /* 0x00acc00001107983 */ /* 0x000e980000300a00 */
[----:B------:R-:W-:Y:S04]  /*7d4a0*/  STL.64 [R1+0x860], R12 ;  /* 0x0008600c01007387 */ /* 0x000fe80000100a00 */
[----:B------:R0:W-:Y:S04]  /*7d4b0*/  STL.64 [R1+0x868], R14 ;  /* 0x0008680e01007387 */ /* 0x0001e80000100a00 */
[----:B0-----:R-:W4:Y:S04]  /*7d4c0*/  LDL.LU.64 R14, [R1+0xacb8] ;  /* 0x00acb800010e7983 */ /* 0x001f280000300a00 */
[----:B------:R-:W4:Y:S01]  /*7d4d0*/  LDL.LU.64 R12, [R1+0xacb0] ;  /* 0x00acb000010c7983 */ /* 0x000f220000300a00 */
[----:B--2---:R-:W-:Y:S03]  /*7d4e0*/  HMMA.16816.F32.BF16 R4, R24, R4, R16 ;  /* 0x000000041804723c */ /* 0x004fe60000041810 */
[----:B------:R-:W2:Y:S04]  /*7d4f0*/  LDL.LU.64 R18, [R1+0xaca8] ;  /* 0x00aca80001127983 */ /* 0x000ea80000300a00 */
[----:B------:R-:W4:-:S12]  /*7d500*/  LDL.LU.64 R16, [R1+0xaca0] ;  /* 0x00aca00001107983 */ /* 0x000f180000300a00 */
[----:B------:R0:W-:Y:S04]  /*7d510*/  STL.64 [R1+0x850], R4 ;  /* 0x0008500401007387 */ /* 0x0001e80000100a00 */
[----:B------:R-:W-:Y:S04]  /*7d520*/  STL.64 [R1+0x858], R6 ;  /* 0x0008580601007387 */ /* 0x000fe80000100a00 */
[----:B0-----:R-:W2:Y:S01]  /*7d530*/  LDL R4, [R1+0x30] ;  /* 0x0000300001047983 */ /* 0x001ea20000100800 */
[----:B------:R-:W-:-:S03]  /*7d540*/  IMAD.MOV.U32 R5, RZ, RZ, R29 ;  /* 0x000000ffff057224 */ /* 0x000fc600078e001d */
[----:B------:R-:W2:Y:S01]  /*7d550*/  LDL.LU R29, [R1+0xac98] ;  /* 0x00ac9800011d7983 */ /* 0x000ea20000300800 */
[----:B----4-:R-:W-:-:S15]  /*7d560*/  HMMA.16816.F32.BF16 R12, R24, R16, R12 ;  /* 0x00000010180c723c */ /* 0x010fde000004180c */
[----:B------:R-:W-:-:S04]  /*7d570*/  NOP ;  /* 0x0000000000007918 */ /* 0x000fc80000000000 */
[----:B------:R-:W-:Y:S04]  /*7d580*/  STL.64 [R1+0x840], R12 ;  /* 0x0008400c01007387 */ /* 0x000fe80000100a00 */
[----:B------:R0:W-:Y:S04]  /*7d590*/  STL.64 [R1+0x848], R14 ;  /* 0x0008480e01007387 */ /* 0x0001e80000100a00 */
[----:B0-----:R-:W4:Y:S04]  /*7d5a0*/  LDL.LU.64 R14, [R1+0xac90] ;  /* 0x00ac9000010e7983 */ /* 0x001f280000300a00 */
[----:B------:R-:W3:Y:S04]  /*7d5b0*/  LDL.LU.64 R12, [R1+0xac88] ;  /* 0x00ac8800010c7983 */ /* 0x000ee80000300a00 */
[----:B------:R0:W-:Y:S04]  /*7d5c0*/  STL.64 [R1+0xac08], R16 ;  /* 0x00ac081001007387 */ /* 0x0001e80000100a00 */
[----:B--2---:R1:W-:Y:S04]  /*7d5d0*/  STL.64 [R1+0xac48], R18 ;  /* 0x00ac481201007387 */ /* 0x0043e80000100a00 */
[----:B0-----:R-:W2:Y:S04]  /*7d5e0*/  LDL.LU R16, [R1+0x1010] ;  /* 0x0010100001107983 */ /* 0x001ea80000300800 */
[----:B------:R-:W2:Y:S04]  /*7d5f0*/  LDL.LU R17, [R1+0x1014] ;  /* 0x0010140001117983 */ /* 0x000ea80000300800 */
[----:B-1----:R-:W2:Y:S04]  /*7d600*/  LDL.LU R18, [R1+0x1018] ;  /* 0x0010180001127983 */ /* 0x002ea80000300800 */
[----:B------:R-:W2:Y:S04]  /*7d610*/  LDL.LU R19, [R1+0x101c] ;  /* 0x00101c0001137983 */ /* 0x000ea80000300800 */
[----:B--2---:R-:W-:Y:S04]  /*7d620*/  STL.64 [R1+0xac60], R18 ;  /* 0x00ac601201007387 */ /* 0x004fe80000100a00 */
[----:B------:R0:W-:Y:S04]  /*7d630*/  STL.64 [R1+0xac58], R16 ;  /* 0x00ac581001007387 */ /* 0x0001e80000100a00 */
[----:B0-----:R-:W2:Y:S04]  /*7d640*/  LDL.LU R16, [R1+0x1020] ;  /* 0x0010200001107983 */ /* 0x001ea80000300800 */
[----:B------:R-:W2:Y:S04]  /*7d650*/  LDL.LU R17, [R1+0x1024] ;  /* 0x0010240001117983 */ /* 0x000ea80000300800 */
[----:B------:R-:W2:Y:S04]  /*7d660*/  LDL.LU R18, [R1+0x1028] ;  /* 0x0010280001127983 */ /* 0x000ea80000300800 */
[----:B------:R-:W2:Y:S01]  /*7d670*/  LDL.LU R19, [R1+0x102c] ;  /* 0x00102c0001137983 */ /* 0x000ea20000300800 */
[C---:B---3--:R-:W-:Y:S03]  /*7d680*/  HMMA.16816.F32.BF16 R8, R24.reuse, R12, R8 ;  /* 0x0000000c1808723c */ /* 0x048fe60000041808 */
[----:B--2---:R-:W-:Y:S04]  /*7d690*/  STL.64 [R1+0xac78], R18 ;  /* 0x00ac781201007387 */ /* 0x004fe80000100a00 */
[----:B------:R0:W-:Y:S04]  /*7d6a0*/  STL.64 [R1+0xac70], R16 ;  /* 0x00ac701001007387 */ /* 0x0001e80000100a00 */
[----:B0-----:R-:W2:Y:S04]  /*7d6b0*/  LDL.LU R16, [R1+0x11f0] ;  /* 0x0011f00001107983 */ /* 0x001ea80000300800 */
[----:B------:R-:W2:Y:S04]  /*7d6c0*/  LDL.LU R17, [R1+0x11f4] ;  /* 0x0011f40001117983 */ /* 0x000ea80000300800 */
[----:B------:R-:W2:Y:S04]  /*7d6d0*/  LDL.LU R18, [R1+0x11f8] ;  /* 0x0011f80001127983 */ /* 0x000ea80000300800 */
[----:B------:R-:W2:Y:S04]  /*7d6e0*/  LDL.LU R19, [R1+0x11fc] ;  /* 0x0011fc0001137983 */ /* 0x000ea80000300800 */
[----:B------:R0:W-:Y:S04]  /*7d6f0*/  STL.64 [R1+0x830], R8 ;  /* 0x0008300801007387 */ /* 0x0001e80000100a00 */
[----:B------:R-:W-:Y:S04]  /*7d700*/  STL.64 [R1+0x838], R10 ;  /* 0x0008380a01007387 */ /* 0x000fe80000100a00 */
[----:B0-----:R-:W3:Y:S04]  /*7d710*/  LDL.LU.64 R8, [R1+0xac80] ;  /* 0x00ac800001087983 */ /* 0x001ee80000300a00 */
[----:B----4-:R-:W-:Y:S04]  /*7d720*/  STL.64 [R1+0xab88], R14 ;  /* 0x00ab880e01007387 */ /* 0x010fe80000100a00 */
[----:B------:R0:W-:Y:S04]  /*7d730*/  STL.64 [R1+0xab80], R12 ;  /* 0x00ab800c01007387 */ /* 0x0001e80000100a00 */
[----:B0-----:R-:W4:Y:S04]  /*7d740*/  LDL.LU R12, [R1+0xff0] ;  /* 0x000ff000010c7983 */ /* 0x001f280000300800 */
[----:B------:R-:W4:Y:S04]  /*7d750*/  LDL.LU R13, [R1+0xff4] ;  /* 0x000ff400010d7983 */ /* 0x000f280000300800 */
[----:B------:R-:W4:Y:S04]  /*7d760*/  LDL.LU R14, [R1+0xff8] ;  /* 0x000ff800010e7983 */ /* 0x000f280000300800 */
[----:B------:R-:W4:Y:S01]  /*7d770*/  LDL.LU R15, [R1+0xffc] ;  /* 0x000ffc00010f7983 */ /* 0x000f220000300800 */
[----:B---3--:R-:W-:Y:S03]  /*7d780*/  HMMA.16816.F32.BF16 R20, R24, R8, R20 ;  /* 0x000000081814723c */ /* 0x008fe60000041814 */
[----:B------:R0:W-:Y:S04]  /*7d790*/  STL.64 [R1+0xab78], R8 ;  /* 0x00ab780801007387 */ /* 0x0001e80000100a00 */
[----:B0-----:R-:W3:-:S12]  /*7d7a0*/  LDL.64 R8, [R1+0x130] ;  /* 0x0001300001087983 */ /* 0x001ed80000100a00 */
[----:B------:R-:W-:Y:S04]  /*7d7b0*/  STL.64 [R1+0x820], R20 ;  /* 0x0008201401007387 */ /* 0x000fe80000100a00 */
[----:B------:R-:W-:Y:S04]  /*7d7c0*/  STL.64 [R1+0x828], R22 ;  /* 0x0008281601007387 */ /* 0x000fe80000100a00 */
[----:B------:R-:W0:Y:S01]  /*7d7d0*/  LDSM.16.MT88.4 R20, [R28+UR5+0x4100] ;  /* 0x004100051c14783b */ /* 0x000e220008004200 */
[C---:B--2---:R-:W-:Y:S03]  /*7d7e0*/  HMMA.16816.F32.BF16 R4, R24.reuse, R4, R16 ;  /* 0x000000041804723c */ /* 0x044fe60000041810 */
[----:B0-----:R-:W-:Y:S04]  /*7d7f0*/  STL.64 [R1+0xaac0], R22 ;  /* 0x00aac01601007387 */ /* 0x001fe80000100a00 */
[----:B------:R0:W-:Y:S04]  /*7d800*/  STL.64 [R1+0xaab8], R20 ;  /* 0x00aab81401007387 */ /* 0x0001e80000100a00 */
[----:B0-----:R-:W3:Y:S04]  /*7d810*/  LDL.LU R20, [R1+0x1000] ;  /* 0x0010000001147983 */ /* 0x001ee80000300800 */
[----:B------:R-:W3:Y:S04]  /*7d820*/  LDL.LU R21, [R1+0x1004] ;  /* 0x0010040001157983 */ /* 0x000ee80000300800 */
[----:B------:R-:W3:Y:S04]  /*7d830*/  LDL.LU R22, [R1+0x1008] ;  /* 0x0010080001167983 */ /* 0x000ee80000300800 */
[----:B------:R-:W3:Y:S04]  /*7d840*/  LDL.LU R23, [R1+0x100c] ;  /* 0x00100c0001177983 */ /* 0x000ee80000300800 */
        /* <DEDUP_REMOVED lines=12> */
[----:B------:R-:W2:-:S15]  /*7d910*/  LDL.LU.64 R18, [R1+0xac48] ;  /* 0x00ac480001127983 */ /* 0x000e9e0000300a00 */
[----:B------:R-:W-:Y:S02]  /*7d920*/  NOP ;  /* 0x0000000000007918 */ /* 0x000fe40000000000 */
[----:B------:R0:W-:Y:S04]  /*7d930*/  STL.64 [R1+0x1010], R4 ;  /* 0x0010100401007387 */ /* 0x0001e80000100a00 */
[----:B------:R4:W-:Y:S04]  /*7d940*/  STL.64 [R1+0x1018], R6 ;  /* 0x0010180601007387 */ /* 0x0009e80000100a00 */
[----:B0-----:R-:W4:Y:S01]  /*7d950*/  LDL.LU.64 R4, [R1+0xac40] ;  /* 0x00ac400001047983 */ /* 0x001f220000300a00 */
[----:B---3--:R-:W-:Y:S01]  /*7d960*/  HMMA.16816.F32.BF16 R20, R24, R8, R20 ;  /* 0x000000081814723c */ /* 0x008fe20000041814 */
[----:B------:R-:W-:-:S05]  /*7d970*/  IMAD.MOV.U32 R3, RZ, RZ, R9 ;  /* 0x000000ffff037224 */ /* 0x000fca00078e0009 */
[----:B------:R-:W-:-:S13]  /*7d980*/  STL [R1+0xab58], R3 ;  /* 0x00ab580301007387 */ /* 0x000fda0000100800 */
[----:B------:R0:W-:Y:S04]  /*7d990*/  STL.64 [R1+0x1000], R20 ;  /* 0x0010001401007387 */ /* 0x0001e80000100a00 */
[----:B------:R1:W-:Y:S01]  /*7d9a0*/  STL.64 [R1+0x1008], R22 ;  /* 0x0010081601007387 */ /* 0x0003e20000100a00 */
[----:B----4-:R-:W-:Y:S03]  /*7d9b0*/  HMMA.16816.F32.BF16 R4, R24, R4, R12 ;  /* 0x000000041804723c */ /* 0x010fe6000004180c */
[----:B------:R-:W3:-:S15]  /*7d9c0*/  LDL.LU R12, [R1+0x670] ;  /* 0x00067000010c7983 */ /* 0x000ede0000300800 */
[----:B------:R-:W-:Y:S01]  /*7d9d0*/  NOP ;  /* 0x0000000000007918 */ /* 0x000fe20000000000 */
[----:B------:R2:W-:Y:S04]  /*7d9e0*/  STL.64 [R1+0xff0], R4 ;  /* 0x000ff00401007387 */ /* 0x0005e80000100a00 */
[----:B------:R-:W-:Y:S04]  /*7d9f0*/  STL.64 [R1+0xff8], R6 ;  /* 0x000ff80601007387 */ /* 0x000fe80000100a00 */
[----:B------:R-:W3:Y:S04]  /*7da00*/  LDL.LU R13, [R1+0x674] ;  /* 0x00067400010d7983 */ /* 0x000ee80000300800 */
[----:B------:R-:W4:Y:S04]  /*7da10*/  LDL.LU R14, [R1+0x678] ;  /* 0x00067800010e7983 */ /* 0x000f280000300800 */
[----:B------:R-:W4:Y:S04]  /*7da20*/  LDL.LU R15, [R1+0x67c] ;  /* 0x00067c00010f7983 */ /* 0x000f280000300800 */
[----:B0-----:R-:W3:Y:S04]  /*7da30*/  LDL.LU R20, [R1+0x690] ;  /* 0x0006900001147983 */ /* 0x001ee80000300800 */
[----:B------:R-:W3:Y:S04]  /*7da40*/  LDL.LU R21, [R1+0x694] ;  /* 0x0006940001157983 */ /* 0x000ee80000300800 */
[----:B-1----:R-:W3:Y:S04]  /*7da50*/  LDL.LU R22, [R1+0x698] ;  /* 0x0006980001167983 */ /* 0x002ee80000300800 */
[----:B------:R-:W3:Y:S01]  /*7da60*/  LDL.LU R23, [R1+0x69c] ;  /* 0x00069c0001177983 */ /* 0x000ee20000300800 */
[----:B--2---:R-:W-:-:S02]  /*7da70*/  IMAD.MOV.U32 R4, RZ, RZ, R19 ;  /* 0x000000ffff047224 */ /* 0x004fc400078e0013 */
[----:B------:R-:W-:-:S05]  /*7da80*/  IMAD.MOV.U32 R5, RZ, RZ, R18 ;  /* 0x000000ffff057224 */ /* 0x000fca00078e0012 */
[----:B------:R0:W-:Y:S04]  /*7da90*/  STL.64 [R1+0xabe8], R4 ;  /* 0x00abe80401007387 */ /* 0x0001e80000100a00 */
[----:B0-----:R-:W2:Y:S04]  /*7daa0*/  LDL.64 R4, [R1+0xe0] ;  /* 0x0000e00001047983 */ /* 0x001ea80000100a00 */
[----:B--2---:R-:W-:Y:S04]  /*7dab0*/  STL.64 [R1+0xac00], R4 ;  /* 0x00ac000401007387 */ /* 0x004fe80000100a00 */
[----:B---3--:R-:W-:Y:S04]  /*7dac0*/  STL.64 [R1+0xabc0], R22 ;  /* 0x00abc01601007387 */ /* 0x008fe80000100a00 */
[----:B------:R0:W-:Y:S04]  /*7dad0*/  STL.64 [R1+0xabb8], R20 ;  /* 0x00abb81401007387 */ /* 0x0001e80000100a00 */
[----:B0-----:R-:W2:Y:S04]  /*7dae0*/  LDL.64 R20, [R1+0x20] ;  /* 0x0000200001147983 */ /* 0x001ea80000100a00 */
        /* <DEDUP_REMOVED lines=9> */
[----:B--2---:R-:W-:Y:S04]  /*7db80*/  STL.64 [R1+0xac18], R18 ;  /* 0x00ac181201007387 */ /* 0x004fe80000100a00 */
[----:B------:R0:W-:Y:S04]  /*7db90*/  STL.64 [R1+0xac10], R16 ;  /* 0x00ac101001007387 */ /* 0x0001e80000100a00 */
[----:B0-----:R-:W2:Y:S04]  /*7dba0*/  LDL.64 R16, [R1+0x100] ;  /* 0x0001000001107983 */ /* 0x001ea80000100a00 */
[----:B--2---:R-:W-:Y:S04]  /*7dbb0*/  STL.64 [R1+0xac28], R16 ;  /* 0x00ac281001007387 */ /* 0x004fe80000100a00 */
[----:B------:R-:W2:Y:S04]  /*7dbc0*/  LDL.64 R4, [R1+0xf0] ;  /* 0x0000f00001047983 */ /* 0x000ea80000100a00 */
[----:B--2---:R0:W-:Y:S04]  /*7dbd0*/  STL.64 [R1+0xac20], R4 ;  /* 0x00ac200401007387 */ /* 0x0041e80000100a00 */
[----:B0-----:R-:W2:Y:S04]  /*7dbe0*/  LDL.LU R4, [R1+0xfd0] ;  /* 0x000fd00001047983 */ /* 0x001ea80000300800 */
        /* <DEDUP_REMOVED lines=9> */
[----:B---3--:R-:W-:Y:S04]  /*7dc80*/  STL.64 [R1+0xabf8], R22 ;  /* 0x00abf81601007387 */ /* 0x008fe80000100a00 */
[----:B------:R0:W-:Y:S04]  /*7dc90*/  STL.64 [R1+0xabf0], R20 ;  /* 0x00abf01401007387 */ /* 0x0001e80000100a00 */
[----:B0-----:R-:W3:Y:S04]  /*7dca0*/  LDL.LU R20, [R1+0xfb0] ;  /* 0x000fb00001147983 */ /* 0x001ee80000300800 */
[----:B------:R-:W3:Y:S04]  /*7dcb0*/  LDL.LU R21, [R1+0xfb4] ;  /* 0x000fb40001157983 */ /* 0x000ee80000300800 */
[----:B------:R-:W3:Y:S04]  /*7dcc0*/  LDL.LU R22, [R1+0xfb8] ;  /* 0x000fb80001167983 */ /* 0x000ee80000300800 */
[----:B------:R-:W3:Y:S04]  /*7dcd0*/  LDL.LU R23, [R1+0xfbc] ;  /* 0x000fbc0001177983 */ /* 0x000ee80000300800 */
[----:B----4-:R-:W-:Y:S04]  /*7dce0*/  STL.64 [R1+0xab98], R14 ;  /* 0x00ab980e01007387 */ /* 0x010fe80000100a00 */
[----:B------:R0:W-:Y:S04]  /*7dcf0*/  STL.64 [R1+0xab90], R12 ;  /* 0x00ab900c01007387 */ /* 0x0001e80000100a00 */
[----:B0-----:R-:W4:Y:S04]  /*7dd00*/  LDL.64 R12, [R1] ;  /* 0x00000000010c7983 */ /* 0x001f280000100a00 */
[----:B----4-:R0:W-:Y:S04]  /*7dd10*/  STL.64 [R1+0xabb0], R12 ;  /* 0x00abb00c01007387 */ /* 0x0101e80000100a00 */
[----:B0-----:R-:W4:Y:S01]  /*7dd20*/  LDL.64 R12, [R1+0x10] ;  /* 0x00001000010c7983 */ /* 0x001f220000100a00 */
[----:B------:R-:W-:-:S02]  /*7dd30*/  IMAD.MOV.U32 R16, RZ, RZ, R2 ;  /* 0x000000ffff107224 */ /* 0x000fc400078e0002 */
[----:B------:R-:W-:Y:S01]  /*7dd40*/  IMAD.MOV.U32 R17, RZ, RZ, R0 ;  /* 0x000000ffff117224 */ /* 0x000fe200078e0000 */
[----:B----4-:R0:W-:Y:S04]  /*7dd50*/  STL.64 [R1+0xabc8], R12 ;  /* 0x00abc80c01007387 */ /* 0x0101e80000100a00 */
[----:B0-----:R-:W4:Y:S04]  /*7dd60*/  LDL.LU R12, [R1+0x6a0] ;  /* 0x0006a000010c7983 */ /* 0x001f280000300800 */
[----:B------:R-:W4:Y:S04]  /*7dd70*/  LDL.LU R13, [R1+0x6a4] ;  /* 0x0006a400010d7983 */ /* 0x000f280000300800 */
[----:B------:R-:W4:Y:S04]  /*7dd80*/  LDL.LU R14, [R1+0x6a8] ;  /* 0x0006a800010e7983 */ /* 0x000f280000300800 */
[----:B------:R-:W4:Y:S04]  /*7dd90*/  LDL.LU R15, [R1+0x6ac] ;  /* 0x0006ac00010f7983 */ /* 0x000f280000300800 */
[----:B------:R-:W3:Y:S04]  /*7dda0*/  LDL.LU R8, [R1+0x660] ;  /* 0x0006600001087983 */ /* 0x000ee80000300800 */
[----:B------:R-:W3:Y:S04]  /*7ddb0*/  LDL.LU R9, [R1+0x664] ;  /* 0x0006640001097983 */ /* 0x000ee80000300800 */
[----:B------:R-:W3:Y:S04]  /*7ddc0*/  LDL.LU R10, [R1+0x668] ;  /* 0x00066800010a7983 */ /* 0x000ee80000300800 */
[----:B------:R-:W3:Y:S01]  /*7ddd0*/  LDL.LU R11, [R1+0x66c] ;  /* 0x00066c00010b7983 */ /* 0x000ee20000300800 */
[C---:B--2---:R-:W-:Y:S03]  /*7dde0*/  HMMA.16816.F32.BF16 R16, R24.reuse, R16, R4 ;  /* 0x000000101810723c */ /* 0x044fe60000041804 */
[----:B---3--:R-:W-:Y:S04]  /*7ddf0*/  STL.64 [R1+0xaba8], R10 ;  /* 0x00aba80a01007387 */ /* 0x008fe80000100a00 */
[----:B------:R0:W-:Y:S04]  /*7de00*/  STL.64 [R1+0xaba0], R8 ;  /* 0x00aba00801007387 */ /* 0x0001e80000100a00 */
[----:B0-----:R-:W2:Y:S04]  /*7de10*/  LDL.LU R8, [R1+0x680] ;  /* 0x0006800001087983 */ /* 0x001ea80000300800 */
[----:B------:R-:W2:Y:S04]  /*7de20*/  LDL.LU R9, [R1+0x684] ;  /* 0x0006840001097983 */ /* 0x000ea80000300800 */
[----:B------:R-:W2:Y:S04]  /*7de30*/  LDL.LU R10, [R1+0x688] ;  /* 0x00068800010a7983 */ /* 0x000ea80000300800 */
[----:B------:R-:W2:Y:S04]  /*7de40*/  LDL.LU R11, [R1+0x68c] ;  /* 0x00068c00010b7983 */ /* 0x000ea80000300800 */
[----:B------:R-:W3:Y:S04]  /*7de50*/  LDL.LU.64 R6, [R1+0xac38] ;  /* 0x00ac380001067983 */ /* 0x000ee80000300a00 */
[----:B------:R-:W3:Y:S04]  /*7de60*/  LDL.LU.64 R4, [R1+0xac30] ;  /* 0x00ac300001047983 */ /* 0x000ee80000300a00 */
[----:B------:R0:W-:Y:S04]  /*7de70*/  STL.64 [R1+0xfe0], R16 ;  /* 0x000fe01001007387 */ /* 0x0001e80000100a00 */
[----:B------:R-:W-:Y:S04]  /*7de80*/  STL.64 [R1+0xfe8], R18 ;  /* 0x000fe81201007387 */ /* 0x000fe80000100a00 */
[----:B0-----:R-:W3:Y:S02]  /*7de90*/  LDL.LU.64 R16, [R1+0xac28] ;  /* 0x00ac280001107983 */ /* 0x001ee40000300a00 */
[----:B---3--:R-:W-:Y:S01]  /*7dea0*/  HMMA.16816.F32.BF16 R4, R24, R16, R4 ;  /* 0x000000101804723c */ /* 0x008fe20000041804 */
[----:B------:R-:W-:-:S15]  /*7deb0*/  IMAD.MOV.U32 R3, RZ, RZ, R17 ;  /* 0x000000ffff037224 */ /* 0x000fde00078e0011 */
[----:B------:R-:W-:-:S03]  /*7dec0*/  NOP ;  /* 0x0000000000007918 */ /* 0x000fc60000000000 */
[----:B------:R0:W-:Y:S04]  /*7ded0*/  STL.64 [R1+0xfd0], R4 ;  /* 0x000fd00401007387 */ /* 0x0001e80000100a00 */
[----:B------:R-:W-:Y:S04]  /*7dee0*/  STL.64 [R1+0xfd8], R6 ;  /* 0x000fd80601007387 */ /* 0x000fe80000100a00 */
[----:B0-----:R-:W3:Y:S04]  /*7def0*/  LDL.LU.64 R4, [R1+0xac20] ;  /* 0x00ac200001047983 */ /* 0x001ee80000300a00 */
[----:B------:R-:W3:Y:S04]  /*7df00*/  LDL.LU.64 R18, [R1+0xac18] ;  /* 0x00ac180001127983 */ /* 0x000ee80000300a00 */
[----:B------:R-:W3:Y:S04]  /*7df10*/  LDL.LU.64 R16, [R1+0xac10] ;  /* 0x00ac100001107983 */ /* 0x000ee80000300a00 */
[----:B------:R-:W-:Y:S01]  /*7df20*/  STL [R1+0xab5c], R3 ;  /* 0x00ab5c0301007387 */ /* 0x000fe20000100800 */
[----:B---3--:R-:W-:-:S15]  /*7df30*/  HMMA.16816.F32.BF16 R16, R24, R4, R16 ;  /* 0x000000041810723c */ /* 0x008fde0000041810 */
[----:B------:R-:W-:-:S04]  /*7df40*/  NOP ;  /* 0x0000000000007918 */ /* 0x000fc80000000000 */
[----:B------:R0:W-:Y:S04]  /*7df50*/  STL.64 [R1+0xfc0], R16 ;  /* 0x000fc01001007387 */ /* 0x0001e80000100a00 */
[----:B------:R1:W-:Y:S04]  /*7df60*/  STL.64 [R1+0xfc8], R18 ;  /* 0x000fc81201007387 */ /* 0x0003e80000100a00 */
[----:B0-----:R-:W3:Y:S01]  /*7df70*/  LDL.LU.64 R16, [R1+0xac08] ;  /* 0x00ac080001107983 */ /* 0x001ee20000300a00 */
[----:B-1----:R-:W-:Y:S02]  /*7df80*/  IMAD.MOV.U32 R19, RZ, RZ, R4 ;  /* 0x000000ffff137224 */ /* 0x002fe400078e0004 */
[----:B------:R-:W-:-:S02]  /*7df90*/  IMAD.MOV.U32 R18, RZ, RZ, R5 ;  /* 0x000000ffff127224 */ /* 0x000fc400078e0005 */
[----:B------:R-:W2:Y:S02]  /*7dfa0*/  LDL.LU.64 R4, [R1+0xac00] ;  /* 0x00ac000001047983 */ /* 0x000ea40000300a00 */
        /* <DEDUP_REMOVED lines=8> */
[----:B--2---:R-:W-:Y:S02]  /*7e030*/  HMMA.16816.F32.BF16 R24, R24, R4, R20 ;  /* 0x000000041818723c */ /* 0x004fe40000041814 */
[----:B------:R-:W4:Y:S04]  /*7e040*/  LDL.LU.64 R20, [R1+0xabe0] ;  /* 0x00abe00001147983 */ /* 0x000f280000300a00 */
[----:B------:R-:W4:Y:S04]  /*7e050*/  LDL.LU.64 R6, [R1+0xabd8] ;  /* 0x00abd80001067983 */ /* 0x000f280000300a00 */
[----:B------:R-:W4:Y:S09]  /*7e060*/  LDL.LU.64 R4, [R1+0xabd0] ;  /* 0x00abd00001047983 */ /* 0x000f320000300a00 */
[----:B------:R0:W-:Y:S04]  /*7e070*/  STL.64 [R1+0x810], R24 ;  /* 0x0008101801007387 */ /* 0x0001e80000100a00 */
[----:B------:R1:W-:Y:S04]  /*7e080*/  STL.64 [R1+0x818], R26 ;  /* 0x0008181a01007387 */ /* 0x0003e80000100a00 */
[----:B0-----:R-:W2:Y:S04]  /*7e090*/  LDL.LU R24, [R1+0x650] ;  /* 0x0006500001187983 */ /* 0x001ea80000300800 */
[----:B------:R-:W2:Y:S04]  /*7e0a0*/  LDL.LU R25, [R1+0x654] ;  /* 0x0006540001197983 */ /* 0x000ea80000300800 */
[----:B-1----:R-:W2:Y:S04]  /*7e0b0*/  LDL.LU R26, [R1+0x658] ;  /* 0x00065800011a7983 */ /* 0x002ea80000300800 */
[----:B------:R-:W2:Y:S01]  /*7e0c0*/  LDL.LU R27, [R1+0x65c] ;  /* 0x00065c00011b7983 */ /* 0x000ea20000300800 */
[----:B----4-:R-:W-:Y:S01]  /*7e0d0*/  HMMA.16816.F32.BF16 R12, R4, R20, R12 ;  /* 0x00000014040c723c */ /* 0x010fe2000004180c */
[----:B------:R-:W-:-:S02]  /*7e0e0*/  IMAD.MOV.U32 R2, RZ, RZ, R20 ;  /* 0x000000ffff027224 */ /* 0x000fc400078e0014 */
[----:B------:R-:W-:-:S15]  /*7e0f0*/  IMAD.MOV.U32 R0, RZ, RZ, R21 ;  /* 0x000000ffff007224 */ /* 0x000fde00078e0015 */
[----:B------:R-:W-:Y:S01]  /*7e100*/  NOP ;  /* 0x0000000000007918 */ /* 0x000fe20000000000 */
[----:B------:R0:W-:Y:S04]  /*7e110*/  STL.64 [R1+0x6a0], R12 ;  /* 0x0006a00c01007387 */ /* 0x0001e80000100a00 */
[----:B------:R-:W-:Y:S04]  /*7e120*/  STL.64 [R1+0x6a8], R14 ;  /* 0x0006a80e01007387 */ /* 0x000fe80000100a00 */
[----:B0-----:R-:W4:Y:S04]  /*7e130*/  LDL.LU.64 R12, [R1+0xabc8] ;  /* 0x00abc800010c7983 */ /* 0x001f280000300a00 */
[----:B------:R-:W4:Y:S04]  /*7e140*/  LDL.LU.64 R22, [R1+0xabc0] ;  /* 0x00abc00001167983 */ /* 0x000f280000300a00 */
[----:B------:R-:W4:Y:S02]  /*7e150*/  LDL.LU.64 R20, [R1+0xabb8] ;  /* 0x00abb80001147983 */ /* 0x000f240000300a00 */
[----:B----4-:R-:W-:-:S15]  /*7e160*/  HMMA.16816.F32.BF16 R20, R4, R12, R20 ;  /* 0x0000000c0414723c */ /* 0x010fde0000041814 */
[----:B------:R-:W-:-:S04]  /*7e170*/  NOP ;  /* 0x0000000000007918 */ /* 0x000fc80000000000 */
[----:B------:R0:W-:Y:S04]  /*7e180*/  STL.64 [R1+0x690], R20 ;  /* 0x0006901401007387 */ /* 0x0001e80000100a00 */
[----:B------:R-:W-:Y:S01]  /*7e190*/  STL.64 [R1+0x698], R22 ;  /* 0x0006981601007387 */ /* 0x000fe20000100a00 */
[----:B0-----:R-:W-:Y:S02]  /*7e1a0*/  IMAD.MOV.U32 R21, RZ, RZ, R12 ;  /* 0x000000ffff157224 */ /* 0x001fe400078e000c */
[----:B------:R-:W-:Y:S02]  /*7e1b0*/  IMAD.MOV.U32 R20, RZ, RZ, R13 ;  /* 0x000000ffff147224 */ /* 0x000fe400078e000d */
[----:B------:R-:W4:Y:S04]  /*7e1c0*/  LDL.LU.64 R12, [R1+0xabb0] ;  /* 0x00abb000010c7983 */ /* 0x000f280000300a00 */
[----:B------:R0:W-:Y:S04]  /*7e1d0*/  STL.64 [R1+0xab60], R20 ;  /* 0x00ab601401007387 */ /* 0x0001e80000100a00 */
[----:B0-----:R-:W2:Y:S01]  /*7e1e0*/  LDL.64 R20, [R1+0x150] ;  /* 0x0001500001147983 */ /* 0x001ea20000100a00 */
        /* <DEDUP_REMOVED lines=8> */
[----:B------:R-:W3:Y:S04]  /*7e270*/  LDL.LU.64 R14, [R1+0xab98] ;  /* 0x00ab9800010e7983 */ /* 0x000ee80000300a00 */
[----:B------:R-:W3:Y:S04]  /*7e280*/  LDL.LU.64 R12, [R1+0xab90] ;  /* 0x00ab9000010c7983 */ /* 0x000ee80000300a00 */
[----:B------:R-:W-:Y:S04]  /*7e290*/  STL.64 [R1+0xab70], R22 ;  /* 0x00ab701601007387 */ /* 0x000fe80000100a00 */
[----:B--2---:R0:W-:Y:S04]  /*7e2a0*/  STL.64 [R1+0xab68], R20 ;  /* 0x00ab681401007387 */ /* 0x0041e80000100a00 */
[----:B0-----:R-:W2:Y:S01]  /*7e2b0*/  LDL.64 R20, [R1+0x30] ;  /* 0x0000300001147983 */ /* 0x001ea20000100a00 */
[----:B---3--:R-:W-:-:S15]  /*7e2c0*/  HMMA.16816.F32.BF16 R12, R4, R16, R12 ;  /* 0x00000010040c723c */ /* 0x008fde000004180c */
[----:B------:R-:W-:-:S04]  /*7e2d0*/  NOP ;  /* 0x0000000000007918 */ /* 0x000fc80000000000 */
[----:B------:R-:W-:Y:S04]  /*7e2e0*/  STL.64 [R1+0x670], R12 ;  /* 0x0006700c01007387 */ /* 0x000fe80000100a00 */
[----:B------:R0:W-:Y:S04]  /*7e2f0*/  STL.64 [R1+0x678], R14 ;  /* 0x0006780e01007387 */ /* 0x0001e80000100a00 */
[----:B0-----:R-:W3:Y:S04]  /*7e300*/  LDL.LU.64 R14, [R1+0xab88] ;  /* 0x00ab8800010e7983 */ /* 0x001ee80000300a00 */
[----:B------:R-:W4:Y:S04]  /*7e310*/  LDL.LU.64 R12, [R1+0xab80] ;  /* 0x00ab8000010c7983 */ /* 0x000f280000300a00 */
[----:B------:R-:W-:Y:S01]  /*7e320*/  STL.64 [R1+0xaac8], R16 ;  /* 0x00aac81001007387 */ /* 0x000fe20000100a00 */
[----:B----4-:R-:W-:-:S15]  /*7e330*/  HMMA.16816.F32.BF16 R8, R4, R12, R8 ;  /* 0x0000000c0408723c */ /* 0x010fde0000041808 */
[----:B------:R-:W-:-:S04]  /*7e340*/  NOP ;  /* 0x0000000000007918 */ /* 0x000fc80000000000 */
[----:B------:R0:W-:Y:S04]  /*7e350*/  STL.64 [R1+0x660], R8 ;  /* 0x0006600801007387 */ /* 0x0001e80000100a00 */
[----:B------:R-:W-:Y:S04]  /*7e360*/  STL.64 [R1+0x668], R10 ;  /* 0x0006680a01007387 */ /* 0x000fe80000100a00 */
[----:B0-----:R-:W4:Y:S04]  /*7e370*/  LDL.LU.64 R8, [R1+0xab78] ;  /* 0x00ab780001087983 */ /* 0x001f280000300a00 */
[----:B---3--:R-:W-:Y:S04]  /*7e380*/  STL.64 [R1+0xaa70], R14 ;  /* 0x00aa700e01007387 */ /* 0x008fe80000100a00 */
[----:B------:R0:W-:Y:S04]  /*7e390*/  STL.64 [R1+0xaa68], R12 ;  /* 0x00aa680c01007387 */ /* 0x0001e80000100a00 */
[----:B0-----:R-:W2:Y:S04]  /*7e3a0*/  LDL.LU R12, [R1+0xfa0] ;  /* 0x000fa000010c7983 */ /* 0x001ea80000300800 */
[----:B------:R-:W2:Y:S04]  /*7e3b0*/  LDL.LU R13, [R1+0xfa4] ;  /* 0x000fa400010d7983 */ /* 0x000ea80000300800 */
[----:B------:R-:W2:Y:S04]  /*7e3c0*/  LDL.LU R14, [R1+0xfa8] ;  /* 0x000fa800010e7983 */ /* 0x000ea80000300800 */
[----:B------:R-:W2:Y:S01]  /*7e3d0*/  LDL.LU R15, [R1+0xfac] ;  /* 0x000fac00010f7983 */ /* 0x000ea20000300800 */
[----:B----4-:R-:W-:Y:S03]  /*7e3e0*/  HMMA.16816.F32.BF16 R24, R4, R8, R24 ;  /* 0x000000080418723c */ /* 0x010fe60000041818 */
[----:B------:R0:W-:Y:S04]  /*7e3f0*/  STL.64 [R1+0xaa60], R8 ;  /* 0x00aa600801007387 */ /* 0x0001e80000100a00 */
[----:B0-----:R-:W3:-:S12]  /*7e400*/  LDL.LU R8, [R1+0xdf0] ;  /* 0x000df00001087983 */ /* 0x001ed80000300800 */
[----:B------:R-:W-:Y:S04]  /*7e410*/  STL.64 [R1+0x650], R24 ;  /* 0x0006501801007387 */ /* 0x000fe80000100a00 */
[----:B------:R-:W-:Y:S04]  /*7e420*/  STL.64 [R1+0x658], R26 ;  /* 0x0006581a01007387 */ /* 0x000fe80000100a00 */
[----:B------:R-:W0:Y:S04]  /*7e430*/  LDSM.16.MT88.4 R24, [R28+UR5+0x4180] ;  /* 0x004180051c18783b */ /* 0x000e280008004200 */
[----:B------:R-:W3:Y:S04]  /*7e440*/  LDL.LU R9, [R1+0xdf4] ;  /* 0x000df40001097983 */ /* 0x000ee80000300800 */
[----:B------:R-:W3:Y:S01]  /*7e450*/  LDL.LU R10, [R1+0xdf8] ;  /* 0x000df800010a7983 */ /* 0x000ee20000300800 */
[----:B--2---:R-:W-:Y:S03]  /*7e460*/  HMMA.16816.F32.BF16 R12, R4, R20, R12 ;  /* 0x00000014040c723c */ /* 0x004fe6000004180c */
[----:B0-----:R-:W-:Y:S04]  /*7e470*/  STL.64 [R1+0xa9b8], R26 ;  /* 0x00a9b81a01007387 */ /* 0x001fe80000100a00 */
[----:B------:R0:W-:Y:S04]  /*7e480*/  STL.64 [R1+0xa9b0], R24 ;  /* 0x00a9b01801007387 */ /* 0x0001e80000100a00 */
[----:B0-----:R-:W2:Y:S04]  /*7e490*/  LDL.64 R24, [R1+0xd0] ;  /* 0x0000d00001187983 */ /* 0x001ea80000100a00 */
[----:B------:R-:W-:Y:S04]  /*7e4a0*/  STL [R1+0x9e90], R28 ;  /* 0x009e901c01007387 */ /* 0x000fe80000100800 */
[----:B------:R-:W4:Y:S01]  /*7e4b0*/  LDL.LU.64 R22, [R1+0xab70] ;  /* 0x00ab700001167983 */ /* 0x000f220000300a00 */
[----:B------:R-:W-:Y:S01]  /*7e4c0*/  IMAD.MOV.U32 R27, RZ, RZ, R20 ;  /* 0x000000ffff1b7224 */ /* 0x000fe200078e0014 */
[----:B------:R-:W-:-:S02]  /*7e4d0*/  MOV R26, R21 ;  /* 0x00000015001a7202 */ /* 0x000fc40000000f00 */
[----:B------:R-:W3:Y:S04]  /*7e4e0*/  LDL.LU.64 R20, [R1+0xab68] ;  /* 0x00ab680001147983 */ /* 0x000ee80000300a00 */
[----:B------:R4:W-:Y:S01]  /*7e4f0*/  STL.64 [R1+0xe00], R12 ;  /* 0x000e000c01007387 */ /* 0x0009e20000100a00 */
[----:B------:R-:W-:-:S03]  /*7e500*/  IMAD.MOV.U32 R11, RZ, RZ, R29 ;  /* 0x000000ffff0b7224 */ /* 0x000fc600078e001d */
[----:B------:R-:W-:Y:S04]  /*7e510*/  STL [R1+0xe08], R14 ;  /* 0x000e080e01007387 */ /* 0x000fe80000100800 */
[----:B------:R-:W-:Y:S01]  /*7e520*/  STL.64 [R1+0xaad8], R26 ;  /* 0x00aad81a01007387 */ /* 0x000fe20000100a00 */
[----:B------:R-:W-:Y:S02]  /*7e530*/  IMAD.MOV.U32 R29, RZ, RZ, R15 ;  /* 0x000000ffff1d7224 */ /* 0x000fe400078e000f */
[----:B----4-:R-:W-:Y:S02]  /*7e540*/  IMAD.MOV.U32 R12, RZ, RZ, R23 ;  /* 0x000000ffff0c7224 */ /* 0x010fe400078e0017 */
[----:B------:R-:W-:Y:S01]  /*7e550*/  IMAD.MOV.U32 R13, RZ, RZ, R22 ;  /* 0x000000ffff0d7224 */ /* 0x000fe200078e0016 */
[----:B--2---:R0:W-:Y:S01]  /*7e560*/  STL.64 [R1+0xaad0], R24 ;  /* 0x00aad01801007387 */ /* 0x0041e20000100a00 */
[----:B---3--:R-:W-:Y:S03]  /*7e570*/  HMMA.16816.F32.BF16 R8, R4, R20, R8 ;  /* 0x000000140408723c */ /* 0x008fe60000041808 */
[----:B0-----:R-:W2:Y:S04]  /*7e580*/  LDL.64 R24, [R1+0x140] ;  /* 0x0001400001187983 */ /* 0x001ea80000100a00 */
[----:B------:R0:W-:Y:S04]  /*7e590*/  STL.64 [R1+0xaa88], R12 ;  /* 0x00aa880c01007387 */ /* 0x0001e80000100a00 */
[----:B0-----:R-:W2:Y:S04]  /*7e5a0*/  LDL.LU R12, [R1+0xde0] ;  /* 0x000de000010c7983 */ /* 0x001ea80000300800 */
[----:B------:R-:W2:Y:S04]  /*7e5b0*/  LDL.LU R13, [R1+0xde4] ;  /* 0x000de400010d7983 */ /* 0x000ea80000300800 */
[----:B------:R-:W2:Y:S04]  /*7e5c0*/  LDL.LU R14, [R1+0xde8] ;  /* 0x000de800010e7983 */ /* 0x000ea80000300800 */
[----:B------:R-:W2:Y:S04]  /*7e5d0*/  LDL.LU R15, [R1+0xdec] ;  /* 0x000dec00010f7983 */ /* 0x000ea80000300800 */
[----:B------:R-:W-:Y:S04]  /*7e5e0*/  STL [R1+0x9c44], R29 ;  /* 0x009c441d01007387 */ /* 0x000fe80000100800 */
[----:B------:R0:W-:Y:S04]  /*7e5f0*/  STL.64 [R1+0xdf0], R8 ;  /* 0x000df00801007387 */ /* 0x0001e80000100a00 */
[----:B------:R-:W-:Y:S01]  /*7e600*/  STL.64 [R1+0xdf8], R10 ;  /* 0x000df80a01007387 */ /* 0x000fe20000100a00 */
[----:B0-----:R-:W-:-:S02]  /*7e610*/  IMAD.MOV.U32 R9, RZ, RZ, R20 ;  /* 0x000000ffff097224 */ /* 0x001fc400078e0014 */
[----:B------:R-:W-:Y:S02]  /*7e620*/  IMAD.MOV.U32 R8, RZ, RZ, R21 ;  /* 0x000000ffff087224 */ /* 0x000fe400078e0015 */
[----:B------:R-:W3:Y:S01]  /*7e630*/  LDL.LU.64 R20, [R1+0xab60] ;  /* 0x00ab600001147983 */ /* 0x000ee20000300a00 */
[----:B--2---:R-:W-:-:S15]  /*7e640*/  HMMA.16816.F32.BF16 R12, R4, R24, R12 ;  /* 0x00000018040c723c */ /* 0x004fde000004180c */
[----:B------:R-:W-:-:S04]  /*7e650*/  NOP ;  /* 0x0000000000007918 */ /* 0x000fc80000000000 */
[----:B------:R3:W-:Y:S04]  /*7e660*/  STL.64 [R1+0xde0], R12 ;  /* 0x000de00c01007387 */ /* 0x0007e80000100a00 */
[----:B------:R-:W-:Y:S01]  /*7e670*/  STL.64 [R1+0xde8], R14 ;  /* 0x000de80e01007387 */ /* 0x000fe20000100a00 */
[----:B---3--:R-:W-:Y:S02]  /*7e680*/  IMAD.MOV.U32 R13, RZ, RZ, R20 ;  /* 0x000000ffff0d7224 */ /* 0x008fe400078e0014 */
[----:B------:R-:W-:Y:S01]  /*7e690*/  IMAD.MOV.U32 R12, RZ, RZ, R21 ;  /* 0x000000ffff0c7224 */ /* 0x000fe200078e0015 */
[----:B------:R-:W2:Y:S04]  /*7e6a0*/  LDL.LU R20, [R1+0x640] ;  /* 0x0006400001147983 */ /* 0x000ea80000300800 */
[----:B------:R-:W2:Y:S04]  /*7e6b0*/  LDL.LU R21, [R1+0x644] ;  /* 0x0006440001157983 */ /* 0x000ea80000300800 */
[----:B------:R-:W3:Y:S04]  /*7e6c0*/  LDL.LU R22, [R1+0x648] ;  /* 0x0006480001167983 */ /* 0x000ee80000300800 */
[----:B------:R-:W3:Y:S01]  /*7e6d0*/  LDL.LU R23, [R1+0x64c] ;  /* 0x00064c0001177983 */ /* 0x000ee20000300800 */
[----:B------:R-:W-:-:S03]  /*7e6e0*/  IMAD.MOV.U32 R17, RZ, RZ, R3 ;  /* 0x000000ffff117224 */ /* 0x000fc600078e0003 */
[----:B---3--:R-:W-:Y:S04]  /*7e6f0*/  STL.64 [R1+0xaae8], R22 ;  /* 0x00aae81601007387 */ /* 0x008fe80000100a00 */
[----:B--2---:R0:W-:Y:S04]  /*7e700*/  STL.64 [R1+0xaae0], R20 ;  /* 0x00aae01401007387 */ /* 0x0041e80000100a00 */
[----:B------:R-:W2:Y:S04]  /*7e710*/  LDL R16, [R1+0xe0] ;  /* 0x0000e00001107983 */ /* 0x000ea80000100800 */
[----:B------:R-:W3:Y:S01]  /*7e720*/  LDL.LU R3, [R1+0xab5c] ;  /* 0x00ab5c0001037983 */ /* 0x000ee20000300800 */
[----:B0-----:R-:W-:-:S02]  /*7e730*/  IMAD.MOV.U32 R20, RZ, RZ, R19 ;  /* 0x000000ffff147224 */ /* 0x001fc400078e0013 */
[----:B------:R-:W-:Y:S01]  /*7e740*/  IMAD.MOV.U32 R21, RZ, RZ, R18 ;  /* 0x000000ffff157224 */ /* 0x000fe200078e0012 */
[----:B--2---:R0:W-:Y:S04]  /*7e750*/  STL.64 [R1+0xaaf0], R16 ;  /* 0x00aaf01001007387 */ /* 0x0041e80000100a00 */
[----:B------:R3:W-:Y:S04]  /*7e760*/  STL.64 [R1+0xaaf8], R20 ;  /* 0x00aaf81401007387 */ /* 0x0007e80000100a00 */
[----:B0-----:R-:W2:Y:S04]  /*7e770*/  LDL.LU R16, [R1+0xd90] ;  /* 0x000d900001107983 */ /* 0x001ea80000300800 */
[----:B------:R-:W2:Y:S04]  /*7e780*/  LDL.LU R17, [R1+0xd94] ;  /* 0x000d940001117983 */ /* 0x000ea80000300800 */
[----:B------:R-:W4:Y:S04]  /*7e790*/  LDL.LU R18, [R1+0xd98] ;  /* 0x000d980001127983 */ /* 0x000f280000300800 */
[----:B------:R-:W4:Y:S01]  /*7e7a0*/  LDL.LU R19, [R1+0xd9c] ;  /* 0x000d9c0001137983 */ /* 0x000f220000300800 */
[----:B---3--:R-:W-:-:S03]  /*7e7b0*/  IMAD.MOV.U32 R21, RZ, RZ, R3 ;  /* 0x000000ffff157224 */ /* 0x008fc600078e0003 */
[----:B----4-:R-:W-:Y:S04]  /*7e7c0*/  STL.64 [R1+0xab08], R18 ;  /* 0x00ab081201007387 */ /* 0x010fe80000100a00 */
[----:B--2---:R-:W-:Y:S04]  /*7e7d0*/  STL.64 [R1+0xab00], R16 ;  /* 0x00ab001001007387 */ /* 0x004fe80000100a00 */
[----:B------:R-:W2:Y:S04]  /*7e7e0*/  LDL R20, [R1+0x100] ;  /* 0x0001000001147983 */ /* 0x000ea80000100800 */
[----:B------:R-:W3:Y:S04]  /*7e7f0*/  LDL.LU R3, [R1+0xab58] ;  /* 0x00ab580001037983 */ /* 0x000ee80000300800 */
[----:B--2---:R0:W-:Y:S04]  /*7e800*/  STL.64 [R1+0xab10], R20 ;  /* 0x00ab101401007387 */ /* 0x0041e80000100a00 */
[----:B0-----:R-:W2:Y:S04]  /*7e810*/  LDL.64 R20, [R1+0x110] ;  /* 0x0001100001147983 */ /* 0x001ea80000100a00 */
[----:B--2---:R0:W-:Y:S04]  /*7e820*/  STL.64 [R1+0xab28], R20 ;  /* 0x00ab281401007387 */ /* 0x0041e80000100a00 */
[----:B------:R-:W2:Y:S04]  /*7e830*/  LDL.LU R16, [R1+0xda0] ;  /* 0x000da00001107983 */ /* 0x000ea80000300800 */
[----:B------:R-:W2:Y:S04]  /*7e840*/  LDL.LU R17, [R1+0xda4] ;  /* 0x000da40001117983 */ /* 0x000ea80000300800 */
[----:B------:R-:W4:Y:S04]  /*7e850*/  LDL.LU R18, [R1+0xda8] ;  /* 0x000da80001127983 */ /* 0x000f280000300800 */
[----:B------:R-:W4:Y:S04]  /*7e860*/  LDL.LU R19, [R1+0xdac] ;  /* 0x000dac0001137983 */ /* 0x000f280000300800 */
[----:B0-----:R-:W2:Y:S04]  /*7e870*/  LDL.64 R20, [R1+0x120] ;  /* 0x0001200001147983 */ /* 0x001ea80000100a00 */
[----:B--2---:R-:W-:Y:S04]  /*7e880*/  STL.64 [R1+0xab40], R20 ;  /* 0x00ab401401007387 */ /* 0x004fe80000100a00 */
[----:B----4-:R-:W-:Y:S04]  /*7e890*/  STL.64 [R1+0xab20], R18 ;  /* 0x00ab201201007387 */ /* 0x010fe80000100a00 */
[----:B------:R0:W-:Y:S04]  /*7e8a0*/  STL.64 [R1+0xab18], R16 ;  /* 0x00ab181001007387 */ /* 0x0001e80000100a00 */
[----:B0-----:R-:W2:Y:S04]  /*7e8b0*/  LDL.LU R16, [R1+0xdb0] ;  /* 0x000db00001107983 */ /* 0x001ea80000300800 */
[----:B------:R-:W2:Y:S04]  /*7e8c0*/  LDL.LU R17, [R1+0xdb4] ;  /* 0x000db40001117983 */ /* 0x000ea80000300800 */
[----:B------:R-:W4:Y:S04]  /*7e8d0*/  LDL.LU R18, [R1+0xdb8] ;  /* 0x000db80001127983 */ /* 0x000f280000300800 */
[----:B------:R-:W4:Y:S04]  /*7e8e0*/  LDL.LU R19, [R1+0xdbc] ;  /* 0x000dbc0001137983 */ /* 0x000f280000300800 */
[----:B------:R-:W2:Y:S04]  /*7e8f0*/  LDL R20, [R1+0x130] ;  /* 0x0001300001147983 */ /* 0x000ea80000100800 */
[----:B----4-:R-:W-:Y:S04]  /*7e900*/  STL.64 [R1+0xab38], R18 ;  /* 0x00ab381201007387 */ /* 0x010fe80000100a00 */
[----:B--2---:R0:W-:Y:S04]  /*7e910*/  STL.64 [R1+0xab30], R16 ;  /* 0x00ab301001007387 */ /* 0x0041e80000100a00 */
[----:B0-----:R-:W2:Y:S04]  /*7e920*/  LDL.LU R16, [R1+0xdc0] ;  /* 0x000dc00001107983 */ /* 0x001ea80000300800 */
[----:B------:R-:W2:Y:S04]  /*7e930*/  LDL.LU R17, [R1+0xdc4] ;  /* 0x000dc40001117983 */ /* 0x000ea80000300800 */
[----:B------:R-:W4:Y:S04]  /*7e940*/  LDL.LU R18, [R1+0xdc8] ;  /* 0x000dc80001127983 */ /* 0x000f280000300800 */
[----:B------:R-:W4:Y:S01]  /*7e950*/  LDL.LU R19, [R1+0xdcc] ;  /* 0x000dcc0001137983 */ /* 0x000f220000300800 */
[----:B------:R-:W-:-:S02]  /*7e960*/  IMAD.MOV.U32 R11, RZ, RZ, R24 ;  /* 0x000000ffff0b7224 */ /* 0x000fc400078e0018 */
[----:B------:R-:W-:Y:S01]  /*7e970*/  IMAD.MOV.U32 R10, RZ, RZ, R25 ;  /* 0x000000ffff0a7224 */ /* 0x000fe200078e0019 */
        /* <DEDUP_REMOVED lines=10> */
[----:B------:R-:W-:Y:S04]  /*7ea20*/  STL.64 [R1+0xaaa0], R12 ;  /* 0x00aaa00c01007387 */ /* 0x000fe80000100a00 */
[----:B------:R-:W-:Y:S04]  /*7ea30*/  STL.64 [R1+0xaa80], R10 ;  /* 0x00aa800a01007387 */ /* 0x000fe80000100a00 */
[----:B------:R0:W-:Y:S04]  /*7ea40*/  STL.64 [R1+0xaa78], R8 ;  /* 0x00aa780801007387 */ /* 0x0001e80000100a00 */
[----:B0-----:R-:W2:Y:S04]  /*7ea50*/  LDL.LU R8, [R1+0x520] ;  /* 0x0005200001087983 */ /* 0x001ea80000300800 */
[----:B------:R-:W2:Y:S04]  /*7ea60*/  LDL.LU R9, [R1+0x524] ;  /* 0x0005240001097983 */ /* 0x000ea80000300800 */
[----:B------:R-:W2:Y:S04]  /*7ea70*/  LDL.LU R10, [R1+0x528] ;  /* 0x00052800010a7983 */ /* 0x000ea80000300800 */
[----:B------:R-:W2:Y:S01]  /*7ea80*/  LDL.LU R11, [R1+0x52c] ;  /* 0x00052c00010b7983 */ /* 0x000ea20000300800 */
[----:B---3--:R-:W-:-:S03]  /*7ea90*/  IMAD.MOV.U32 R21, RZ, RZ, R3 ;  /* 0x000000ffff157224 */ /* 0x008fc600078e0003 */
[----:B--2---:R-:W-:Y:S04]  /*7eaa0*/  STL.64 [R1+0xaa98], R10 ;  /* 0x00aa980a01007387 */ /* 0x004fe80000100a00 */
[----:B------:R0:W-:Y:S04]  /*7eab0*/  STL.64 [R1+0xaa90], R8 ;  /* 0x00aa900801007387 */ /* 0x0001e80000100a00 */
[----:B0-----:R-:W2:Y:S04]  /*7eac0*/  LDL.LU R8, [R1+0x530] ;  /* 0x0005300001087983 */ /* 0x001ea80000300800 */
[----:B------:R-:W2:Y:S04]  /*7ead0*/  LDL.LU R9, [R1+0x534] ;  /* 0x0005340001097983 */ /* 0x000ea80000300800 */
[----:B------:R-:W3:Y:S04]  /*7eae0*/  LDL.LU R10, [R1+0x538] ;  /* 0x00053800010a7983 */ /* 0x000ee80000300800 */
[----:B------:R-:W3:Y:S01]  /*7eaf0*/  LDL.LU R11, [R1+0x53c] ;  /* 0x00053c00010b7983 */ /* 0x000ee20000300800 */
[C---:B------:R-:W-:Y:S03]  /*7eb00*/  HMMA.16816.F32.BF16 R20, R4.reuse, R20, R16 ;  /* 0x000000140414723c */ /* 0x040fe60000041810 */
        /* <DEDUP_REMOVED lines=10> */
[----:B0-----:R-:W3:Y:S01]  /*7ebb0*/  LDL.LU.64 R20, [R1+0xab40] ;  /* 0x00ab400001147983 */ /* 0x001ee20000300a00 */
[----:B------:R-:W-:Y:S01]  /*7ebc0*/  IMAD.MOV.U32 R12, RZ, RZ, R2 ;  /* 0x000000ffff0c7224 */ /* 0x000fe200078e0002 */
        /* <DEDUP_REMOVED lines=8> */
[----:B------:R-:W3:Y:S01]  /*7ec50*/  LDL.LU.64 R20, [R1+0xab28] ;  /* 0x00ab280001147983 */ /* 0x000ee20000300a00 */
[----:B------:R-:W-:Y:S01]  /*7ec60*/  IMAD.MOV.U32 R13, RZ, RZ, R0 ;  /* 0x000000ffff0d7224 */ /* 0x000fe200078e0000 */
        /* <DEDUP_REMOVED lines=13> */
[----:B------:R3:W-:Y:S04]  /*7ed40*/  STL.64 [R1+0xda8], R22 ;  /* 0x000da81601007387 */ /* 0x0007e80000100a00 */
[----:B0-----:R-:W3:Y:S02]  /*7ed50*/  LDL.LU.64 R20, [R1+0xaaf8] ;  /* 0x00aaf80001147983 */ /* 0x001ee40000300a00 */
[----:B---3--:R-:W-:Y:S02]  /*7ed60*/  HMMA.16816.F32.BF16 R20, R4, R20, R16 ;  /* 0x000000140414723c */ /* 0x008fe40000041810 */
[----:B------:R-:W4:-:S15]  /*7ed70*/  LDL.LU.64 R16, [R1+0xaaf0] ;  /* 0x00aaf00001107983 */ /* 0x000f1e0000300a00 */
[----:B------:R-:W-:Y:S02]  /*7ed80*/  NOP ;  /* 0x0000000000007918 */ /* 0x000fe40000000000 */
[----:B------:R-:W-:Y:S04]  /*7ed90*/  STL.64 [R1+0xd90], R20 ;  /* 0x000d901401007387 */ /* 0x000fe80000100a00 */
[----:B------:R0:W-:Y:S04]  /*7eda0*/  STL.64 [R1+0xd98], R22 ;  /* 0x000d981601007387 */ /* 0x0001e80000100a00 */
[----:B0-----:R-:W3:Y:S04]  /*7edb0*/  LDL.LU.64 R22, [R1+0xaae8] ;  /* 0x00aae80001167983 */ /* 0x001ee80000300a00 */
[----:B------:R-:W3:Y:S01]  /*7edc0*/  LDL.LU.64 R20, [R1+0xaae0] ;  /* 0x00aae00001147983 */ /* 0x000ee20000300a00 */
[----:B----4-:R-:W-:Y:S03]  /*7edd0*/  HMMA.16816.F32.BF16 R16, R4, R16, R24 ;  /* 0x000000100410723c */ /* 0x010fe60000041818 */
[----:B------:R-:W4:Y:S04]  /*7ede0*/  LDL.LU.64 R26, [R1+0xaad8] ;  /* 0x00aad800011a7983 */ /* 0x000f280000300a00 */
[----:B------:R-:W3:-:S12]  /*7edf0*/  LDL.LU.64 R24, [R1+0xaad0] ;  /* 0x00aad00001187983 */ /* 0x000ed80000300a00 */
[----:B------:R0:W-:Y:S04]  /*7ee00*/  STL.64 [R1+0xd80], R16 ;  /* 0x000d801001007387 */ /* 0x0001e80000100a00 */
[----:B------:R-:W-:Y:S04]  /*7ee10*/  STL.64 [R1+0xd88], R18 ;  /* 0x000d881201007387 */ /* 0x000fe80000100a00 */
        /* <DEDUP_REMOVED lines=10> */
[----:B------:R0:W-:Y:S02]  /*7eec0*/  STL.64 [R1+0xa9c8], R24 ;  /* 0x00a9c81801007387 */ /* 0x0001e40000100a00 */
[----:B0-----:R-:W-:-:S02]  /*7eed0*/  IMAD.MOV.U32 R24, RZ, RZ, R14 ;  /* 0x000000ffff187224 */ /* 0x001fc400078e000e */
[----:B------:R-:W-:-:S05]  /*7eee0*/  IMAD.MOV.U32 R25, RZ, RZ, R0 ;  /* 0x000000ffff197224 */ /* 0x000fca00078e0000 */
[----:B------:R-:W-:Y:S01]  /*7eef0*/  STL.64 [R1+0xaa00], R24 ;  /* 0x00aa001801007387 */ /* 0x000fe20000100a00 */
[----:B--2---:R-:W-:Y:S03]  /*7ef00*/  HMMA.16816.F32.BF16 R12, R20, R12, R8 ;  /* 0x0000000c140c723c */ /* 0x004fe60000041808 */
[----:B------:R-:W2:Y:S04]  /*7ef10*/  LDL.LU.64 R10, [R1+0xaab0] ;  /* 0x00aab000010a7983 */ /* 0x000ea80000300a00 */
[----:B------:R-:W2:-:S12]  /*7ef20*/  LDL.LU.64 R8, [R1+0xaaa8] ;  /* 0x00aaa80001087983 */ /* 0x000e980000300a00 */
[----:B------:R0:W-:Y:S04]  /*7ef30*/  STL.64 [R1+0x540], R12 ;  /* 0x0005400c01007387 */ /* 0x0001e80000100a00 */
[----:B------:R2:W-:Y:S04]  /*7ef40*/  STL.64 [R1+0x548], R14 ;  /* 0x0005480e01007387 */ /* 0x0005e80000100a00 */
[----:B0-----:R-:W2:Y:S04]  /*7ef50*/  LDL.LU.64 R12, [R1+0xaaa0] ;  /* 0x00aaa000010c7983 */ /* 0x001ea80000300a00 */
[----:B------:R-:W3:Y:S01]  /*7ef60*/  LDL.64 R24, [R1+0x130] ;  /* 0x0001300001187983 */ /* 0x000ee20000100a00 */
[C---:B--2---:R-:W-:Y:S03]  /*7ef70*/  HMMA.16816.F32.BF16 R12, R20.reuse, R12, R8 ;  /* 0x0000000c140c723c */ /* 0x044fe60000041808 */
[----:B---3--:R-:W-:Y:S04]  /*7ef80*/  STL.64 [R1+0xaa18], R24 ;  /* 0x00aa181801007387 */ /* 0x008fe80000100a00 */
[----:B------:R-:W2:Y:S04]  /*7ef90*/  LDL.LU.64 R10, [R1+0xaa98] ;  /* 0x00aa9800010a7983 */ /* 0x000ea80000300a00 */
[----:B------:R-:W2:Y:S08]  /*7efa0*/  LDL.LU.64 R8, [R1+0xaa90] ;  /* 0x00aa900001087983 */ /* 0x000eb00000300a00 */
[----:B------:R0:W-:Y:S04]  /*7efb0*/  STL.64 [R1+0x530], R12 ;  /* 0x0005300c01007387 */ /* 0x0001e80000100a00 */
[----:B------:R2:W-:Y:S04]  /*7efc0*/  STL.64 [R1+0x538], R14 ;  /* 0x0005380e01007387 */ /* 0x0005e80000100a00 */
[----:B0-----:R-:W2:Y:S01]  /*7efd0*/  LDL.LU.64 R12, [R1+0xaa88] ;  /* 0x00aa8800010c7983 */ /* 0x001ea20000300a00 */
[----:B------:R-:W0:Y:S01]  /*7efe0*/  S2R R18, SR_TID.X ;  /* 0x0000000000127919 */ /* 0x000e220000002100 */
[C---:B------:R-:W-:Y:S08]  /*7eff0*/  HMMA.16816.F32.BF16 R4, R20.reuse, R16, R4 ;  /* 0x000000101404723c */ /* 0x040ff00000041804 */
[----:B--2---:R-:W-:Y:S01]  /*7f000*/  HMMA.16816.F32.BF16 R12, R20, R12, R8 ;  /* 0x0000000c140c723c */ /* 0x004fe20000041808 */
[----:B------:R-:W2:Y:S04]  /*7f010*/  LDL.LU.64 R10, [R1+0xaa80] ;  /* 0x00aa8000010a7983 */ /* 0x000ea80000300a00 */
[----:B------:R-:W3:Y:S01]  /*7f020*/  LDL.LU.64 R8, [R1+0xaa78] ;  /* 0x00aa780001087983 */ /* 0x000ee20000300a00 */
[C---:B0-----:R-:W-:Y:S01]  /*7f030*/  LOP3.LUT R0, R18.reuse, 0x7, RZ, 0xc0, !PT ;  /* 0x0000000712007812 */ /* 0x041fe200078ec0ff */
[----:B------:R-:W-:-:S04]  /*7f040*/  IMAD.SHL.U32 R19, R18, 0x2, RZ ;  /* 0x0000000212137824 */ /* 0x000fc800078e00ff */
[----:B------:R-:W-:Y:S02]  /*7f050*/  IMAD R0, R0, 0x210, RZ ;  /* 0x0000021000007824 */ /* 0x000fe400078e02ff */
[----:B------:R-:W-:-:S06]  /*7f060*/  IMAD.SHL.U32 R18, R18, 0x100, RZ ;  /* 0x0000010012127824 */ /* 0x000fcc00078e00ff */
[----:B------:R-:W-:Y:S04]  /*7f070*/  STL.64 [R1+0x520], R12 ;  /* 0x0005200c01007387 */ /* 0x000fe80000100a00 */
[----:B------:R0:W-:Y:S01]  /*7f080*/  STL.64 [R1+0x528], R14 ;  /* 0x0005280e01007387 */ /* 0x0001e20000100a00 */
[----:B------:R-:W-:-:S03]  /*7f090*/  LOP3.LUT R0, R0, 0x10, R19, 0x78, !PT ;  /* 0x0000001000007812 */ /* 0x000fc600078e7813 */
[----:B0-----:R-:W4:Y:S04]  /*7f0a0*/  LDL.LU.64 R14, [R1+0xaa70] ;  /* 0x00aa7000010e7983 */ /* 0x001f280000300a00 */
[----:B------:R-:W4:Y:S01]  /*7f0b0*/  LDL.LU.64 R12, [R1+0xaa68] ;  /* 0x00aa6800010c7983 */ /* 0x000f220000300a00 */
[----:B------:R-:W-:Y:S01]  /*7f0c0*/  LOP3.LUT R0, R0, 0x1000, R18, 0xf8, !PT ;  /* 0x0000100000007812 */ /* 0x000fe200078ef812 */
[----:B--2---:R-:W-:Y:S02]  /*7f0d0*/  IMAD.MOV.U32 R24, RZ, RZ, R11 ;  /* 0x000000ffff187224 */ /* 0x004fe400078e000b */
[----:B------:R-:W-:-:S05]  /*7f0e0*/  IMAD.MOV.U32 R25, RZ, RZ, R10 ;  /* 0x000000ffff197224 */ /* 0x000fca00078e000a */
[----:B------:R3:W-:Y:S04]  /*7f0f0*/  STL.64 [R1+0xaa30], R24 ;  /* 0x00aa301801007387 */ /* 0x0007e80000100a00 */
[----:B------:R-:W-:Y:S04]  /*7f100*/  STL.64 [R1+0x510], R4 ;  /* 0x0005100401007387 */ /* 0x000fe80000100a00 */
[----:B------:R-:W-:Y:S01]  /*7f110*/  STL.64 [R1+0x518], R6 ;  /* 0x0005180601007387 */ /* 0x000fe20000100a00 */
[----:B---3--:R-:W-:Y:S02]  /*7f120*/  IMAD.MOV.U32 R24, RZ, RZ, R9 ;  /* 0x000000ffff187224 */ /* 0x008fe400078e0009 */
[----:B------:R-:W-:-:S05]  /*7f130*/  IMAD.MOV.U32 R25, RZ, RZ, R8 ;  /* 0x000000ffff197224 */ /* 0x000fca00078e0008 */
[----:B------:R-:W-:Y:S04]  /*7f140*/  STL.64 [R1+0xaa48], R24 ;  /* 0x00aa481801007387 */ /* 0x000fe80000100a00 */
[----:B------:R0:W-:Y:S04]  /*7f150*/  STL.64 [R1+0xa9d8], R16 ;  /* 0x00a9d81001007387 */ /* 0x0001e80000100a00 */
[----:B0-----:R-:W2:Y:S04]  /*7f160*/  LDL.LU R16, [R1+0xb10] ;  /* 0x000b100001107983 */ /* 0x001ea80000300800 */
[----:B------:R-:W2:Y:S04]  /*7f170*/  LDL.LU R17, [R1+0xb14] ;  /* 0x000b140001117983 */ /* 0x000ea80000300800 */
[----:B------:R-:W3:Y:S04]  /*7f180*/  LDL.LU R18, [R1+0xb18] ;  /* 0x000b180001127983 */ /* 0x000ee80000300800 */
[----:B------:R-:W3:Y:S04]  /*7f190*/  LDL.LU R19, [R1+0xb1c] ;  /* 0x000b1c0001137983 */ /* 0x000ee80000300800 */
        /* <DEDUP_REMOVED lines=34> */
[----:B------:R-:W-:Y:S04]  /*7f3c0*/  STL.64 [R1+0x508], R10 ;  /* 0x0005080a01007387 */ /* 0x000fe80000100a00 */
[----:B0-----:R-:W3:Y:S01]  /*7f3d0*/  LDL.LU.64 R8, [R1+0xaa60] ;  /* 0x00aa600001087983 */ /* 0x001ee20000300a00 */
[----:B------:R-:W-:-:S03]  /*7f3e0*/  LOP3.LUT R0, R0, 0x20, RZ, 0x3c, !PT ;  /* 0x0000002000007812 */ /* 0x000fc600078e3cff */
[----:B------:R-:W-:Y:S04]  /*7f3f0*/  STL.64 [R1+0xa958], R14 ;  /* 0x00a9580e01007387 */ /* 0x000fe80000100a00 */
[----:B------:R-:W-:Y:S01]  /*7f400*/  STL.64 [R1+0xa950], R12 ;  /* 0x00a9500c01007387 */ /* 0x000fe20000100a00 */
[----:B---3--:R-:W-:-:S15]  /*7f410*/  HMMA.16816.F32.BF16 R4, R20, R8, R4 ;  /* 0x000000081404723c */ /* 0x008fde0000041804 */
[----:B------:R-:W-:-:S04]  /*7f420*/  NOP ;  /* 0x0000000000007918 */ /* 0x000fc80000000000 */
[----:B------:R-:W-:Y:S04]  /*7f430*/  STL.64 [R1+0x4f0], R4 ;  /* 0x0004f00401007387 */ /* 0x000fe80000100a00 */
[----:B------:R-:W-:Y:S04]  /*7f440*/  STL.64 [R1+0x4f8], R6 ;  /* 0x0004f80601007387 */ /* 0x000fe80000100a00 */
[----:B------:R-:W0:Y:S04]  /*7f450*/  LDSM.16.MT88.4 R4, [R0+UR5+0x4000] ;  /* 0x004000050004783b */ /* 0x000e280008004200 */
[----:B------:R-:W-:Y:S04]  /*7f460*/  STL [R1+0xa948], R0 ;  /* 0x00a9480001007387 */ /* 0x000fe80000100800 */
[----:B0-----:R-:W-:Y:S04]  /*7f470*/  STL.64 [R1+0xa890], R6 ;  /* 0x00a8900601007387 */ /* 0x001fe80000100a00 */
[----:B------:R0:W-:Y:S04]  /*7f480*/  STL.64 [R1+0xa888], R4 ;  /* 0x00a8880401007387 */ /* 0x0001e80000100a00 */
[----:B0-----:R-:W3:Y:S01]  /*7f490*/  LDL.64 R4, [R1+0xe0] ;  /* 0x0000e00001047983 */ /* 0x001ee20000100a00 */
[----:B------:R-:W-:-:S02]  /*7f4a0*/  IMAD.MOV.U32 R24, RZ, RZ, R27 ;  /* 0x000000ffff187224 */ /* 0x000fc400078e001b */
[----:B------:R-:W-:-:S07]  /*7f4b0*/  IMAD.MOV.U32 R25, RZ, RZ, R26 ;  /* 0x000000ffff197224 */ /* 0x000fce00078e001a */
[C---:B--2---:R-:W-:Y:S01]  /*7f4c0*/  HMMA.16816.F32.BF16 R24, R20.reuse, R24, R16 ;  /* 0x000000181418723c */ /* 0x044fe20000041810 */
[----:B---3--:R0:W-:Y:S04]  /*7f4d0*/  STL.64 [R1+0xa9d0], R4 ;  /* 0x00a9d00401007387 */ /* 0x0081e80000100a00 */
[----:B0-----:R-:W2:Y:S04]  /*7f4e0*/  LDL.LU R4, [R1+0xb20] ;  /* 0x000b200001047983 */ /* 0x001ea80000300800 */
[----:B------:R-:W2:Y:S04]  /*7f4f0*/  LDL.LU R5, [R1+0xb24] ;  /* 0x000b240001057983 */ /* 0x000ea80000300800 */
[----:B------:R-:W2:Y:S04]  /*7f500*/  LDL.LU R6, [R1+0xb28] ;  /* 0x000b280001067983 */ /* 0x000ea80000300800 */
[----:B------:R-:W2:Y:S04]  /*7f510*/  LDL.LU R7, [R1+0xb2c] ;  /* 0x000b2c0001077983 */ /* 0x000ea80000300800 */
        /* <DEDUP_REMOVED lines=26> */
[----:B------:R-:W-:-:S02]  /*7f6c0*/  IMAD.MOV.U32 R12, RZ, RZ, R3 ;  /* 0x000000ffff0c7224 */ /* 0x000fc400078e0003 */
[----:B------:R-:W-:Y:S01]  /*7f6d0*/  IMAD.MOV.U32 R13, RZ, RZ, R2 ;  /* 0x000000ffff0d7224 */ /* 0x000fe200078e0002 */
[----:B------:R-:W-:Y:S04]  /*7f6e0*/  STL.64 [R1+0xa968], R10 ;  /* 0x00a9680a01007387 */ /* 0x000fe80000100a00 */
[----:B------:R2:W-:Y:S02]  /*7f6f0*/  STL.64 [R1+0xa960], R8 ;  /* 0x00a9600801007387 */ /* 0x0005e40000100a00 */
[C---:B--2---:R-:W-:Y:S08]  /*7f700*/  HMMA.16816.F32.BF16 R8, R20.reuse, R12, R4 ;  /* 0x0000000c1408723c */ /* 0x044ff00000041804 */
[C---:B---3--:R-:W-:Y:S01]  /*7f710*/  HMMA.16816.F32.BF16 R4, R20.reuse, R24, R16 ;  /* 0x000000181404723c */ /* 0x048fe20000041810 */
[----:B------:R-:W2:Y:S10]  /*7f720*/  LDL.LU R24, [R1+0xae0] ;  /* 0x000ae00001187983 */ /* 0x000eb40000300800 */
[----:B------:R-:W-:Y:S04]  /*7f730*/  STL.64 [R1+0xb20], R8 ;  /* 0x000b200801007387 */ /* 0x000fe80000100a00 */
[----:B------:R-:W-:Y:S04]  /*7f740*/  STL.64 [R1+0xb28], R10 ;  /* 0x000b280a01007387 */ /* 0x000fe80000100a00 */
[----:B------:R-:W-:Y:S04]  /*7f750*/  STL.64 [R1+0xb10], R4 ;  /* 0x000b100401007387 */ /* 0x000fe80000100a00 */
[----:B------:R-:W-:Y:S04]  /*7f760*/  STL.64 [R1+0xb18], R6 ;  /* 0x000b180601007387 */ /* 0x000fe80000100a00 */
[----:B------:R-:W2:Y:S04]  /*7f770*/  LDL.LU R25, [R1+0xae4] ;  /* 0x000ae40001197983 */ /* 0x000ea80000300800 */
[----:B------:R-:W3:Y:S04]  /*7f780*/  LDL.LU R26, [R1+0xae8] ;  /* 0x000ae800011a7983 */ /* 0x000ee80000300800 */
[----:B------:R-:W3:Y:S04]  /*7f790*/  LDL.LU R27, [R1+0xaec] ;  /* 0x000aec00011b7983 */ /* 0x000ee80000300800 */
[----:B---3--:R-:W-:Y:S04]  /*7f7a0*/  STL.64 [R1+0xa9e8], R26 ;  /* 0x00a9e81a01007387 */ /* 0x008fe80000100a00 */
[----:B--2---:R-:W-:Y:S04]  /*7f7b0*/  STL.64 [R1+0xa9e0], R24 ;  /* 0x00a9e01801007387 */ /* 0x004fe80000100a00 */
[----:B------:R-:W2:Y:S04]  /*7f7c0*/  LDL.LU R16, [R1+0xaf0] ;  /* 0x000af00001107983 */ /* 0x000ea80000300800 */
        /* <DEDUP_REMOVED lines=9> */
[----:B------:R-:W3:Y:S04]  /*7f860*/  LDL.64 R8, [R1] ;  /* 0x0000000001087983 */ /* 0x000ee80000100a00 */
[----:B------:R-:W2:Y:S04]  /*7f870*/  LDL.64 R24, [R1+0x100] ;  /* 0x0001000001187983 */ /* 0x000ea80000100a00 */
[----:B------:R-:W4:Y:S04]  /*7f880*/  LDL.64 R4, [R1+0xf0] ;  /* 0x0000f00001047983 */ /* 0x000f280000100a00 */
[----:B---3--:R0:W-:Y:S04]  /*7f890*/  STL.64 [R1+0xa980], R8 ;  /* 0x00a9800801007387 */ /* 0x0081e80000100a00 */
[----:B0-----:R-:W3:Y:S04]  /*7f8a0*/  LDL.64 R8, [R1+0x10] ;  /* 0x0000100001087983 */ /* 0x001ee80000100a00 */
[----:B---3--:R0:W-:Y:S04]  /*7f8b0*/  STL.64 [R1+0xa998], R8 ;  /* 0x00a9980801007387 */ /* 0x0081e80000100a00 */
[----:B0-----:R-:W3:Y:S04]  /*7f8c0*/  LDL.64 R8, [R1+0x20] ;  /* 0x0000200001087983 */ /* 0x001ee80000100a00 */
[----:B---3--:R0:W-:Y:S04]  /*7f8d0*/  STL.64 [R1+0xa9c0], R8 ;  /* 0x00a9c00801007387 */ /* 0x0081e80000100a00 */
[----:B0-----:R-:W3:Y:S04]  /*7f8e0*/  LDL.LU R8, [R1+0x4e0] ;  /* 0x0004e00001087983 */ /* 0x001ee80000300800 */
[----:B------:R-:W3:Y:S04]  /*7f8f0*/  LDL.LU R9, [R1+0x4e4] ;  /* 0x0004e40001097983 */ /* 0x000ee80000300800 */
        /* <DEDUP_REMOVED lines=11> */
[----:B------:R-:W2:Y:S01]  /*7f9b0*/  LDL.LU R15, [R1+0x2ec] ;  /* 0x0002ec00010f7983 */ /* 0x000ea20000300800 */
[----:B------:R-:W-:Y:S03]  /*7f9c0*/  HMMA.16816.F32.BF16 R16, R20, R24, R16 ;  /* 0x000000181410723c */ /* 0x000fe60000041810 */
[----:B--2---:R-:W-:Y:S04]  /*7f9d0*/  STL.64 [R1+0xa990], R14 ;  /* 0x00a9900e01007387 */ /* 0x004fe80000100a00 */
[----:B------:R0:W-:Y:S04]  /*7f9e0*/  STL.64 [R1+0xa988], R12 ;  /* 0x00a9880c01007387 */ /* 0x0001e80000100a00 */
        /* <DEDUP_REMOVED lines=13> */
[----:B------:R-:W4:Y:S01]  /*7fac0*/  LDL.LU.64 R16, [R1+0xa9f0] ;  /* 0x00a9f00001107983 */ /* 0x000f220000300a00 */
[----:B------:R-:W-:-:S03]  /*7fad0*/  IMAD.MOV.U32 R0, RZ, RZ, R24 ;  /* 0x000000ffff007224 */ /* 0x000fc600078e0018 */
[----:B------:R-:W2:Y:S04]  /*7fae0*/  LDL.LU.64 R26, [R1+0xa9e8] ;  /* 0x00a9e800011a7983 */ /* 0x000ea80000300a00 */
[----:B------:R-:W2:Y:S01]  /*7faf0*/  LDL.LU.64 R24, [R1+0xa9e0] ;  /* 0x00a9e00001187983 */ /* 0x000ea20000300a00 */
        /* <DEDUP_REMOVED lines=8> */
[----:B--2---:R-:W-:-:S15]  /*7fb80*/  HMMA.16816.F32.BF16 R24, R20, R4, R24 ;  /* 0x000000041418723c */ /* 0x004fde0000041818 */
[----:B------:R-:W-:-:S04]  /*7fb90*/  NOP ;  /* 0x0000000000007918 */ /* 0x000fc80000000000 */
[----:B------:R0:W-:Y:S04]  /*7fba0*/  STL.64 [R1+0xae0], R24 ;  /* 0x000ae01801007387 */ /* 0x0001e80000100a00 */
[----:B------:R1:W-:Y:S04]  /*7fbb0*/  STL.64 [R1+0xae8], R26 ;  /* 0x000ae81a01007387 */ /* 0x0003e80000100a00 */
[----:B0-----:R-:W3:Y:S02]  /*7fbc0*/  LDL.LU.64 R24, [R1+0xa9c8] ;  /* 0x00a9c80001187983 */ /* 0x001ee40000300a00 */
[----:B---3--:R-:W-:Y:S02]  /*7fbd0*/  HMMA.16816.F32.BF16 R20, R20, R24, R8 ;  /* 0x000000181414723c */ /* 0x008fe40000041808 */
[----:B------:R-:W2:Y:S01]  /*7fbe0*/  LDL.LU.64 R8, [R1+0xa9c0] ;  /* 0x00a9c00001087983 */ /* 0x000ea20000300a00 */
[----:B------:R-:W-:Y:S01]  /*7fbf0*/  MOV R3, R24 ;  /* 0x0000001800037202 */ /* 0x000fe20000000f00 */
[----:B------:R-:W-:-:S15]  /*7fc00*/  IMAD.MOV.U32 R2, RZ, RZ, R25 ;  /* 0x000000ffff027224 */ /* 0x000fde00078e0019 */
[----:B------:R0:W-:Y:S04]  /*7fc10*/  STL.64 [R1+0x4e0], R20 ;  /* 0x0004e01401007387 */ /* 0x0001e80000100a00 */
[----:B------:R3:W-:Y:S04]  /*7fc20*/  STL.64 [R1+0x4e8], R22 ;  /* 0x0004e81601007387 */ /* 0x0007e80000100a00 */
[----:B-1----:R-:W2:Y:S04]  /*7fc30*/  LDL.LU.64 R26, [R1+0xa9b8] ;  /* 0x00a9b800011a7983 */ /* 0x002ea80000300a00 */
[----:B------:R-:W2:Y:S04]  /*7fc40*/  LDL.LU.64 R24, [R1+0xa9b0] ;  /* 0x00a9b00001187983 */ /* 0x000ea80000300a00 */
[----:B0-----:R-:W4:Y:S04]  /*7fc50*/  LDL.LU R20, [R1+0x2b0] ;  /* 0x0002b00001147983 */ /* 0x001f280000300800 */
[----:B------:R-:W4:Y:S04]  /*7fc60*/  LDL.LU R21, [R1+0x2b4] ;  /* 0x0002b40001157983 */ /* 0x000f280000300800 */
[----:B---3--:R-:W3:Y:S04]  /*7fc70*/  LDL.LU R22, [R1+0x2b8] ;  /* 0x0002b80001167983 */ /* 0x008ee80000300800 */
[----:B------:R-:W3:Y:S01]  /*7fc80*/  LDL.LU R23, [R1+0x2bc] ;  /* 0x0002bc0001177983 */ /* 0x000ee20000300800 */
        /* <DEDUP_REMOVED lines=28> */
[----:B------:R-:W-:Y:S04]  /*7fe50*/  STL.64 [R1+0x2e0], R12 ;  /* 0x0002e00c01007387 */ /* 0x000fe80000100a00 */
[----:B------:R0:W-:Y:S04]  /*7fe60*/  STL.64 [R1+0x2e8], R14 ;  /* 0x0002e80e01007387 */ /* 0x0001e80000100a00 */
[----:B0-----:R-:W4:Y:S04]  /*7fe70*/  LDL.LU.64 R14, [R1+0xa978] ;  /* 0x00a97800010e7983 */ /* 0x001f280000300a00 */
[----:B------:R-:W4:Y:S01]  /*7fe80*/  LDL.LU.64 R12, [R1+0xa970] ;  /* 0x00a97000010c7983 */ /* 0x000f220000300a00 */
[----:B------:R-:W-:-:S02]  /*7fe90*/  IMAD.MOV.U32 R28, RZ, RZ, R8 ;  /* 0x000000ffff1c7224 */ /* 0x000fc400078e0008 */
[----:B------:R-:W-:Y:S01]  /*7fea0*/  IMAD.MOV.U32 R29, RZ, RZ, R9 ;  /* 0x000000ffff1d7224 */ /* 0x000fe200078e0009 */
[----:B------:R-:W2:Y:S04]  /*7feb0*/  LDL.LU.64 R10, [R1+0xa968] ;  /* 0x00a96800010a7983 */ /* 0x000ea80000300a00 */
[----:B------:R-:W2:Y:S01]  /*7fec0*/  LDL.LU.64 R8, [R1+0xa960] ;  /* 0x00a9600001087983 */ /* 0x000ea20000300a00 */
        /* <DEDUP_REMOVED lines=8> */
[----:B----4-:R-:W-:Y:S04]  /*7ff50*/  STL.64 [R1+0xa830], R14 ;  /* 0x00a8300e01007387 */ /* 0x010fe80000100a00 */
[----:B------:R0:W-:-:S12]  /*7ff60*/  STL.64 [R1+0xa828], R12 ;  /* 0x00a8280c01007387 */ /* 0x0001d80000100a00 */
[----:B------:R-:W-:Y:S04]  /*7ff70*/  STL.64 [R1+0x2c0], R4 ;  /* 0x0002c00401007387 */ /* 0x000fe80000100a00 */
[----:B------:R2:W-:Y:S04]  /*7ff80*/  STL.64 [R1+0x2c8], R6 ;  /* 0x0002c80601007387 */ /* 0x0005e80000100a00 */
[----:B0-----:R-:W3:Y:S01]  /*7ff90*/  LDL.64 R12, [R1+0x110] ;  /* 0x00011000010c7983 */ /* 0x001ee20000100a00 */
[----:B--2---:R-:W-:Y:S03]  /*7ffa0*/  HMMA.16816.F32.BF16 R4, R24, R8, R20 ;  /* 0x000000081804723c */ /* 0x004fe60000041814 */
[----:B---3--:R0:W-:Y:S04]  /*7ffb0*/  STL.64 [R1+0xa8d0], R12 ;  /* 0x00a8d00c01007387 */ /* 0x0081e80000100a00 */
[----:B0-----:R-:W2:Y:S04]  /*7ffc0*/  LDL R12, [R1+0x120] ;  /* 0x00012000010c7983 */ /* 0x001ea80000100800 */
[----:B------:R-:W2:Y:S04]  /*7ffd0*/  LDL R13, [R1+0x124] ;  /* 0x00012400010d7983 */ /* 0x000ea80000100800 */
[----:B--2---:R0:W-:Y:S04]  /*7ffe0*/  STL.64 [R1+0xa8e8], R12 ;  /* 0x00a8e80c01007387 */ /* 0x0041e80000100a00 */
[----:B------:R-:W-:Y:S04]  /*7fff0*/  STL.64 [R1+0x2b0], R4 ;  /* 0x0002b00401007387 */ /* 0x000fe80000100a00 */
[----:B------:R-:W-:Y:S01]  /*80000*/  STL.64 [R1+0x2b8], R6 ;  /* 0x0002b80601007387 */ /* 0x000fe20000100a00 */
[----:B0-----:R-:W-:-:S02]  /*80010*/  IMAD.MOV.U32 R12, RZ, RZ, R11 ;  /* 0x000000ffff0c7224 */ /* 0x001fc400078e000b */
[----:B------:R-:W-:-:S05]  /*80020*/  IMAD.MOV.U32 R13, RZ, RZ, R10 ;  /* 0x000000ffff0d7224 */ /* 0x000fca00078e000a */
[----:B------:R-:W-:Y:S04]  /*80030*/  STL.64 [R1+0xa900], R12 ;  /* 0x00a9000c01007387 */ /* 0x000fe80000100a00 */
[----:B------:R0:W-:Y:S04]  /*80040*/  STL.64 [R1+0xa8c8], R8 ;  /* 0x00a8c80801007387 */ /* 0x0001e80000100a00 */
[----:B0-----:R-:W2:Y:S04]  /*80050*/  LDL.LU R8, [R1+0x960] ;  /* 0x0009600001087983 */ /* 0x001ea80000300800 */
[----:B------:R-:W2:Y:S04]  /*80060*/  LDL.LU R9, [R1+0x964] ;  /* 0x0009640001097983 */ /* 0x000ea80000300800 */
[----:B------:R-:W3:Y:S04]  /*80070*/  LDL.LU R10, [R1+0x968] ;  /* 0x00096800010a7983 */ /* 0x000ee80000300800 */
[----:B------:R-:W3:Y:S04]  /*80080*/  LDL.LU R11, [R1+0x96c] ;  /* 0x00096c00010b7983 */ /* 0x000ee80000300800 */
[----:B------:R-:W4:Y:S04]  /*80090*/  LDL R12, [R1+0x140] ;  /* 0x00014000010c7983 */ /* 0x000f280000100800 */
[----:B------:R-:W4:Y:S04]  /*800a0*/  LDL R13, [R1+0x144] ;  /* 0x00014400010d7983 */ /* 0x000f280000100800 */
[----:B----4-:R-:W-:Y:S04]  /*800b0*/  STL.64 [R1+0xa918], R12 ;  /* 0x00a9180c01007387 */ /* 0x010fe80000100a00 */
[----:B---3--:R-:W-:Y:S04]  /*800c0*/  STL.64 [R1+0xa8e0], R10 ;  /* 0x00a8e00a01007387 */ /* 0x008fe80000100a00 */
[----:B--2---:R0:W-:Y:S04]  /*800d0*/  STL.64 [R1+0xa8d8], R8 ;  /* 0x00a8d80801007387 */ /* 0x0041e80000100a00 */
[----:B0-----:R-:W2:Y:S04]  /*800e0*/  LDL.LU R8, [R1+0x970] ;  /* 0x0009700001087983 */ /* 0x001ea80000300800 */
[----:B------:R-:W2:Y:S04]  /*800f0*/  LDL.LU R9, [R1+0x974] ;  /* 0x0009740001097983 */ /* 0x000ea80000300800 */
[----:B------:R-:W3:Y:S04]  /*80100*/  LDL.LU R10, [R1+0x978] ;  /* 0x00097800010a7983 */ /* 0x000ee80000300800 */
[----:B------:R-:W3:Y:S04]  /*80110*/  LDL.LU R11, [R1+0x97c] ;  /* 0x00097c00010b7983 */ /* 0x000ee80000300800 */
[----:B------:R-:W4:Y:S04]  /*80120*/  LDL R12, [R1+0x150] ;  /* 0x00015000010c7983 */ /* 0x000f280000100800 */
[----:B------:R-:W4:Y:S04]  /*80130*/  LDL R13, [R1+0x154] ;  /* 0x00015400010d7983 */ /* 0x000f280000100800 */
[----:B----4-:R0:W-:Y:S04]  /*80140*/  STL.64 [R1+0xa930], R12 ;  /* 0x00a9300c01007387 */ /* 0x0101e80000100a00 */
[----:B0-----:R-:W4:Y:S04]  /*80150*/  LDL.64 R12, [R1+0x30] ;  /* 0x00003000010c7983 */ /* 0x001f280000100a00 */
        /* <DEDUP_REMOVED lines=20> */
[----:B0-----:R-:W4:Y:S04]  /*802a0*/  LDL.LU R8, [R1+0xad0] ;  /* 0x000ad00001087983 */ /* 0x001f280000300800 */
[----:B------:R-:W4:Y:S04]  /*802b0*/  LDL.LU R9, [R1+0xad4] ;  /* 0x000ad40001097983 */ /* 0x000f280000300800 */
[----:B------:R-:W4:Y:S04]  /*802c0*/  LDL.LU R10, [R1+0xad8] ;  /* 0x000ad800010a7983 */ /* 0x000f280000300800 */
[----:B------:R-:W4:Y:S04]  /*802d0*/  LDL.LU R11, [R1+0xadc] ;  /* 0x000adc00010b7983 */ /* 0x000f280000300800 */
[----:B------:R-:W2:Y:S04]  /*802e0*/  LDL.LU R4, [R1+0x940] ;  /* 0x0009400001047983 */ /* 0x000ea80000300800 */
[----:B------:R-:W2:Y:S04]  /*802f0*/  LDL.LU R5, [R1+0x944] ;  /* 0x0009440001057983 */ /* 0x000ea80000300800 */
[----:B------:R-:W3:Y:S04]  /*80300*/  LDL.LU R6, [R1+0x948] ;  /* 0x0009480001067983 */ /* 0x000ee80000300800 */
[----:B------:R-:W3:Y:S01]  /*80310*/  LDL.LU R7, [R1+0x94c] ;  /* 0x00094c0001077983 */ /* 0x000ee20000300800 */
[----:B------:R-:W-:-:S03]  /*80320*/  IMAD.MOV.U32 R16, RZ, RZ, R0 ;  /* 0x000000ffff107224 */ /* 0x000fc600078e0000 */
[----:B---3--:R-:W-:Y:S04]  /*80330*/  STL.64 [R1+0xa8b8], R6 ;  /* 0x00a8b80601007387 */ /* 0x008fe80000100a00 */
[----:B--2---:R0:W-:Y:S04]  /*80340*/  STL.64 [R1+0xa8b0], R4 ;  /* 0x00a8b00401007387 */ /* 0x0041e80000100a00 */
[----:B------:R-:W2:Y:S01]  /*80350*/  LDL.LU R0, [R1+0xa948] ;  /* 0x00a9480001007983 */ /* 0x000ea20000300800 */
[----:B----4-:R-:W-:Y:S03]  /*80360*/  HMMA.16816.F32.BF16 R8, R24, R12, R8 ;  /* 0x0000000c1808723c */ /* 0x010fe60000041808 */
[----:B------:R-:W3:Y:S04]  /*80370*/  LDL R17, [R1+0x104] ;  /* 0x0001040001117983 */ /* 0x000ee80000100800 */
[----:B0-----:R-:W3:Y:S04]  /*80380*/  LDL.LU R4, [R1+0x950] ;  /* 0x0009500001047983 */ /* 0x001ee80000300800 */
[----:B------:R-:W3:Y:S04]  /*80390*/  LDL.LU R5, [R1+0x954] ;  /* 0x0009540001057983 */ /* 0x000ee80000300800 */
[----:B------:R-:W3:Y:S04]  /*803a0*/  LDL.LU R6, [R1+0x958] ;  /* 0x0009580001067983 */ /* 0x000ee80000300800 */
[----:B------:R-:W3:Y:S04]  /*803b0*/  LDL.LU R7, [R1+0x95c] ;  /* 0x00095c0001077983 */ /* 0x000ee80000300800 */
[----:B--2---:R-:W0:Y:S04]  /*803c0*/  LDSM.16.MT88.4 R20, [R0+UR5+0x4080] ;  /* 0x004080050014783b */ /* 0x004e280008004200 */
[----:B0-----:R-:W-:Y:S04]  /*803d0*/  STL.64 [R1+0xa778], R22 ;  /* 0x00a7781601007387 */ /* 0x001fe80000100a00 */
[----:B------:R0:W-:Y:S04]  /*803e0*/  STL.64 [R1+0xa770], R20 ;  /* 0x00a7701401007387 */ /* 0x0001e80000100a00 */
[----:B------:R-:W-:Y:S04]  /*803f0*/  STL.64 [R1+0x9b0], R8 ;  /* 0x0009b00801007387 */ /* 0x000fe80000100a00 */
[----:B------:R1:W-:Y:S01]  /*80400*/  STL.64 [R1+0x9b8], R10 ;  /* 0x0009b80a01007387 */ /* 0x0003e20000100a00 */
[----:B0-----:R-:W-:-:S02]  /*80410*/  IMAD.MOV.U32 R20, RZ, RZ, R3 ;  /* 0x000000ffff147224 */ /* 0x001fc400078e0003 */
[----:B------:R-:W-:Y:S01]  /*80420*/  IMAD.MOV.U32 R21, RZ, RZ, R2 ;  /* 0x000000ffff157224 */ /* 0x000fe200078e0002 */
[----:B-1----:R-:W2:Y:S04]  /*80430*/  LDL.LU.64 R10, [R1+0xa940] ;  /* 0x00a94000010a7983 */ /* 0x002ea80000300a00 */
[----:B------:R-:W2:Y:S01]  /*80440*/  LDL.LU.64 R8, [R1+0xa938] ;  /* 0x00a9380001087983 */ /* 0x000ea20000300a00 */
[----:B------:R-:W-:Y:S02]  /*80450*/  IMAD.MOV.U32 R3, RZ, RZ, R12 ;  /* 0x000000ffff037224 */ /* 0x000fe400078e000c */
[----:B------:R-:W-:Y:S02]  /*80460*/  IMAD.MOV.U32 R2, RZ, RZ, R13 ;  /* 0x000000ffff027224 */ /* 0x000fe400078e000d */
        /* <DEDUP_REMOVED lines=29> */
[----:B0-----:R-:W2:Y:S01]  /*80640*/  LDL.LU.64 R8, [R1+0xa8c8] ;  /* 0x00a8c80001087983 */ /* 0x001ea20000300a00 */
[----:B-1----:R-:W-:Y:S02]  /*80650*/  IMAD.MOV.U32 R11, RZ, RZ, R12 ;  /* 0x000000ffff0b7224 */ /* 0x002fe400078e000c */
[----:B------:R-:W-:Y:S01]  /*80660*/  IMAD.MOV.U32 R10, RZ, RZ, R13 ;  /* 0x000000ffff0a7224 */ /* 0x000fe200078e000d */
[----:B------:R-:W4:Y:S04]  /*80670*/  LDL.LU R12, [R1+0x7d0] ;  /* 0x0007d000010c7983 */ /* 0x000f280000300800 */
[----:B------:R-:W4:Y:S04]  /*80680*/  LDL.LU R13, [R1+0x7d4] ;  /* 0x0007d400010d7983 */ /* 0x000f280000300800 */
[----:B------:R-:W2:Y:S04]  /*80690*/  LDL.LU R14, [R1+0x7d8] ;  /* 0x0007d800010e7983 */ /* 0x000ea80000300800 */
[----:B------:R-:W2:Y:S04]  /*806a0*/  LDL.LU R15, [R1+0x7dc] ;  /* 0x0007dc00010f7983 */ /* 0x000ea80000300800 */
[----:B--2---:R-:W-:Y:S04]  /*806b0*/  STL.64 [R1+0xa840], R14 ;  /* 0x00a8400e01007387 */ /* 0x004fe80000100a00 */
[----:B----4-:R0:W-:Y:S02]  /*806c0*/  STL.64 [R1+0xa838], R12 ;  /* 0x00a8380c01007387 */ /* 0x0101e40000100a00 */
[----:B0-----:R-:W-:-:S02]  /*806d0*/  IMAD.MOV.U32 R12, RZ, RZ, R28 ;  /* 0x000000ffff0c7224 */ /* 0x001fc400078e001c */
[----:B------:R-:W-:Y:S01]  /*806e0*/  IMAD.MOV.U32 R13, RZ, RZ, R29 ;  /* 0x000000ffff0d7224 */ /* 0x000fe200078e001d */
[----:B------:R-:W2:Y:S04]  /*806f0*/  LDL.LU R28, [R1+0xa8c4] ;  /* 0x00a8c400011c7983 */ /* 0x000ea80000300800 */
[----:B------:R-:W4:Y:S04]  /*80700*/  LDL.LU R29, [R1+0xa8c0] ;  /* 0x00a8c000011d7983 */ /* 0x000f280000300800 */
[----:B------:R0:W-:Y:S04]  /*80710*/  STL.64 [R1+0xa858], R12 ;  /* 0x00a8580c01007387 */ /* 0x0001e80000100a00 */
[----:B------:R-:W-:Y:S04]  /*80720*/  STL.64 [R1+0xa820], R10 ;  /* 0x00a8200a01007387 */ /* 0x000fe80000100a00 */
[----:B------:R1:W-:Y:S01]  /*80730*/  STL.64 [R1+0xa818], R8 ;  /* 0x00a8180801007387 */ /* 0x0003e20000100a00 */
[----:B0-----:R-:W-:-:S03]  /*80740*/  MOV R12, R19 ;  /* 0x00000013000c7202 */ /* 0x001fc60000000f00 */
[----:B-1----:R-:W2:Y:S04]  /*80750*/  LDL.LU R8, [R1+0x2a0] ;  /* 0x0002a00001087983 */ /* 0x002ea80000300800 */
[----:B------:R-:W2:Y:S01]  /*80760*/  LDL.LU R9, [R1+0x2a4] ;  /* 0x0002a40001097983 */ /* 0x000ea20000300800 */
[----:B------:R-:W-:-:S03]  /*80770*/  IMAD.MOV.U32 R13, RZ, RZ, R18 ;  /* 0x000000ffff0d7224 */ /* 0x000fc600078e0012 */
[----:B------:R-:W2:Y:S04]  /*80780*/  LDL.LU R10, [R1+0x2a8] ;  /* 0x0002a800010a7983 */ /* 0x000ea80000300800 */
[----:B------:R-:W2:Y:S01]  /*80790*/  LDL.LU R11, [R1+0x2ac] ;  /* 0x0002ac00010b7983 */ /* 0x000ea20000300800 */
[----:B---3--:R-:W-:Y:S03]  /*807a0*/  HMMA.16816.F32.BF16 R16, R24, R16, R4 ;  /* 0x000000101810723c */ /* 0x008fe60000041804 */
[----:B------:R-:W3:Y:S04]  /*807b0*/  LDL.LU.64 R6, [R1+0xa8b8] ;  /* 0x00a8b80001067983 */ /* 0x000ee80000300a00 */
[----:B------:R-:W3:-:S12]  /*807c0*/  LDL.LU.64 R4, [R1+0xa8b0] ;  /* 0x00a8b00001047983 */ /* 0x000ed80000300a00 */
[----:B------:R0:W-:Y:S04]  /*807d0*/  STL.64 [R1+0x950], R16 ;  /* 0x0009501001007387 */ /* 0x0001e80000100a00 */
[----:B------:R-:W-:Y:S04]  /*807e0*/  STL.64 [R1+0x958], R18 ;  /* 0x0009581201007387 */ /* 0x000fe80000100a00 */
[----:B0-----:R-:W2:Y:S01]  /*807f0*/  LDL.LU.64 R16, [R1+0xa8a8] ;  /* 0x00a8a80001107983 */ /* 0x001ea20000300a00 */
[----:B---3--:R-:W-:Y:S03]  /*80800*/  HMMA.16816.F32.BF16 R12, R24, R12, R4 ;  /* 0x0000000c180c723c */ /* 0x008fe60000041804 */
[----:B------:R-:W3:Y:S04]  /*80810*/  LDL.LU.64 R6, [R1+0xa8a0] ;  /* 0x00a8a00001067983 */ /* 0x000ee80000300a00 */
[----:B------:R-:W2:-:S12]  /*80820*/  LDL.LU.64 R4, [R1+0xa898] ;  /* 0x00a8980001047983 */ /* 0x000e980000300a00 */
[----:B------:R3:W-:Y:S04]  /*80830*/  STL.64 [R1+0x940], R12 ;  /* 0x0009400c01007387 */ /* 0x0007e80000100a00 */
[----:B------:R-:W-:Y:S01]  /*80840*/  STL.64 [R1+0x948], R14 ;  /* 0x0009480e01007387 */ /* 0x000fe20000100a00 */
[----:B---3--:R-:W-:Y:S02]  /*80850*/  IMAD.MOV.U32 R12, RZ, RZ, R7 ;  /* 0x000000ffff0c7224 */ /* 0x008fe400078e0007 */
[----:B------:R-:W-:-:S05]  /*80860*/  IMAD.MOV.U32 R13, RZ, RZ, R6 ;  /* 0x000000ffff0d7224 */ /* 0x000fca00078e0006 */
[----:B------:R0:W-:Y:S04]  /*80870*/  STL.64 [R1+0xa870], R12 ;  /* 0x00a8700c01007387 */ /* 0x0001e80000100a00 */
[----:B0-----:R-:W3:Y:S04]  /*80880*/  LDL.LU R12, [R1+0x930] ;  /* 0x00093000010c7983 */ /* 0x001ee80000300800 */
[----:B------:R-:W3:Y:S04]  /*80890*/  LDL.LU R13, [R1+0x934] ;  /* 0x00093400010d7983 */ /* 0x000ee80000300800 */
[----:B------:R-:W3:Y:S04]  /*808a0*/  LDL.LU R14, [R1+0x938] ;  /* 0x00093800010e7983 */ /* 0x000ee80000300800 */
[----:B------:R-:W3:Y:S01]  /*808b0*/  LDL.LU R15, [R1+0x93c] ;  /* 0x00093c00010f7983 */ /* 0x000ee20000300800 */
[----:B--2---:R-:W-:-:S02]  /*808c0*/  IMAD.MOV.U32 R19, RZ, RZ, R4 ;  /* 0x000000ffff137224 */ /* 0x004fc400078e0004 */
[----:B------:R-:W-:Y:S01]  /*808d0*/  IMAD.MOV.U32 R18, RZ, RZ, R5 ;  /* 0x000000ffff127224 */ /* 0x000fe200078e0005 */
[----:B---3--:R-:W-:-:S15]  /*808e0*/  HMMA.16816.F32.BF16 R12, R24, R4, R12 ;  /* 0x00000004180c723c */ /* 0x008fde000004180c */
[----:B------:R-:W-:-:S04]  /*808f0*/  NOP ;  /* 0x0000000000007918 */ /* 0x000fc80000000000 */
[----:B------:R-:W-:Y:S04]  /*80900*/  STL.64 [R1+0x930], R12 ;  /* 0x0009300c01007387 */ /* 0x000fe80000100a00 */
[----:B------:R-:W-:Y:S04]  /*80910*/  STL.64 [R1+0x938], R14 ;  /* 0x0009380e01007387 */ /* 0x000fe80000100a00 */
[----:B------:R-:W2:Y:S04]  /*80920*/  LDL.LU.64 R6, [R1+0xa890] ;  /* 0x00a8900001067983 */ /* 0x000ea80000300a00 */
[----:B------:R-:W2:Y:S04]  /*80930*/  LDL.LU.64 R4, [R1+0xa888] ;  /* 0x00a8880001047983 */ /* 0x000ea80000300a00 */
[----:B------:R-:W-:Y:S04]  /*80940*/  STL.64 [R1+0xa850], R18 ;  /* 0x00a8501201007387 */ /* 0x000fe80000100a00 */
[----:B------:R0:W-:Y:S04]  /*80950*/  STL.64 [R1+0xa848], R16 ;  /* 0x00a8481001007387 */ /* 0x0001e80000100a00 */
[----:B0-----:R-:W3:Y:S04]  /*80960*/  LDL.LU R16, [R1+0x7e0] ;  /* 0x0007e00001107983 */ /* 0x001ee80000300800 */
[----:B------:R-:W3:Y:S04]  /*80970*/  LDL.LU R17, [R1+0x7e4] ;  /* 0x0007e40001117983 */ /* 0x000ee80000300800 */
[----:B------:R-:W2:Y:S04]  /*80980*/  LDL.LU R18, [R1+0x7e8] ;  /* 0x0007e80001127983 */ /* 0x000ea80000300800 */
[----:B------:R-:W2:Y:S01]  /*80990*/  LDL.LU R19, [R1+0x7ec] ;  /* 0x0007ec0001137983 */ /* 0x000ea20000300800 */
[----:B------:R-:W-:Y:S03]  /*809a0*/  HMMA.16816.F32.BF16 R24, R24, R20, R8 ;  /* 0x000000141818723c */ /* 0x000fe60000041808 */
[----:B--2---:R-:W-:Y:S04]  /*809b0*/  STL.64 [R1+0xa868], R18 ;  /* 0x00a8681201007387 */ /* 0x004fe80000100a00 */
        /* <DEDUP_REMOVED lines=11> */
[----:B------:R-:W3:Y:S04]  /*80a70*/  LDL.LU R8, [R1+0x7c0] ;  /* 0x0007c00001087983 */ /* 0x000ee80000300800 */
[----:B------:R0:W-:Y:S04]  /*80a80*/  STL.64 [R1+0x2a0], R24 ;  /* 0x0002a01801007387 */ /* 0x0001e80000100a00 */
[----:B------:R1:W-:Y:S04]  /*80a90*/  STL.64 [R1+0x2a8], R26 ;  /* 0x0002a81a01007387 */ /* 0x0003e80000100a00 */
[----:B------:R-:W3:Y:S04]  /*80aa0*/  LDL.LU R9, [R1+0x7c4] ;  /* 0x0007c40001097983 */ /* 0x000ee80000300800 */
[----:B------:R-:W3:Y:S04]  /*80ab0*/  LDL.LU R10, [R1+0x7c8] ;  /* 0x0007c800010a7983 */ /* 0x000ee80000300800 */
[----:B------:R-:W3:Y:S04]  /*80ac0*/  LDL.LU R11, [R1+0x7cc] ;  /* 0x0007cc00010b7983 */ /* 0x000ee80000300800 */
[----:B0-----:R-:W2:Y:S04]  /*80ad0*/  LDL.LU R24, [R1+0x7b0] ;  /* 0x0007b00001187983 */ /* 0x001ea80000300800 */
[----:B------:R-:W2:Y:S04]  /*80ae0*/  LDL.LU R25, [R1+0x7b4] ;  /* 0x0007b40001197983 */ /* 0x000ea80000300800 */
[----:B-1----:R-:W2:Y:S04]  /*80af0*/  LDL.LU R26, [R1+0x7b8] ;  /* 0x0007b800011a7983 */ /* 0x002ea80000300800 */
[----:B------:R-:W2:Y:S04]  /*80b00*/  LDL.LU R27, [R1+0x7bc] ;  /* 0x0007bc00011b7983 */ /* 0x000ea80000300800 */
[----:B------:R0:W-:Y:S04]  /*80b10*/  STL.64 [R1+0xa788], R20 ;  /* 0x00a7881401007387 */ /* 0x0001e80000100a00 */
[----:B0-----:R-:W2:Y:S04]  /*80b20*/  LDL.64 R20, [R1+0x120] ;  /* 0x0001200001147983 */ /* 0x001ea80000100a00 */
[----:B--2---:R0:W-:Y:S04]  /*80b30*/  STL.64 [R1+0xa7e0], R20 ;  /* 0x00a7e01401007387 */ /* 0x0041e80000100a00 */
[----:B0-----:R-:W2:Y:S04]  /*80b40*/  LDL.64 R20, [R1+0x130] ;  /* 0x0001300001147983 */ /* 0x001ea80000100a00 */
[----:B--2---:R0:W-:Y:S04]  /*80b50*/  STL.64 [R1+0xa7e8], R20 ;  /* 0x00a7e81401007387 */ /* 0x0041e80000100a00 */
[----:B0-----:R-:W2:Y:S01]  /*80b60*/  LDL.64 R20, [R1+0x140] ;  /* 0x0001400001147983 */ /* 0x001ea20000100a00 */
[----:B----4-:R-:W-:-:S02]  /*80b70*/  IMAD.MOV.U32 R12, RZ, RZ, R29 ;  /* 0x000000ffff0c7224 */ /* 0x010fc400078e001d */
[----:B------:R-:W-:-:S07]  /*80b80*/  IMAD.MOV.U32 R13, RZ, RZ, R28 ;  /* 0x000000ffff0d7224 */ /* 0x000fce00078e001c */
[C---:B------:R-:W-:Y:S01]  /*80b90*/  HMMA.16816.F32.BF16 R12, R4.reuse, R12, R16 ;  /* 0x0000000c040c723c */ /* 0x040fe20000041810 */
[----:B--2---:R0:W-:Y:S04]  /*80ba0*/  STL.64 [R1+0xa7f8], R20 ;  /* 0x00a7f81401007387 */ /* 0x0041e80000100a00 */
[----:B0-----:R-:W2:Y:S04]  /*80bb0*/  LDL.64 R20, [R1+0x150] ;  /* 0x0001500001147983 */ /* 0x001ea80000100a00 */
[----:B--2---:R-:W-:Y:S04]  /*80bc0*/  STL.64 [R1+0xa800], R20 ;  /* 0x00a8001401007387 */ /* 0x004fe80000100a00 */
        /* <DEDUP_REMOVED lines=13> */
[----:B------:R-:W4:-:S13]  /*80ca0*/  LDL.LU.64 R16, [R1+0xa848] ;  /* 0x00a8480001107983 */ /* 0x000f1a0000300a00 */
        /* <DEDUP_REMOVED lines=15> */
[----:B------:R-:W2:Y:S01]  /*80da0*/  LDL.LU R19, [R1+0xf8c] ;  /* 0x000f8c0001137983 */ /* 0x000ea20000300800 */
[----:B---3--:R-:W-:Y:S03]  /*80db0*/  HMMA.16816.F32.BF16 R8, R4, R12, R8 ;  /* 0x0000000c0408723c */ /* 0x008fe60000041808 */
        /* <DEDUP_REMOVED lines=9> */
[----:B------:R-:W2:Y:S04]  /*80e50*/  LDL.LU.64 R8, [R1+0xa818] ;  /* 0x00a8180001087983 */ /* 0x000ea80000300a00 */
[----:B----4-:R-:W-:Y:S04]  /*80e60*/  STL.64 [R1+0xa728], R14 ;  /* 0x00a7280e01007387 */ /* 0x010fe80000100a00 */
[----:B------:R0:W-:Y:S04]  /*80e70*/  STL.64 [R1+0xa720], R12 ;  /* 0x00a7200c01007387 */ /* 0x0001e80000100a00 */
[----:B0-----:R-:W4:Y:S04]  /*80e80*/  LDL.LU R12, [R1+0xf90] ;  /* 0x000f9000010c7983 */ /* 0x001f280000300800 */
[----:B------:R-:W4:Y:S04]  /*80e90*/  LDL.LU R13, [R1+0xf94] ;  /* 0x000f9400010d7983 */ /* 0x000f280000300800 */
[----:B------:R-:W4:Y:S04]  /*80ea0*/  LDL.LU R14, [R1+0xf98] ;  /* 0x000f9800010e7983 */ /* 0x000f280000300800 */
[----:B------:R-:W4:Y:S01]  /*80eb0*/  LDL.LU R15, [R1+0xf9c] ;  /* 0x000f9c00010f7983 */ /* 0x000f220000300800 */
[----:B------:R-:W-:-:S02]  /*80ec0*/  IMAD.MOV.U32 R20, RZ, RZ, R3 ;  /* 0x000000ffff147224 */ /* 0x000fc400078e0003 */
[----:B------:R-:W-:Y:S01]  /*80ed0*/  IMAD.MOV.U32 R21, RZ, RZ, R2 ;  /* 0x000000ffff157224 */ /* 0x000fe200078e0002 */
[----:B--2---:R-:W-:Y:S01]  /*80ee0*/  HMMA.16816.F32.BF16 R24, R4, R8, R24 ;  /* 0x000000080418723c */ /* 0x004fe20000041818 */
[----:B------:R-:W-:-:S15]  /*80ef0*/  STL.64 [R1+0xa750], R8 ;  /* 0x00a7500801007387 */ /* 0x000fde0000100a00 */
[----:B------:R-:W-:-:S03]  /*80f00*/  NOP ;  /* 0x0000000000007918 */ /* 0x000fc60000000000 */
[----:B------:R-:W-:Y:S04]  /*80f10*/  STL.64 [R1+0x7b0], R24 ;  /* 0x0007b01801007387 */ /* 0x000fe80000100a00 */
[----:B------:R-:W-:Y:S04]  /*80f20*/  STL.64 [R1+0x7b8], R26 ;  /* 0x0007b81a01007387 */ /* 0x000fe80000100a00 */
[----:B------:R-:W0:Y:S01]  /*80f30*/  LDSM.16.MT88.4 R24, [R0+UR5+0x4100] ;  /* 0x004100050018783b */ /* 0x000e220008004200 */
[C---:B------:R-:W-:Y:S03]  /*80f40*/  HMMA.16816.F32.BF16 R20, R4.reuse, R20, R16 ;  /* 0x000000140414723c */ /* 0x040fe60000041810 */
[----:B0-----:R-:W-:Y:S04]  /*80f50*/  STL.64 [R1+0xa668], R26 ;  /* 0x00a6681a01007387 */ /* 0x001fe80000100a00 */
[----:B------:R0:W-:Y:S04]  /*80f60*/  STL.64 [R1+0xa660], R24 ;  /* 0x00a6601801007387 */ /* 0x0001e80000100a00 */
[----:B0-----:R-:W2:Y:S04]  /*80f70*/  LDL.LU R24, [R1+0xf70] ;  /* 0x000f700001187983 */ /* 0x001ea80000300800 */
[----:B------:R-:W2:Y:S04]  /*80f80*/  LDL.LU R25, [R1+0xf74] ;  /* 0x000f740001197983 */ /* 0x000ea80000300800 */
[----:B------:R-:W2:Y:S04]  /*80f90*/  LDL.LU R26, [R1+0xf78] ;  /* 0x000f7800011a7983 */ /* 0x000ea80000300800 */
[----:B------:R-:W2:Y:S04]  /*80fa0*/  LDL.LU R27, [R1+0xf7c] ;  /* 0x000f7c00011b7983 */ /* 0x000ea80000300800 */
[----:B------:R-:W2:Y:S04]  /*80fb0*/  LDL.LU.64 R18, [R1+0xa810] ;  /* 0x00a8100001127983 */ /* 0x000ea80000300a00 */
[----:B------:R-:W2:Y:S04]  /*80fc0*/  LDL.LU.64 R16, [R1+0xa808] ;  /* 0x00a8080001107983 */ /* 0x000ea80000300a00 */
[----:B------:R0:W-:Y:S04]  /*80fd0*/  STL.64 [R1+0xfa0], R20 ;  /* 0x000fa01401007387 */ /* 0x0001e80000100a00 */
[----:B------:R-:W-:Y:S04]  /*80fe0*/  STL.64 [R1+0xfa8], R22 ;  /* 0x000fa81601007387 */ /* 0x000fe80000100a00 */
[----:B0-----:R-:W4:Y:S02]  /*80ff0*/  LDL.LU.64 R20, [R1+0xa800] ;  /* 0x00a8000001147983 */ /* 0x001f240000300a00 */
[----:B----4-:R-:W-:-:S15]  /*81000*/  HMMA.16816.F32.BF16 R12, R4, R20, R12 ;  /* 0x00000014040c723c */ /* 0x010fde000004180c */
[----:B------:R-:W-:-:S04]  /*81010*/  NOP ;  /* 0x0000000000007918 */ /* 0x000fc80000000000 */
[----:B------:R-:W-:Y:S04]  /*81020*/  STL.64 [R1+0xf90], R12 ;  /* 0x000f900c01007387 */ /* 0x000fe80000100a00 */
[----:B------:R0:W-:Y:S02]  /*81030*/  STL.64 [R1+0xf98], R14 ;  /* 0x000f980e01007387 */ /* 0x0001e40000100a00 */
[----:B0-----:R-:W-:Y:S02]  /*81040*/  IMAD.MOV.U32 R15, RZ, RZ, R20 ;  /* 0x000000ffff0f7224 */ /* 0x001fe400078e0014 */
[----:B------:R-:W-:Y:S02]  /*81050*/  IMAD.MOV.U32 R14, RZ, RZ, R21 ;  /* 0x000000ffff0e7224 */ /* 0x000fe400078e0015 */
[----:B------:R-:W2:Y:S04]  /*81060*/  LDL.LU.64 R20, [R1+0xa7f8] ;  /* 0x00a7f80001147983 */ /* 0x000ea80000300a00 */
[----:B------:R0:W-:Y:S04]  /*81070*/  STL.64 [R1+0xa7c8], R14 ;  /* 0x00a7c80e01007387 */ /* 0x0001e80000100a00 */
[----:B------:R-:W4:Y:S04]  /*81080*/  LDL.LU R12, [R1+0xf60] ;  /* 0x000f6000010c7983 */ /* 0x000f280000300800 */
[----:B------:R-:W4:Y:S04]  /*81090*/  LDL.LU R13, [R1+0xf64] ;  /* 0x000f6400010d7983 */ /* 0x000f280000300800 */
[----:B0-----:R-:W4:Y:S04]  /*810a0*/  LDL.LU R14, [R1+0xf68] ;  /* 0x000f6800010e7983 */ /* 0x001f280000300800 */
[----:B------:R-:W4:Y:S01]  /*810b0*/  LDL.LU R15, [R1+0xf6c] ;  /* 0x000f6c00010f7983 */ /* 0x000f220000300800 */
[----:B--2---:R-:W-:Y:S01]  /*810c0*/  HMMA.16816.F32.BF16 R16, R4, R20, R16 ;  /* 0x000000140410723c */ /* 0x004fe20000041810 */
[----:B------:R-:W-:-:S02]  /*810d0*/  IMAD.MOV.U32 R2, RZ, RZ, R20 ;  /* 0x000000ffff027224 */ /* 0x000fc400078e0014 */
[----:B------:R-:W-:-:S15]  /*810e0*/  IMAD.MOV.U32 R0, RZ, RZ, R21 ;  /* 0x000000ffff007224 */ /* 0x000fde00078e0015 */
[----:B------:R-:W-:Y:S01]  /*810f0*/  NOP ;  /* 0x0000000000007918 */ /* 0x000fe20000000000 */
[----:B------:R-:W-:Y:S04]  /*81100*/  STL.64 [R1+0xf80], R16 ;  /* 0x000f801001007387 */ /* 0x000fe80000100a00 */
[----:B------:R0:W-:Y:S04]  /*81110*/  STL.64 [R1+0xf88], R18 ;  /* 0x000f881201007387 */ /* 0x0001e80000100a00 */
[----:B0-----:R-:W2:Y:S04]  /*81120*/  LDL.LU.64 R18, [R1+0xa7f0] ;  /* 0x00a7f00001127983 */ /* 0x001ea80000300a00 */
[----:B------:R-:W2:Y:S02]  /*81130*/  LDL.LU.64 R20, [R1+0xa7e8] ;  /* 0x00a7e80001147983 */ /* 0x000ea40000300a00 */
[----:B--2---:R-:W-:-:S15]  /*81140*/  HMMA.16816.F32.BF16 R24, R4, R20, R24 ;  /* 0x000000140418723c */ /* 0x004fde0000041818 */
[----:B------:R-:W-:-:S04]  /*81150*/  NOP ;  /* 0x0000000000007918 */ /* 0x000fc80000000000 */
[----:B------:R-:W-:Y:S04]  /*81160*/  STL.64 [R1+0xf70], R24 ;  /* 0x000f701801007387 */ /* 0x000fe80000100a00 */
[----:B------:R0:W-:Y:S02]  /*81170*/  STL.64 [R1+0xf78], R26 ;  /* 0x000f781a01007387 */ /* 0x0001e40000100a00 */
[----:B0-----:R-:W-:Y:S02]  /*81180*/  IMAD.MOV.U32 R27, RZ, RZ, R20 ;  /* 0x000000ffff1b7224 */ /* 0x001fe400078e0014 */
[----:B------:R-:W-:Y:S02]  /*81190*/  IMAD.MOV.U32 R26, RZ, RZ, R21 ;  /* 0x000000ffff1a7224 */ /* 0x000fe400078e0015 */
[----:B------:R-:W4:Y:S04]  /*811a0*/  LDL.LU.64 R20, [R1+0xa7e0] ;  /* 0x00a7e00001147983 */ /* 0x000f280000300a00 */
[----:B------:R4:W-:Y:S02]  /*811b0*/  STL.64 [R1+0xa7a8], R26 ;  /* 0x00a7a81a01007387 */ /* 0x0009e40000100a00 */
[----:B----4-:R-:W-:Y:S01]  /*811c0*/  HMMA.16816.F32.BF16 R24, R4, R20, R12 ;  /* 0x000000140418723c */ /* 0x010fe2000004180c */
[----:B---3--:R-:W-:-:S02]  /*811d0*/  IMAD.MOV.U32 R13, RZ, RZ, R10 ;  /* 0x000000ffff0d7224 */ /* 0x008fc400078e000a */
[----:B------:R-:W-:Y:S02]  /*811e0*/  IMAD.MOV.U32 R12, RZ, RZ, R11 ;  /* 0x000000ffff0c7224 */ /* 0x000fe400078e000b */
[----:B------:R-:W-:Y:S02]  /*811f0*/  IMAD.MOV.U32 R3, RZ, RZ, R21 ;  /* 0x000000ffff037224 */ /* 0x000fe400078e0015 */
[----:B------:R-:W-:Y:S01]  /*81200*/  IMAD.MOV.U32 R21, RZ, RZ, R18 ;  /* 0x000000ffff157224 */ /* 0x000fe200078e0012 */
[----:B------:R-:W-:-:S11]  /*81210*/  MOV R20, R19 ;  /* 0x0000001300147202 */ /* 0x000fd60000000f00 */
[----:B------:R-:W-:Y:S04]  /*81220*/  STL.64 [R1+0xf60], R24 ;  /* 0x000f601801007387 */ /* 0x000fe80000100a00 */
[----:B------:R-:W-:Y:S04]  /*81230*/  STL.64 [R1+0xf68], R26 ;  /* 0x000f681a01007387 */ /* 0x000fe80000100a00 */
        /* <DEDUP_REMOVED lines=8> */
[----:B--2---:R-:W-:Y:S04]  /*812c0*/  STL.64 [R1+0xa7d8], R18 ;  /* 0x00a7d81201007387 */ /* 0x004fe80000100a00 */
[----:B----4-:R0:W-:Y:S04]  /*812d0*/  STL.64 [R1+0xa7d0], R16 ;  /* 0x00a7d01001007387 */ /* 0x0101e80000100a00 */
[----:B0-----:R-:W2:Y:S04]  /*812e0*/  LDL.LU R16, [R1+0xf50] ;  /* 0x000f500001107983 */ /* 0x001ea80000300800 */
[----:B------:R-:W2:Y:S04]  /*812f0*/  LDL.LU R17, [R1+0xf54] ;  /* 0x000f540001117983 */ /* 0x000ea80000300800 */
[----:B------:R-:W2:Y:S04]  /*81300*/  LDL.LU R18, [R1+0xf58] ;  /* 0x000f580001127983 */ /* 0x000ea80000300800 */
[----:B------:R-:W2:Y:S04]  /*81310*/  LDL.LU R19, [R1+0xf5c] ;  /* 0x000f5c0001137983 */ /* 0x000ea80000300800 */
[----:B------:R-:W4:Y:S04]  /*81320*/  LDL.LU R24, [R1+0xf30] ;  /* 0x000f300001187983 */ /* 0x000f280000300800 */
[----:B------:R-:W4:Y:S04]  /*81330*/  LDL.LU R25, [R1+0xf34] ;  /* 0x000f340001197983 */ /* 0x000f280000300800 */
[----:B------:R-:W2:Y:S04]  /*81340*/  LDL.LU R26, [R1+0xf38] ;  /* 0x000f3800011a7983 */ /* 0x000ea80000300800 */
[----:B------:R-:W2:Y:S04]  /*81350*/  LDL.LU R27, [R1+0xf3c] ;  /* 0x000f3c00011b7983 */ /* 0x000ea80000300800 */
[----:B--2---:R-:W-:Y:S04]  /*81360*/  STL.64 [R1+0xa7b8], R26 ;  /* 0x00a7b81a01007387 */ /* 0x004fe80000100a00 */
[----:B----4-:R0:W-:Y:S04]  /*81370*/  STL.64 [R1+0xa7b0], R24 ;  /* 0x00a7b01801007387 */ /* 0x0101e80000100a00 */
[----:B0-----:R-:W2:Y:S04]  /*81380*/  LDL.64 R24, [R1+0x100] ;  /* 0x0001000001187983 */ /* 0x001ea80000100a00 */
[----:B------:R0:W-:Y:S04]  /*81390*/  STL.64 [R1+0xa7a0], R20 ;  /* 0x00a7a01401007387 */ /* 0x0001e80000100a00 */
[----:B0-----:R-:W4:Y:S04]  /*813a0*/  LDL.64 R20, [R1+0xf0] ;  /* 0x0000f00001147983 */ /* 0x001f280000100a00 */
[----:B---3--:R-:W-:Y:S04]  /*813b0*/  STL.64 [R1+0xa760], R10 ;  /* 0x00a7600a01007387 */ /* 0x008fe80000100a00 */
[----:B------:R0:W-:Y:S04]  /*813c0*/  STL.64 [R1+0xa758], R8 ;  /* 0x00a7580801007387 */ /* 0x0001e80000100a00 */
[----:B0-----:R-:W3:Y:S01]  /*813d0*/  LDL.64 R8, [R1+0x20] ;  /* 0x0000200001087983 */ /* 0x001ee20000100a00 */
[C---:B------:R-:W-:Y:S03]  /*813e0*/  HMMA.16816.F32.BF16 R12, R4.reuse, R12, R16 ;  /* 0x0000000c040c723c */ /* 0x040fe60000041810 */
        /* <DEDUP_REMOVED lines=15> */
[----:B0-----:R-:W2:Y:S04]  /*814e0*/  LDL.LU.64 R14, [R1+0xa7c8] ;  /* 0x00a7c800010e7983 */ /* 0x001ea80000300a00 */
[----:B------:R-:W3:Y:S04]  /*814f0*/  LDL.64 R12, [R1] ;  /* 0x00000000010c7983 */ /* 0x000ee80000100a00 */
[----:B--2---:R-:W-:Y:S04]  /*81500*/  STL.64 [R1+0xa748], R14 ;  /* 0x00a7480e01007387 */ /* 0x004fe80000100a00 */
[----:B---3--:R0:W-:Y:S04]  /*81510*/  STL.64 [R1+0xa740], R12 ;  /* 0x00a7400c01007387 */ /* 0x0081e80000100a00 */
[----:B0-----:R-:W2:Y:S01]  /*81520*/  LDL.64 R12, [R1+0x10] ;  /* 0x00001000010c7983 */ /* 0x001ea20000100a00 */
[----:B------:R-:W-:Y:S03]  /*81530*/  HMMA.16816.F32.BF16 R16, R4, R24, R16 ;  /* 0x000000180410723c */ /* 0x000fe60000041810 */
[----:B--2---:R0:W-:Y:S04]  /*81540*/  STL.64 [R1+0xa768], R12 ;  /* 0x00a7680c01007387 */ /* 0x0041e80000100a00 */
[----:B0-----:R-:W2:Y:S04]  /*81550*/  LDL.LU R12, [R1+0x630] ;  /* 0x00063000010c7983 */ /* 0x001ea80000300800 */
[----:B------:R-:W2:Y:S04]  /*81560*/  LDL.LU R13, [R1+0x634] ;  /* 0x00063400010d7983 */ /* 0x000ea80000300800 */
[----:B------:R-:W2:Y:S04]  /*81570*/  LDL.LU R14, [R1+0x638] ;  /* 0x00063800010e7983 */ /* 0x000ea80000300800 */
[----:B------:R-:W2:Y:S04]  /*81580*/  LDL.LU R15, [R1+0x63c] ;  /* 0x00063c00010f7983 */ /* 0x000ea80000300800 */
[----:B------:R0:W-:Y:S04]  /*81590*/  STL.64 [R1+0xf40], R16 ;  /* 0x000f401001007387 */ /* 0x0001e80000100a00 */
[----:B------:R1:W-:Y:S04]  /*815a0*/  STL.64 [R1+0xf48], R18 ;  /* 0x000f481201007387 */ /* 0x0003e80000100a00 */
[----:B0-----:R-:W3:Y:S01]  /*815b0*/  LDL.LU.64 R16, [R1+0xa7c0] ;  /* 0x00a7c00001107983 */ /* 0x001ee20000300a00 */
[----:B-1----:R-:W-:-:S02]  /*815c0*/  IMAD.MOV.U32 R19, RZ, RZ, R24 ;  /* 0x000000ffff137224 */ /* 0x002fc400078e0018 */
[----:B------:R-:W-:Y:S01]  /*815d0*/  IMAD.MOV.U32 R18, RZ, RZ, R25 ;  /* 0x000000ffff127224 */ /* 0x000fe200078e0019 */
[----:B------:R-:W4:Y:S04]  /*815e0*/  LDL.LU.64 R26, [R1+0xa7b8] ;  /* 0x00a7b800011a7983 */ /* 0x000f280000300a00 */
[----:B------:R-:W4:Y:S04]  /*815f0*/  LDL.LU.64 R24, [R1+0xa7b0] ;  /* 0x00a7b00001187983 */ /* 0x000f280000300a00 */
[----:B------:R-:W-:Y:S01]  /*81600*/  STL.64 [R1+0xa738], R18 ;  /* 0x00a7381201007387 */ /* 0x000fe20000100a00 */
[----:B----4-:R-:W-:Y:S03]  /*81610*/  HMMA.16816.F32.BF16 R24, R4, R20, R24 ;  /* 0x000000140418723c */ /* 0x010fe60000041818 */
[----:B---3--:R0:W-:Y:S04]  /*81620*/  STL.64 [R1+0xa730], R16 ;  /* 0x00a7301001007387 */ /* 0x0081e80000100a00 */
[----:B0-----:R-:W3:Y:S04]  /*81630*/  LDL.LU R16, [R1+0x610] ;  /* 0x0006100001107983 */ /* 0x001ee80000300800 */
[----:B------:R-:W3:Y:S04]  /*81640*/  LDL.LU R17, [R1+0x614] ;  /* 0x0006140001117983 */ /* 0x000ee80000300800 */
[----:B------:R-:W3:Y:S04]  /*81650*/  LDL.LU R18, [R1+0x618] ;  /* 0x0006180001127983 */ /* 0x000ee80000300800 */
[----:B------:R-:W3:Y:S04]  /*81660*/  LDL.LU R19, [R1+0x61c] ;  /* 0x00061c0001137983 */ /* 0x000ee80000300800 */
[----:B------:R0:W-:Y:S04]  /*81670*/  STL.64 [R1+0xf30], R24 ;  /* 0x000f301801007387 */ /* 0x0001e80000100a00 */
[----:B------:R1:W-:Y:S01]  /*81680*/  STL.64 [R1+0xf38], R26 ;  /* 0x000f381a01007387 */ /* 0x0003e20000100a00 */
[----:B0-----:R-:W-:-:S03]  /*81690*/  IMAD.MOV.U32 R25, RZ, RZ, R20 ;  /* 0x000000ffff197224 */ /* 0x001fc600078e0014 */
[----:B-1----:R-:W4:Y:S01]  /*816a0*/  LDL.LU.64 R26, [R1+0xa7a8] ;  /* 0x00a7a800011a7983 */ /* 0x002f220000300a00 */
[----:B------:R-:W-:-:S03]  /*816b0*/  IMAD.MOV.U32 R24, RZ, RZ, R21 ;  /* 0x000000ffff187224 */ /* 0x000fc600078e0015 */
[----:B------:R-:W2:Y:S04]  /*816c0*/  LDL.LU.64 R20, [R1+0xa7a0] ;  /* 0x00a7a00001147983 */ /* 0x000ea80000300a00 */
[----:B------:R-:W-:Y:S01]  /*816d0*/  STL.64 [R1+0xa6d0], R24 ;  /* 0x00a6d01801007387 */ /* 0x000fe20000100a00 */
        /* <DEDUP_REMOVED lines=8> */
[----:B-1----:R-:W2:Y:S04]  /*81760*/  LDL.LU.64 R22, [R1+0xa778] ;  /* 0x00a7780001167983 */ /* 0x002ea80000300a00 */
[----:B------:R-:W2:Y:S01]  /*81770*/  LDL.LU.64 R20, [R1+0xa770] ;  /* 0x00a7700001147983 */ /* 0x000ea20000300a00 */
[----:B------:R-:W-:-:S02]  /*81780*/  IMAD.MOV.U32 R24, RZ, RZ, R2 ;  /* 0x000000ffff187224 */ /* 0x000fc400078e0002 */
[----:B------:R-:W-:-:S06]  /*81790*/  IMAD.MOV.U32 R25, RZ, RZ, R0 ;  /* 0x000000ffff197224 */ /* 0x000fcc00078e0000 */
[----:B------:R0:W-:Y:S04]  /*817a0*/  STL.64 [R1+0x7a0], R4 ;  /* 0x0007a00401007387 */ /* 0x0001e80000100a00 */
[----:B------:R1:W-:Y:S04]  /*817b0*/  STL.64 [R1+0x7a8], R6 ;  /* 0x0007a80601007387 */ /* 0x0003e80000100a00 */
[----:B0-----:R-:W3:Y:S04]  /*817c0*/  LDL.LU R4, [R1+0x600] ;  /* 0x0006000001047983 */ /* 0x001ee80000300800 */
[----:B------:R-:W3:Y:S04]  /*817d0*/  LDL.LU R5, [R1+0x604] ;  /* 0x0006040001057983 */ /* 0x000ee80000300800 */
[----:B-1----:R-:W3:Y:S04]  /*817e0*/  LDL.LU R6, [R1+0x608] ;  /* 0x0006080001067983 */ /* 0x002ee80000300800 */
[----:B------:R-:W3:Y:S04]  /*817f0*/  LDL.LU R7, [R1+0x60c] ;  /* 0x00060c0001077983 */ /* 0x000ee80000300800 */
[----:B------:R-:W-:Y:S01]  /*81800*/  STL.64 [R1+0xa6e0], R24 ;  /* 0x00a6e01801007387 */ /* 0x000fe20000100a00 */
[----:B--2---:R-:W-:Y:S01]  /*81810*/  HMMA.16816.F32.BF16 R12, R20, R8, R12 ;  /* 0x00000008140c723c */ /* 0x004fe2000004180c */
[----:B------:R-:W-:-:S02]  /*81820*/  IMAD.MOV.U32 R2, RZ, RZ, R8 ;  /* 0x000000ffff027224 */ /* 0x000fc400078e0008 */
[----:B------:R-:W-:-:S15]  /*81830*/  IMAD.MOV.U32 R0, RZ, RZ, R9 ;  /* 0x000000ffff007224 */ /* 0x000fde00078e0009 */
[----:B------:R-:W-:Y:S01]  /*81840*/  NOP ;  /* 0x0000000000007918 */ /* 0x000fe20000000000 */
[----:B------:R0:W-:Y:S04]  /*81850*/  STL.64 [R1+0x630], R12 ;  /* 0x0006300c01007387 */ /* 0x0001e80000100a00 */
[----:B------:R-:W-:Y:S04]  /*81860*/  STL.64 [R1+0x638], R14 ;  /* 0x0006380e01007387 */ /* 0x000fe80000100a00 */
[----:B0-----:R-:W2:Y:S04]  /*81870*/  LDL.LU.64 R12, [R1+0xa768] ;  /* 0x00a76800010c7983 */ /* 0x001ea80000300a00 */
[----:B------:R-:W2:Y:S04]  /*81880*/  LDL.LU.64 R10, [R1+0xa760] ;  /* 0x00a76000010a7983 */ /* 0x000ea80000300a00 */
[----:B------:R-:W2:Y:S02]  /*81890*/  LDL.LU.64 R8, [R1+0xa758] ;  /* 0x00a7580001087983 */ /* 0x000ea40000300a00 */
[----:B--2---:R-:W-:-:S15]  /*818a0*/  HMMA.16816.F32.BF16 R8, R20, R12, R8 ;  /* 0x0000000c1408723c */ /* 0x004fde0000041808 */
[----:B------:R-:W-:-:S04]  /*818b0*/  NOP ;  /* 0x0000000000007918 */ /* 0x000fc80000000000 */
[----:B------:R0:W-:Y:S04]  /*818c0*/  STL.64 [R1+0x620], R8 ;  /* 0x0006200801007387 */ /* 0x0001e80000100a00 */
[----:B------:R1:W-:Y:S04]  /*818d0*/  STL.64 [R1+0x628], R10 ;  /* 0x0006280a01007387 */ /* 0x0003e80000100a00 */
[----:B0-----:R-:W2:Y:S01]  /*818e0*/  LDL.LU.64 R8, [R1+0xa750] ;  /* 0x00a7500001087983 */ /* 0x001ea20000300a00 */
[----:B-1----:R-:W-:Y:S02]  /*818f0*/  IMAD.MOV.U32 R11, RZ, RZ, R12 ;  /* 0x000000ffff0b7224 */ /* 0x002fe400078e000c */
[----:B------:R-:W-:Y:S01]  /*81900*/  IMAD.MOV.U32 R10, RZ, RZ, R13 ;  /* 0x000000ffff0a7224 */ /* 0x000fe200078e000d */
[----:B------:R-:W2:Y:S04]  /*81910*/  LDL.LU.64 R14, [R1+0xa748] ;  /* 0x00a74800010e7983 */ /* 0x000ea80000300a00 */
[----:B------:R-:W3:Y:S04]  /*81920*/  LDL.LU.64 R12, [R1+0xa740] ;  /* 0x00a74000010c7983 */ /* 0x000ee80000300a00 */
[----:B------:R-:W-:Y:S01]  /*81930*/  STL.64 [R1+0xa718], R10 ;  /* 0x00a7180a01007387 */ /* 0x000fe20000100a00 */
[----:B---3--:R-:W-:Y:S03]  /*81940*/  HMMA.16816.F32.BF16 R16, R20, R12, R16 ;  /* 0x0000000c1410723c */ /* 0x008fe60000041810 */
[----:B--2---:R0:W-:Y:S01]  /*81950*/  STL.64 [R1+0xa710], R8 ;  /* 0x00a7100801007387 */ /* 0x0041e20000100a00 */
[----:B------:R-:W-:-:S02]  /*81960*/  IMAD.MOV.U32 R24, RZ, RZ, R15 ;  /* 0x000000ffff187224 */ /* 0x000fc400078e000f */
[----:B------:R-:W-:Y:S01]  /*81970*/  IMAD.MOV.U32 R25, RZ, RZ, R14 ;  /* 0x000000ffff197224 */ /* 0x000fe200078e000e */
[----:B0-----:R-:W2:Y:S04]  /*81980*/  LDL.LU R8, [R1+0x5f0] ;  /* 0x0005f00001087983 */ /* 0x001ea80000300800 */
[----:B------:R-:W2:Y:S04]  /*81990*/  LDL.LU R9, [R1+0x5f4] ;  /* 0x0005f40001097983 */ /* 0x000ea80000300800 */
[----:B------:R-:W2:Y:S04]  /*819a0*/  LDL.LU R10, [R1+0x5f8] ;  /* 0x0005f800010a7983 */ /* 0x000ea80000300800 */
[----:B------:R-:W2:Y:S04]  /*819b0*/  LDL.LU R11, [R1+0x5fc] ;  /* 0x0005fc00010b7983 */ /* 0x000ea80000300800 */
[----:B------:R-:W-:Y:S04]  /*819c0*/  STL.64 [R1+0xa6f8], R24 ;  /* 0x00a6f81801007387 */ /* 0x000fe80000100a00 */
[----:B------:R-:W-:Y:S04]  /*819d0*/  STL.64 [R1+0x610], R16 ;  /* 0x0006101001007387 */ /* 0x000fe80000100a00 */
[----:B------:R0:W-:Y:S04]  /*819e0*/  STL.64 [R1+0x618], R18 ;  /* 0x0006181201007387 */ /* 0x0001e80000100a00 */
[----:B0-----:R-:W3:Y:S04]  /*819f0*/  LDL.LU.64 R18, [R1+0xa738] ;  /* 0x00a7380001127983 */ /* 0x001ee80000300a00 */
[----:B------:R-:W2:Y:S01]  /*81a00*/  LDL.LU.64 R16, [R1+0xa730] ;  /* 0x00a7300001107983 */ /* 0x000ea20000300a00 */
[----:B------:R-:W-:-:S02]  /*81a10*/  IMAD.MOV.U32 R29, RZ, RZ, R12 ;  /* 0x000000ffff1d7224 */ /* 0x000fc400078e000c */
[----:B------:R-:W-:Y:S01]  /*81a20*/  IMAD.MOV.U32 R28, RZ, RZ, R13 ;  /* 0x000000ffff1c7224 */ /* 0x000fe200078e000d */
[----:B------:R-:W3:Y:S04]  /*81a30*/  LDL.LU.64 R14, [R1+0xa728] ;  /* 0x00a72800010e7983 */ /* 0x000ee80000300a00 */
[----:B------:R-:W3:Y:S04]  /*81a40*/  LDL.LU.64 R12, [R1+0xa720] ;  /* 0x00a72000010c7983 */ /* 0x000ee80000300a00 */
[----:B------:R-:W3:Y:S01]  /*81a50*/  LDL.64 R24, [R1+0x30] ;  /* 0x0000300001187983 */ /* 0x000ee20000100a00 */
[----:B--2---:R-:W-:Y:S03]  /*81a60*/  HMMA.16816.F32.BF16 R4, R20, R16, R4 ;  /* 0x000000101404723c */ /* 0x004fe60000041804 */
[----:B------:R0:W-:-:S15]  /*81a70*/  STL.64 [R1+0xa670], R16 ;  /* 0x00a6701001007387 */ /* 0x0001de0000100a00 */
[----:B------:R-:W-:Y:S01]  /*81a80*/  NOP ;  /* 0x0000000000007918 */ /* 0x000fe20000000000 */
[----:B------:R-:W-:Y:S04]  /*81a90*/  STL.64 [R1+0x600], R4 ;  /* 0x0006000401007387 */ /* 0x000fe80000100a00 */
[----:B------:R-:W-:Y:S04]  /*81aa0*/  STL.64 [R1+0x608], R6 ;  /* 0x0006080601007387 */ /* 0x000fe80000100a00 */
[----:B---3--:R1:W-:Y:S04]  /*81ab0*/  STL.64 [R1+0xa6d8], R18 ;  /* 0x00a6d81201007387 */ /* 0x0083e80000100a00 */
[----:B0-----:R-:W2:Y:S04]  /*81ac0*/  LDL.LU R16, [R1+0xd50] ;  /* 0x000d500001107983 */ /* 0x001ea80000300800 */
[----:B------:R-:W2:Y:S04]  /*81ad0*/  LDL.LU R17, [R1+0xd54] ;  /* 0x000d540001117983 */ /* 0x000ea80000300800 */
[----:B-1----:R-:W3:Y:S04]  /*81ae0*/  LDL.LU R18, [R1+0xd58] ;  /* 0x000d580001127983 */ /* 0x002ee80000300800 */
[----:B------:R-:W3:Y:S01]  /*81af0*/  LDL.LU R19, [R1+0xd5c] ;  /* 0x000d5c0001137983 */ /* 0x000ee20000300800 */
[----:B------:R-:W-:Y:S03]  /*81b00*/  HMMA.16816.F32.BF16 R8, R20, R12, R8 ;  /* 0x0000000c1408723c */ /* 0x000fe60000041808 */
[----:B---3--:R-:W-:Y:S04]  /*81b10*/  STL.64 [R1+0xa6f0], R18 ;  /* 0x00a6f01201007387 */ /* 0x008fe80000100a00 */
[----:B--2---:R0:W-:Y:S04]  /*81b20*/  STL.64 [R1+0xa6e8], R16 ;  /* 0x00a6e81001007387 */ /* 0x0041e80000100a00 */
[----:B0-----:R-:W2:Y:S04]  /*81b30*/  LDL.LU R16, [R1+0xd60] ;  /* 0x000d600001107983 */ /* 0x001ea80000300800 */
[----:B------:R-:W2:Y:S04]  /*81b40*/  LDL.LU R17, [R1+0xd64] ;  /* 0x000d640001117983 */ /* 0x000ea80000300800 */
[----:B------:R-:W3:Y:S04]  /*81b50*/  LDL.LU R18, [R1+0xd68] ;  /* 0x000d680001127983 */ /* 0x000ee80000300800 */
[----:B------:R-:W3:Y:S01]  /*81b60*/  LDL.LU R19, [R1+0xd6c] ;  /* 0x000d6c0001137983 */ /* 0x000ee20000300800 */
[----:B------:R-:W0:Y:S03]  /*81b70*/  S2R R6, SR_TID.X ;  /* 0x0000000000067919 */ /* 0x000e260000002100 */
[----:B---3--:R-:W-:Y:S04]  /*81b80*/  STL.64 [R1+0xa708], R18 ;  /* 0x00a7081201007387 */ /* 0x008fe80000100a00 */
[----:B--2---:R1:W-:Y:S04]  /*81b90*/  STL.64 [R1+0xa700], R16 ;  /* 0x00a7001001007387 */ /* 0x0043e80000100a00 */
[----:B-1----:R-:W2:Y:S04]  /*81ba0*/  LDL.LU R16, [R1+0xf10] ;  /* 0x000f100001107983 */ /* 0x002ea80000300800 */
[----:B------:R-:W2:Y:S04]  /*81bb0*/  LDL.LU R17, [R1+0xf14] ;  /* 0x000f140001117983 */ /* 0x000ea80000300800 */
[----:B------:R-:W2:Y:S04]  /*81bc0*/  LDL.LU R18, [R1+0xf18] ;  /* 0x000f180001127983 */ /* 0x000ea80000300800 */
[----:B------:R-:W2:Y:S04]  /*81bd0*/  LDL.LU R19, [R1+0xf1c] ;  /* 0x000f1c0001137983 */ /* 0x000ea80000300800 */
[----:B------:R-:W-:Y:S04]  /*81be0*/  STL.64 [R1+0x5f0], R8 ;  /* 0x0005f00801007387 */ /* 0x000fe80000100a00 */
[----:B------:R1:W-:Y:S04]  /*81bf0*/  STL.64 [R1+0x5f8], R10 ;  /* 0x0005f80a01007387 */ /* 0x0003e80000100a00 */
[----:B-1----:R-:W3:Y:S04]  /*81c00*/  LDL.LU.64 R10, [R1+0xa718] ;  /* 0x00a71800010a7983 */ /* 0x002ee80000300a00 */
[----:B------:R-:W2:Y:S04]  /*81c10*/  LDL.LU.64 R8, [R1+0xa710] ;  /* 0x00a7100001087983 */ /* 0x000ea80000300a00 */
[----:B------:R-:W-:Y:S04]  /*81c20*/  STL.64 [R1+0xa618], R14 ;  /* 0x00a6180e01007387 */ /* 0x000fe80000100a00 */
[----:B------:R1:W-:Y:S04]  /*81c30*/  STL.64 [R1+0xa610], R12 ;  /* 0x00a6100c01007387 */ /* 0x0003e80000100a00 */
[----:B-1----:R-:W2:Y:S04]  /*81c40*/  LDL.LU R12, [R1+0x5e0] ;  /* 0x0005e000010c7983 */ /* 0x002ea80000300800 */
[----:B------:R-:W2:Y:S04]  /*81c50*/  LDL.LU R13, [R1+0x5e4] ;  /* 0x0005e400010d7983 */ /* 0x000ea80000300800 */
[----:B------:R-:W2:Y:S04]  /*81c60*/  LDL.LU R14, [R1+0x5e8] ;  /* 0x0005e800010e7983 */ /* 0x000ea80000300800 */
[----:B------:R-:W2:Y:S01]  /*81c70*/  LDL.LU R15, [R1+0x5ec] ;  /* 0x0005ec00010f7983 */ /* 0x000ea20000300800 */
[C---:B0-----:R-:W-:Y:S01]  /*81c80*/  LOP3.LUT R7, R6.reuse, 0x7, RZ, 0xc0, !PT ;  /* 0x0000000706077812 */ /* 0x041fe200078ec0ff */
[----:B------:R-:W-:-:S04]  /*81c90*/  IMAD.SHL.U32 R5, R6, 0x2, RZ ;  /* 0x0000000206057824 */ /* 0x000fc800078e00ff */
[----:B------:R-:W-:Y:S02]  /*81ca0*/  IMAD R7, R7, 0x210, RZ ;  /* 0x0000021007077824 */ /* 0x000fe400078e02ff */
[----:B------:R-:W-:-:S03]  /*81cb0*/  IMAD.SHL.U32 R6, R6, 0x100, RZ ;  /* 0x0000010006067824 */ /* 0x000fc600078e00ff */
[----:B------:R-:W-:-:S04]  /*81cc0*/  LOP3.LUT R7, R7, 0x10, R5, 0x78, !PT ;  /* 0x0000001007077812 */ /* 0x000fc800078e7805 */
[----:B------:R-:W-:-:S04]  /*81cd0*/  LOP3.LUT R7, R7, 0x1000, R6, 0xf8, !PT ;  /* 0x0000100007077812 */ /* 0x000fc800078ef806 */
[----:B------:R-:W-:-:S06]  /*81ce0*/  LOP3.LUT R7, R7, 0x20, RZ, 0x3c, !PT ;  /* 0x0000002007077812 */ /* 0x000fcc00078e3cff */
[----:B------:R-:W0:Y:S01]  /*81cf0*/  LDSM.16.MT88.4 R4, [R7+UR5+0x4180] ;  /* 0x004180050704783b */ /* 0x000e220008004200 */
[----:B--2---:R-:W-:Y:S03]  /*81d00*/  HMMA.16816.F32.BF16 R12, R20, R8, R12 ;  /* 0x00000008140c723c */ /* 0x004fe6000004180c */
[----:B------:R-:W-:-:S15]  /*81d10*/  STL.64 [R1+0xa6b8], R8 ;  /* 0x00a6b80801007387 */ /* 0x000fde0000100a00 */
[----:B------:R-:W-:Y:S01]  /*81d20*/  NOP ;  /* 0x0000000000007918 */ /* 0x000fe20000000000 */
[----:B------:R1:W-:Y:S04]  /*81d30*/  STL.64 [R1+0x5e0], R12 ;  /* 0x0005e00c01007387 */ /* 0x0003e80000100a00 */
[----:B------:R-:W-:Y:S01]  /*81d40*/  STL.64 [R1+0x5e8], R14 ;  /* 0x0005e80e01007387 */ /* 0x000fe20000100a00 */
[----:B-1----:R-:W-:Y:S01]  /*81d50*/  IMAD.MOV.U32 R12, RZ, RZ, R29 ;  /* 0x000000ffff0c7224 */ /* 0x002fe200078e001d */
[----:B------:R-:W-:-:S05]  /*81d60*/  MOV R13, R28 ;  /* 0x0000001c000d7202 */ /* 0x000fca0000000f00 */
[----:B------:R-:W-:Y:S04]  /*81d70*/  STL.64 [R1+0xa630], R12 ;  /* 0x00a6300c01007387 */ /* 0x000fe80000100a00 */
[----:B0-----:R-:W-:Y:S04]  /*81d80*/  STL.64 [R1+0xa578], R6 ;  /* 0x00a5780601007387 */ /* 0x001fe80000100a00 */
[----:B------:R0:W-:Y:S04]  /*81d90*/  STL.64 [R1+0xa570], R4 ;  /* 0x00a5700401007387 */ /* 0x0001e80000100a00 */
[----:B0-----:R-:W2:Y:S01]  /*81da0*/  LDL.64 R4, [R1+0xd0] ;  /* 0x0000d00001047983 */ /* 0x001ea20000100a00 */
[----:B------:R-:W-:Y:S01]  /*81db0*/  HMMA.16816.F32.BF16 R16, R20, R24, R16 ;  /* 0x000000181410723c */ /* 0x000fe20000041810 */
[----:B------:R-:W-:-:S02]  /*81dc0*/  IMAD.MOV.U32 R29, RZ, RZ, R24 ;  /* 0x000000ffff1d7224 */ /* 0x000fc400078e0018 */
[----:B------:R-:W-:Y:S01]  /*81dd0*/  IMAD.MOV.U32 R28, RZ, RZ, R25 ;  /* 0x000000ffff1c7224 */ /* 0x000fe200078e0019 */
[----:B--2---:R0:W-:Y:S04]  /*81de0*/  STL.64 [R1+0xa678], R4 ;  /* 0x00a6780401007387 */ /* 0x0041e80000100a00 */
[----:B0-----:R-:W2:Y:S04]  /*81df0*/  LDL.LU R4, [R1+0xd40] ;  /* 0x000d400001047983 */ /* 0x001ea80000300800 */
[----:B------:R-:W2:Y:S04]  /*81e00*/  LDL.LU R5, [R1+0xd44] ;  /* 0x000d440001057983 */ /* 0x000ea80000300800 */
[----:B------:R-:W2:Y:S04]  /*81e10*/  LDL.LU R6, [R1+0xd48] ;  /* 0x000d480001067983 */ /* 0x000ea80000300800 */
[----:B------:R-:W2:Y:S04]  /*81e20*/  LDL.LU R7, [R1+0xd4c] ;  /* 0x000d4c0001077983 */ /* 0x000ea80000300800 */
[----:B------:R-:W-:Y:S04]  /*81e30*/  STL.64 [R1+0xd70], R16 ;  /* 0x000d701001007387 */ /* 0x000fe80000100a00 */
[----:B------:R0:W-:Y:S04]  /*81e40*/  STL.64 [R1+0xd78], R18 ;  /* 0x000d781201007387 */ /* 0x0001e80000100a00 */
[----:B0-----:R-:W2:Y:S04]  /*81e50*/  LDL.LU.64 R18, [R1+0xa708] ;  /* 0x00a7080001127983 */ /* 0x001ea80000300a00 */
[----:B------:R-:W2:Y:S04]  /*81e60*/  LDL.LU.64 R16, [R1+0xa700] ;  /* 0x00a7000001107983 */ /* 0x000ea80000300a00 */
[----:B------:R-:W2:Y:S01]  /*81e70*/  LDL.LU.64 R24, [R1+0xa6f8] ;  /* 0x00a6f80001187983 */ /* 0x000ea20000300a00 */
[----:B----4-:R-:W-:-:S02]  /*81e80*/  IMAD.MOV.U32 R12, RZ, RZ, R27 ;  /* 0x000000ffff0c7224 */ /* 0x010fc400078e001b */
[----:B------:R-:W-:Y:S02]  /*81e90*/  IMAD.MOV.U32 R13, RZ, RZ, R26 ;  /* 0x000000ffff0d7224 */ /* 0x000fe400078e001a */
[----:B--2---:R-:W-:Y:S01]  /*81ea0*/  HMMA.16816.F32.BF16 R24, R20, R24, R16 ;  /* 0x000000181418723c */ /* 0x004fe20000041810 */
[----:B------:R-:W2:Y:S04]  /*81eb0*/  LDL.LU.64 R18, [R1+0xa6f0] ;  /* 0x00a6f00001127983 */ /* 0x000ea80000300a00 */
[----:B------:R-:W2:-:S14]  /*81ec0*/  LDL.LU.64 R16, [R1+0xa6e8] ;  /* 0x00a6e80001107983 */ /* 0x000e9c0000300a00 */
[----:B------:R0:W-:Y:S04]  /*81ed0*/  STL.64 [R1+0xd60], R24 ;  /* 0x000d601801007387 */ /* 0x0001e80000100a00 */
[----:B------:R2:W-:Y:S04]  /*81ee0*/  STL.64 [R1+0xd68], R26 ;  /* 0x000d681a01007387 */ /* 0x0005e80000100a00 */
[----:B0-----:R-:W2:Y:S01]  /*81ef0*/  LDL.LU.64 R24, [R1+0xa6e0] ;  /* 0x00a6e00001187983 */ /* 0x001ea20000300a00 */
[----:B------:R-:W-:Y:S01]  /*81f00*/  HMMA.16816.F32.BF16 R4, R20, R12, R4 ;  /* 0x0000000c1404723c */ /* 0x000fe20000041804 */
[----:B---3--:R-:W-:-:S02]  /*81f10*/  IMAD.MOV.U32 R13, RZ, RZ, R10 ;  /* 0x000000ffff0d7224 */ /* 0x008fc400078e000a */
[----:B------:R-:W-:-:S05]  /*81f20*/  IMAD.MOV.U32 R12, RZ, RZ, R11 ;  /* 0x000000ffff0c7224 */ /* 0x000fca00078e000b */
[----:B--2---:R-:W-:Y:S01]  /*81f30*/  HMMA.16816.F32.BF16 R24, R20, R24, R16 ;  /* 0x000000181418723c */ /* 0x004fe20000041810 */
[----:B------:R-:W2:-:S15]  /*81f40*/  LDL.LU.64 R18, [R1+0xa6d8] ;  /* 0x00a6d80001127983 */ /* 0x000e9e0000300a00 */
[----:B------:R-:W-:-:S03]  /*81f50*/  NOP ;  /* 0x0000000000007918 */ /* 0x000fc60000000000 */
[----:B------:R0:W-:Y:S04]  /*81f60*/  STL.64 [R1+0xd50], R24 ;  /* 0x000d501801007387 */ /* 0x0001e80000100a00 */
[----:B------:R-:W-:Y:S04]  /*81f70*/  STL.64 [R1+0xd58], R26 ;  /* 0x000d581a01007387 */ /* 0x000fe80000100a00 */
[----:B0-----:R-:W3:Y:S04]  /*81f80*/  LDL.LU.64 R24, [R1+0xa6d0] ;  /* 0x00a6d00001187983 */ /* 0x001ee80000300a00 */
[----:B------:R-:W-:Y:S04]  /*81f90*/  STL.64 [R1+0xd40], R4 ;  /* 0x000d400401007387 */ /* 0x000fe80000100a00 */
[----:B------:R-:W-:Y:S04]  /*81fa0*/  STL.64 [R1+0xd48], R6 ;  /* 0x000d480601007387 */ /* 0x000fe80000100a00 */
        /* <DEDUP_REMOVED lines=15> */
[----:B----4-:R3:W-:Y:S02]  /*820a0*/  STL.64 [R1+0xa680], R4 ;  /* 0x00a6800401007387 */ /* 0x0107e40000100a00 */
[----:B---3--:R-:W-:-:S02]  /*820b0*/  IMAD.MOV.U32 R4, RZ, RZ, R25 ;  /* 0x000000ffff047224 */ /* 0x008fc400078e0019 */
[----:B------:R-:W-:-:S05]  /*820c0*/  IMAD.MOV.U32 R5, RZ, RZ, R24 ;  /* 0x000000ffff057224 */ /* 0x000fca00078e0018 */
[----:B------:R0:W-:Y:S02]  /*820d0*/  STL.64 [R1+0xa698], R4 ;  /* 0x00a6980401007387 */ /* 0x0001e40000100a00 */
[----:B0-----:R-:W-:Y:S02]  /*820e0*/  IMAD.MOV.U32 R4, RZ, RZ, R19 ;  /* 0x000000ffff047224 */ /* 0x001fe400078e0013 */
[----:B------:R-:W-:-:S05]  /*820f0*/  IMAD.MOV.U32 R5, RZ, RZ, R18 ;  /* 0x000000ffff057224 */ /* 0x000fca00078e0012 */
[----:B------:R0:W-:Y:S04]  /*82100*/  STL.64 [R1+0xa6b0], R4 ;  /* 0x00a6b00401007387 */ /* 0x0001e80000100a00 */
[----:B------:R-:W2:Y:S04]  /*82110*/  LDL.64 R16, [R1+0xe0] ;  /* 0x0000e00001107983 */ /* 0x000ea80000100a00 */
[----:B0-----:R-:W3:Y:S04]  /*82120*/  LDL.64 R4, [R1+0x110] ;  /* 0x0001100001047983 */ /* 0x001ee80000100a00 */
        /* <DEDUP_REMOVED lines=16> */
[----:B0-----:R-:W2:Y:S01]  /*82230*/  LDL R12, [R1+0x120] ;  /* 0x00012000010c7983 */ /* 0x001ea20000100800 */
[----:B------:R-:W-:-:S07]  /*82240*/  IMAD.MOV.U32 R13, RZ, RZ, R3 ;  /* 0x000000ffff0d7224 */ /* 0x000fce00078e0003 */
[----:B--2---:R-:W-:Y:S01]  /*82250*/  HMMA.16816.F32.BF16 R12, R20, R12, R8 ;  /* 0x0000000c140c723c */ /* 0x004fe20000041808 */
[----:B------:R-:W3:Y:S04]  /*82260*/  LDL.LU.64 R10, [R1+0xa6c8] ;  /* 0x00a6c800010a7983 */ /* 0x000ee80000300a00 */
[----:B------:R-:W3:-:S14]  /*82270*/  LDL.LU.64 R8, [R1+0xa6c0] ;  /* 0x00a6c00001087983 */ /* 0x000edc0000300a00 */
[----:B------:R-:W-:Y:S04]  /*82280*/  STL.64 [R1+0xd30], R12 ;  /* 0x000d300c01007387 */ /* 0x000fe80000100a00 */
[----:B------:R-:W-:Y:S01]  /*82290*/  STL.64 [R1+0xd38], R14 ;  /* 0x000d380e01007387 */ /* 0x000fe20000100a00 */
[----:B---3--:R-:W-:-:S15]  /*822a0*/  HMMA.16816.F32.BF16 R8, R20, R4, R8 ;  /* 0x000000041408723c */ /* 0x008fde0000041808 */
        /* <DEDUP_REMOVED lines=41> */
[----:B------:R-:W-:Y:S04]  /*82540*/  STL.64 [R1+0xcf8], R6 ;  /* 0x000cf80601007387 */ /* 0x000fe80000100a00 */
[----:B0-----:R-:W4:Y:S01]  /*82550*/  LDL.LU.64 R4, [R1+0xa678] ;  /* 0x00a6780001047983 */ /* 0x001f220000300a00 */
[----:B------:R-:W-:Y:S02]  /*82560*/  IMAD.MOV.U32 R12, RZ, RZ, R2 ;  /* 0x000000ffff0c7224 */ /* 0x000fe400078e0002 */
[----:B------:R-:W-:-:S02]  /*82570*/  IMAD.MOV.U32 R13, RZ, RZ, R0 ;  /* 0x000000ffff0d7224 */ /* 0x000fc400078e0000 */
[----:B------:R-:W-:Y:S02]  /*82580*/  IMAD.MOV.U32 R2, RZ, RZ, R16 ;  /* 0x000000ffff027224 */ /* 0x000fe400078e0010 */
[----:B------:R-:W-:Y:S02]  /*82590*/  IMAD.MOV.U32 R0, RZ, RZ, R17 ;  /* 0x000000ffff007224 */ /* 0x000fe400078e0011 */
[----:B------:R-:W3:Y:S01]  /*825a0*/  LDL.LU.64 R16, [R1+0xa670] ;  /* 0x00a6700001107983 */ /* 0x000ee20000300a00 */
        /* <DEDUP_REMOVED lines=9> */
[----:B------:R0:W-:Y:S04]  /*82640*/  STL.64 [R1+0xa5c8], R4 ;  /* 0x00a5c80401007387 */ /* 0x0001e80000100a00 */
[----:B0-----:R-:W3:Y:S04]  /*82650*/  LDL.LU R4, [R1+0x4a0] ;  /* 0x0004a00001047983 */ /* 0x001ee80000300800 */
[----:B------:R-:W3:Y:S04]  /*82660*/  LDL.LU R5, [R1+0x4a4] ;  /* 0x0004a40001057983 */ /* 0x000ee80000300800 */
[----:B------:R-:W3:Y:S04]  /*82670*/  LDL.LU R6, [R1+0x4a8] ;  /* 0x0004a80001067983 */ /* 0x000ee80000300800 */
[----:B------:R-:W3:Y:S01]  /*82680*/  LDL.LU R7, [R1+0x4ac] ;  /* 0x0004ac0001077983 */ /* 0x000ee20000300800 */
        /* <DEDUP_REMOVED lines=18> */
[----:B------:R-:W4:Y:S01]  /*827b0*/  LDL.LU.64 R12, [R1+0xa610] ;  /* 0x00a61000010c7983 */ /* 0x000f220000300a00 */
[----:B---3--:R-:W-:Y:S01]  /*827c0*/  HMMA.16816.F32.BF16 R4, R24, R16, R4 ;  /* 0x000000101804723c */ /* 0x008fe20000041804 */
[----:B------:R-:W0:Y:S02]  /*827d0*/  S2R R18, SR_TID.X ;  /* 0x0000000000127919 */ /* 0x000e240000002100 */
[----:B------:R-:W-:-:S15]  /*827e0*/  STL.64 [R1+0xa5f0], R16 ;  /* 0x00a5f01001007387 */ /* 0x000fde0000100a00 */
[----:B------:R-:W-:Y:S01]  /*827f0*/  NOP ;  /* 0x0000000000007918 */ /* 0x000fe20000000000 */
[----:B------:R-:W-:Y:S04]  /*82800*/  STL.64 [R1+0x4a0], R4 ;  /* 0x0004a00401007387 */ /* 0x000fe80000100a00 */
[----:B------:R4:W-:Y:S01]  /*82810*/  STL.64 [R1+0x4a8], R6 ;  /* 0x0004a80601007387 */ /* 0x0009e20000100a00 */
[C---:B0-----:R-:W-:Y:S01]  /*82820*/  LOP3.LUT R19, R18.reuse, 0x7, RZ, 0xc0, !PT ;  /* 0x0000000712137812 */ /* 0x041fe200078ec0ff */
[----:B------:R-:W-:-:S04]  /*82830*/  IMAD.SHL.U32 R3, R18, 0x2, RZ ;  /* 0x0000000212037824 */ /* 0x000fc800078e00ff */
[----:B------:R-:W-:Y:S01]  /*82840*/  IMAD R19, R19, 0x210, RZ ;  /* 0x0000021013137824 */ /* 0x000fe200078e02ff */
[----:B------:R-:W-:-:S04]  /*82850*/  SHF.L.U32 R18, R18, 0x8, RZ ;  /* 0x0000000812127819 */ /* 0x000fc800000006ff */
[----:B------:R-:W-:-:S04]  /*82860*/  LOP3.LUT R3, R19, 0x10, R3, 0x78, !PT ;  /* 0x0000001013037812 */ /* 0x000fc800078e7803 */
[----:B------:R-:W-:Y:S01]  /*82870*/  LOP3.LUT R3, R3, 0x1000, R18, 0xf8, !PT ;  /* 0x0000100003037812 */ /* 0x000fe200078ef812 */
[----:B----4-:R-:W-:Y:S01]  /*82880*/  HMMA.16816.F32.BF16 R4, R24, R12, R20 ;  /* 0x0000000c1804723c */ /* 0x010fe20000041814 */
[----:B------:R-:W3:-:S15]  /*82890*/  LDL.LU R20, [R1+0x480] ;  /* 0x0004800001147983 */ /* 0x000ede0000300800 */
[----:B------:R-:W-:-:S03]  /*828a0*/  NOP ;  /* 0x0000000000007918 */ /* 0x000fc60000000000 */
[----:B------:R0:W-:Y:S04]  /*828b0*/  STL.64 [R1+0x490], R4 ;  /* 0x0004900401007387 */ /* 0x0001e80000100a00 */
[----:B------:R1:W-:Y:S04]  /*828c0*/  STL.64 [R1+0x498], R6 ;  /* 0x0004980601007387 */ /* 0x0003e80000100a00 */
[----:B------:R-:W3:Y:S04]  /*828d0*/  LDL.LU R21, [R1+0x484] ;  /* 0x0004840001157983 */ /* 0x000ee80000300800 */
[----:B------:R-:W3:Y:S04]  /*828e0*/  LDL.LU R22, [R1+0x488] ;  /* 0x0004880001167983 */ /* 0x000ee80000300800 */
[----:B------:R-:W3:Y:S04]  /*828f0*/  LDL.LU R23, [R1+0x48c] ;  /* 0x00048c0001177983 */ /* 0x000ee80000300800 */
[----:B0-----:R-:W4:Y:S04]  /*82900*/  LDL.LU R4, [R1+0xaa0] ;  /* 0x000aa00001047983 */ /* 0x001f280000300800 */
[----:B------:R-:W4:Y:S04]  /*82910*/  LDL.LU R5, [R1+0xaa4] ;  /* 0x000aa40001057983 */ /* 0x000f280000300800 */
[----:B-1----:R-:W2:Y:S04]  /*82920*/  LDL.LU R6, [R1+0xaa8] ;  /* 0x000aa80001067983 */ /* 0x002ea80000300800 */
[----:B------:R-:W2:Y:S04]  /*82930*/  LDL.LU R7, [R1+0xaac] ;  /* 0x000aac0001077983 */ /* 0x000ea80000300800 */
[----:B------:R-:W2:Y:S04]  /*82940*/  LDL.LU R16, [R1+0xac0] ;  /* 0x000ac00001107983 */ /* 0x000ea80000300800 */
[----:B------:R-:W2:Y:S04]  /*82950*/  LDL.LU R17, [R1+0xac4] ;  /* 0x000ac40001117983 */ /* 0x000ea80000300800 */
[----:B------:R-:W2:Y:S04]  /*82960*/  LDL.LU R18, [R1+0xac8] ;  /* 0x000ac80001127983 */ /* 0x000ea80000300800 */
[----:B------:R-:W2:Y:S04]  /*82970*/  LDL.LU R19, [R1+0xacc] ;  /* 0x000acc0001137983 */ /* 0x000ea80000300800 */
[----:B--2---:R-:W-:Y:S04]  /*82980*/  STL.64 [R1+0xa600], R18 ;  /* 0x00a6001201007387 */ /* 0x004fe80000100a00 */
[----:B------:R-:W-:Y:S04]  /*82990*/  STL.64 [R1+0xa5f8], R16 ;  /* 0x00a5f81001007387 */ /* 0x000fe80000100a00 */
[----:B------:R-:W-:Y:S04]  /*829a0*/  STL.64 [R1+0xa5d8], R6 ;  /* 0x00a5d80601007387 */ /* 0x000fe80000100a00 */
[----:B----4-:R0:W-:Y:S04]  /*829b0*/  STL.64 [R1+0xa5d0], R4 ;  /* 0x00a5d00401007387 */ /* 0x0101e80000100a00 */
[----:B0-----:R-:W2:Y:S04]  /*829c0*/  LDL.64 R4, [R1+0x140] ;  /* 0x0001400001047983 */ /* 0x001ea80000100a00 */
[----:B--2---:R0:W-:Y:S04]  /*829d0*/  STL.64 [R1+0xa5e8], R4 ;  /* 0x00a5e80401007387 */ /* 0x0041e80000100a00 */
[----:B0-----:R-:W2:Y:S04]  /*829e0*/  LDL.64 R4, [R1+0x150] ;  /* 0x0001500001047983 */ /* 0x001ea80000100a00 */
[----:B--2---:R0:W-:Y:S04]  /*829f0*/  STL.64 [R1+0xa608], R4 ;  /* 0x00a6080401007387 */ /* 0x0041e80000100a00 */
[----:B0-----:R-:W2:Y:S04]  /*82a00*/  LDL.LU R4, [R1+0xce0] ;  /* 0x000ce00001047983 */ /* 0x001ea80000300800 */
[----:B------:R-:W2:Y:S04]  /*82a10*/  LDL.LU R5, [R1+0xce4] ;  /* 0x000ce40001057983 */ /* 0x000ea80000300800 */
[----:B------:R-:W2:Y:S04]  /*82a20*/  LDL.LU R6, [R1+0xce8] ;  /* 0x000ce80001067983 */ /* 0x000ea80000300800 */
[----:B------:R-:W2:Y:S04]  /*82a30*/  LDL.LU R7, [R1+0xcec] ;  /* 0x000cec0001077983 */ /* 0x000ea80000300800 */
[----:B------:R-:W-:Y:S04]  /*82a40*/  STL.64 [R1+0xa528], R14 ;  /* 0x00a5280e01007387 */ /* 0x000fe80000100a00 */
[----:B------:R0:W-:Y:S02]  /*82a50*/  STL.64 [R1+0xa520], R12 ;  /* 0x00a5200c01007387 */ /* 0x0001e40000100a00 */
[----:B0-----:R-:W-:-:S02]  /*82a60*/  IMAD.MOV.U32 R12, RZ, RZ, R11 ;  /* 0x000000ffff0c7224 */ /* 0x001fc400078e000b */
[----:B------:R-:W-:-:S05]  /*82a70*/  IMAD.MOV.U32 R13, RZ, RZ, R10 ;  /* 0x000000ffff0d7224 */ /* 0x000fca00078e000a */
[----:B------:R0:W-:Y:S04]  /*82a80*/  STL.64 [R1+0xa5c0], R12 ;  /* 0x00a5c00c01007387 */ /* 0x0001e80000100a00 */
[----:B0-----:R-:W4:Y:S01]  /*82a90*/  LDL.64 R12, [R1+0x130] ;  /* 0x00013000010c7983 */ /* 0x001f220000100a00 */
[C---:B---3--:R-:W-:Y:S01]  /*82aa0*/  HMMA.16816.F32.BF16 R20, R24.reuse, R8, R20 ;  /* 0x000000081814723c */ /* 0x048fe20000041814 */
[----:B------:R-:W-:Y:S01]  /*82ab0*/  LOP3.LUT R3, R3, 0x40, RZ, 0x3c, !PT ;  /* 0x0000004003037812 */ /* 0x000fe200078e3cff */
[----:B------:R-:W-:Y:S02]  /*82ac0*/  IMAD.MOV.U32 R16, RZ, RZ, R29 ;  /* 0x000000ffff107224 */ /* 0x000fe400078e001d */
[----:B------:R-:W-:Y:S01]  /*82ad0*/  IMAD.MOV.U32 R17, RZ, RZ, R28 ;  /* 0x000000ffff117224 */ /* 0x000fe200078e001c */
[----:B----4-:R0:W-:Y:S04]  /*82ae0*/  STL.64 [R1+0xa5e0], R12 ;  /* 0x00a5e00c01007387 */ /* 0x0101e80000100a00 */
[----:B0-----:R-:W3:Y:S04]  /*82af0*/  LDL.LU R12, [R1+0xab0] ;  /* 0x000ab000010c7983 */ /* 0x001ee80000300800 */
[----:B------:R-:W3:Y:S04]  /*82b00*/  LDL.LU R13, [R1+0xab4] ;  /* 0x000ab400010d7983 */ /* 0x000ee80000300800 */
[----:B------:R-:W3:Y:S04]  /*82b10*/  LDL.LU R14, [R1+0xab8] ;  /* 0x000ab800010e7983 */ /* 0x000ee80000300800 */
[----:B------:R-:W3:Y:S04]  /*82b20*/  LDL.LU R15, [R1+0xabc] ;  /* 0x000abc00010f7983 */ /* 0x000ee80000300800 */
[----:B------:R0:W-:Y:S04]  /*82b30*/  STL.64 [R1+0xa5b8], R8 ;  /* 0x00a5b80801007387 */ /* 0x0001e80000100a00 */
[----:B0-----:R-:W4:Y:S04]  /*82b40*/  LDL.LU R8, [R1+0xa80] ;  /* 0x000a800001087983 */ /* 0x001f280000300800 */
[----:B------:R-:W-:Y:S04]  /*82b50*/  STL.64 [R1+0x480], R20 ;  /* 0x0004801401007387 */ /* 0x000fe80000100a00 */
[----:B------:R-:W-:Y:S04]  /*82b60*/  STL.64 [R1+0x488], R22 ;  /* 0x0004881601007387 */ /* 0x000fe80000100a00 */
[----:B------:R-:W0:Y:S01]  /*82b70*/  LDSM.16.MT88.4 R20, [R3+UR5+0x4000] ;  /* 0x004000050314783b */ /* 0x000e220008004200 */
[----:B--2---:R-:W-:Y:S03]  /*82b80*/  HMMA.16816.F32.BF16 R16, R24, R16, R4 ;  /* 0x000000101810723c */ /* 0x004fe60000041804 */
[----:B------:R-:W4:Y:S04]  /*82b90*/  LDL.LU R9, [R1+0xa84] ;  /* 0x000a840001097983 */ /* 0x000f280000300800 */
[----:B------:R-:W4:Y:S04]  /*82ba0*/  LDL.LU R10, [R1+0xa88] ;  /* 0x000a8800010a7983 */ /* 0x000f280000300800 */
[----:B------:R-:W4:Y:S04]  /*82bb0*/  LDL.LU R11, [R1+0xa8c] ;  /* 0x000a8c00010b7983 */ /* 0x000f280000300800 */
[----:B0-----:R-:W-:Y:S04]  /*82bc0*/  STL.64 [R1+0xa478], R22 ;  /* 0x00a4781601007387 */ /* 0x001fe80000100a00 */
[----:B------:R0:W-:Y:S02]  /*82bd0*/  STL.64 [R1+0xa470], R20 ;  /* 0x00a4701401007387 */ /* 0x0001e40000100a00 */
[----:B0-----:R-:W-:-:S02]  /*82be0*/  IMAD.MOV.U32 R20, RZ, RZ, R2 ;  /* 0x000000ffff147224 */ /* 0x001fc400078e0002 */
[----:B------:R-:W-:-:S05]  /*82bf0*/  IMAD.MOV.U32 R21, RZ, RZ, R0 ;  /* 0x000000ffff157224 */ /* 0x000fca00078e0000 */
[----:B------:R0:W-:Y:S04]  /*82c00*/  STL.64 [R1+0xa5a0], R20 ;  /* 0x00a5a01401007387 */ /* 0x0001e80000100a00 */
[----:B0-----:R-:W2:Y:S04]  /*82c10*/  LDL.64 R20, [R1+0x120] ;  /* 0x0001200001147983 */ /* 0x001ea80000100a00 */
[----:B------:R-:W2:Y:S04]  /*82c20*/  LDL.LU.64 R4, [R1+0xa608] ;  /* 0x00a6080001047983 */ /* 0x000ea80000300a00 */
[----:B------:R-:W-:Y:S04]  /*82c30*/  STL.64 [R1+0xad0], R16 ;  /* 0x000ad01001007387 */ /* 0x000fe80000100a00 */
[----:B------:R0:W-:Y:S04]  /*82c40*/  STL.64 [R1+0xad8], R18 ;  /* 0x000ad81201007387 */ /* 0x0001e80000100a00 */
[----:B0-----:R-:W2:Y:S04]  /*82c50*/  LDL.LU.64 R18, [R1+0xa600] ;  /* 0x00a6000001127983 */ /* 0x001ea80000300a00 */
[----:B------:R-:W2:Y:S02]  /*82c60*/  LDL.LU.64 R16, [R1+0xa5f8] ;  /* 0x00a5f80001107983 */ /* 0x000ea40000300a00 */
        /* <DEDUP_REMOVED lines=8> */
[----:B------:R-:W-:Y:S01]  /*82cf0*/  STL.64 [R1+0xa538], R18 ;  /* 0x00a5381201007387 */ /* 0x000fe20000100a00 */
[C---:B---3--:R-:W-:Y:S03]  /*82d00*/  HMMA.16816.F32.BF16 R12, R24.reuse, R4, R12 ;  /* 0x00000004180c723c */ /* 0x048fe6000004180c */
[----:B--2---:R0:W-:Y:S01]  /*82d10*/  STL.64 [R1+0xa530], R16 ;  /* 0x00a5301001007387 */ /* 0x0041e20000100a00 */
[----:B------:R-:W-:Y:S02]  /*82d20*/  IMAD.MOV.U32 R2, RZ, RZ, R4 ;  /* 0x000000ffff027224 */ /* 0x000fe400078e0004 */
[----:B------:R-:W-:Y:S01]  /*82d30*/  IMAD.MOV.U32 R0, RZ, RZ, R5 ;  /* 0x000000ffff007224 */ /* 0x000fe200078e0005 */
[----:B0-----:R-:W2:Y:S04]  /*82d40*/  LDL.LU R16, [R1+0xa90] ;  /* 0x000a900001107983 */ /* 0x001ea80000300800 */
[----:B------:R-:W2:Y:S04]  /*82d50*/  LDL.LU R17, [R1+0xa94] ;  /* 0x000a940001117983 */ /* 0x000ea80000300800 */
[----:B------:R-:W2:Y:S04]  /*82d60*/  LDL.LU R18, [R1+0xa98] ;  /* 0x000a980001127983 */ /* 0x000ea80000300800 */
[----:B------:R-:W2:Y:S04]  /*82d70*/  LDL.LU R19, [R1+0xa9c] ;  /* 0x000a9c0001137983 */ /* 0x000ea80000300800 */
[----:B------:R0:W-:Y:S04]  /*82d80*/  STL.64 [R1+0xab0], R12 ;  /* 0x000ab00c01007387 */ /* 0x0001e80000100a00 */
[----:B------:R-:W-:Y:S04]  /*82d90*/  STL.64 [R1+0xab8], R14 ;  /* 0x000ab80e01007387 */ /* 0x000fe80000100a00 */
[----:B0-----:R-:W3:Y:S04]  /*82da0*/  LDL.LU.64 R12, [R1+0xa5e0] ;  /* 0x00a5e000010c7983 */ /* 0x001ee80000300a00 */
[----:B------:R-:W3:Y:S04]  /*82db0*/  LDL.LU.64 R6, [R1+0xa5d8] ;  /* 0x00a5d80001067983 */ /* 0x000ee80000300a00 */
[----:B------:R-:W3:Y:S02]  /*82dc0*/  LDL.LU.64 R4, [R1+0xa5d0] ;  /* 0x00a5d00001047983 */ /* 0x000ee40000300a00 */
[----:B---3--:R-:W-:-:S15]  /*82dd0*/  HMMA.16816.F32.BF16 R4, R24, R12, R4 ;  /* 0x0000000c1804723c */ /* 0x008fde0000041804 */
[----:B------:R-:W-:-:S04]  /*82de0*/  NOP ;  /* 0x0000000000007918 */ /* 0x000fc80000000000 */
[----:B------:R0:W-:Y:S04]  /*82df0*/  STL.64 [R1+0xaa0], R4 ;  /* 0x000aa00401007387 */ /* 0x0001e80000100a00 */
[----:B------:R1:W-:Y:S04]  /*82e00*/  STL.64 [R1+0xaa8], R6 ;  /* 0x000aa80601007387 */ /* 0x0003e80000100a00 */
[----:B0-----:R-:W3:Y:S01]  /*82e10*/  LDL.LU.64 R4, [R1+0xa5c8] ;  /* 0x00a5c80001047983 */ /* 0x001ee20000300a00 */
[----:B-1----:R-:W-:Y:S02]  /*82e20*/  IMAD.MOV.U32 R7, RZ, RZ, R12 ;  /* 0x000000ffff077224 */ /* 0x002fe400078e000c */
[----:B------:R-:W-:-:S02]  /*82e30*/  IMAD.MOV.U32 R6, RZ, RZ, R13 ;  /* 0x000000ffff067224 */ /* 0x000fc400078e000d */
[----:B------:R-:W4:Y:S04]  /*82e40*/  LDL.LU.64 R12, [R1+0xa5c0] ;  /* 0x00a5c000010c7983 */ /* 0x000f280000300a00 */
[----:B------:R-:W-:Y:S01]  /*82e50*/  STL.64 [R1+0xa588], R6 ;  /* 0x00a5880601007387 */ /* 0x000fe20000100a00 */
[----:B------:R-:W-:Y:S02]  /*82e60*/  IMAD.MOV.U32 R29, RZ, RZ, R20 ;  /* 0x000000ffff1d7224 */ /* 0x000fe400078e0014 */
[----:B------:R-:W-:Y:S01]  /*82e70*/  IMAD.MOV.U32 R28, RZ, RZ, R21 ;  /* 0x000000ffff1c7224 */ /* 0x000fe200078e0015 */
[----:B---3--:R2:W-:Y:S02]  /*82e80*/  STL.64 [R1+0xa580], R4 ;  /* 0x00a5800401007387 */ /* 0x0085e40000100a00 */
[----:B--2---:R-:W-:-:S15]  /*82e90*/  HMMA.16816.F32.BF16 R4, R24, R20, R16 ;  /* 0x000000141804723c */ /* 0x004fde0000041810 */
[----:B------:R-:W-:-:S04]  /*82ea0*/  NOP ;  /* 0x0000000000007918 */ /* 0x000fc80000000000 */
[----:B------:R-:W-:Y:S04]  /*82eb0*/  STL.64 [R1+0xa90], R4 ;  /* 0x000a900401007387 */ /* 0x000fe80000100a00 */
[----:B------:R4:W-:Y:S04]  /*82ec0*/  STL.64 [R1+0xa98], R6 ;  /* 0x000a980601007387 */ /* 0x0009e80000100a00 */
[----:B------:R-:W2:Y:S01]  /*82ed0*/  LDL.LU R16, [R1+0x270] ;  /* 0x0002700001107983 */ /* 0x000ea20000300800 */
[----:B----4-:R-:W-:-:S15]  /*82ee0*/  HMMA.16816.F32.BF16 R4, R24, R12, R8 ;  /* 0x0000000c1804723c */ /* 0x010fde0000041808 */
[----:B------:R-:W-:-:S04]  /*82ef0*/  NOP ;  /* 0x0000000000007918 */ /* 0x000fc80000000000 */
[----:B------:R0:W-:Y:S04]  /*82f00*/  STL.64 [R1+0xa80], R4 ;  /* 0x000a800401007387 */ /* 0x0001e80000100a00 */
[----:B------:R1:W-:Y:S04]  /*82f10*/  STL.64 [R1+0xa88], R6 ;  /* 0x000a880601007387 */ /* 0x0003e80000100a00 */
[----:B------:R-:W2:Y:S04]  /*82f20*/  LDL.LU R17, [R1+0x274] ;  /* 0x0002740001117983 */ /* 0x000ea80000300800 */
[----:B------:R-:W3:Y:S04]  /*82f30*/  LDL.LU R18, [R1+0x278] ;  /* 0x0002780001127983 */ /* 0x000ee80000300800 */
[----:B------:R-:W3:Y:S04]  /*82f40*/  LDL.LU R19, [R1+0x27c] ;  /* 0x00027c0001137983 */ /* 0x000ee80000300800 */
[----:B------:R-:W4:Y:S04]  /*82f50*/  LDL.LU R8, [R1+0xa70] ;  /* 0x000a700001087983 */ /* 0x000f280000300800 */
[----:B------:R-:W4:Y:S04]  /*82f60*/  LDL.LU R9, [R1+0xa74] ;  /* 0x000a740001097983 */ /* 0x000f280000300800 */
[----:B------:R-:W4:Y:S04]  /*82f70*/  LDL.LU R10, [R1+0xa78] ;  /* 0x000a7800010a7983 */ /* 0x000f280000300800 */
[----:B------:R-:W4:Y:S04]  /*82f80*/  LDL.LU R11, [R1+0xa7c] ;  /* 0x000a7c00010b7983 */ /* 0x000f280000300800 */
[----:B0-----:R-:W2:Y:S04]  /*82f90*/  LDL.LU R4, [R1+0xa50] ;  /* 0x000a500001047983 */ /* 0x001ea80000300800 */
[----:B------:R-:W2:Y:S04]  /*82fa0*/  LDL.LU R5, [R1+0xa54] ;  /* 0x000a540001057983 */ /* 0x000ea80000300800 */
[----:B-1----:R-:W2:Y:S04]  /*82fb0*/  LDL.LU R6, [R1+0xa58] ;  /* 0x000a580001067983 */ /* 0x002ea80000300800 */
[----:B------:R-:W2:Y:S04]  /*82fc0*/  LDL.LU R7, [R1+0xa5c] ;  /* 0x000a5c0001077983 */ /* 0x000ea80000300800 */
[----:B------:R-:W2:Y:S04]  /*82fd0*/  LDL.LU R20, [R1+0xa60] ;  /* 0x000a600001147983 */ /* 0x000ea80000300800 */
[----:B------:R-:W2:Y:S04]  /*82fe0*/  LDL.LU R21, [R1+0xa64] ;  /* 0x000a640001157983 */ /* 0x000ea80000300800 */
[----:B------:R-:W2:Y:S04]  /*82ff0*/  LDL.LU R22, [R1+0xa68] ;  /* 0x000a680001167983 */ /* 0x000ea80000300800 */
[----:B------:R-:W2:Y:S04]  /*83000*/  LDL.LU R23, [R1+0xa6c] ;  /* 0x000a6c0001177983 */ /* 0x000ea80000300800 */
[----:B--2---:R-:W-:Y:S04]  /*83010*/  STL.64 [R1+0xa5b0], R22 ;  /* 0x00a5b01601007387 */ /* 0x004fe80000100a00 */
[----:B------:R0:W-:Y:S04]  /*83020*/  STL.64 [R1+0xa5a8], R20 ;  /* 0x00a5a81401007387 */ /* 0x0001e80000100a00 */
[----:B0-----:R-:W4:Y:S04]  /*83030*/  LDL.64 R20, [R1+0x100] ;  /* 0x0001000001147983 */ /* 0x001f280000100a00 */
[----:B------:R-:W-:Y:S04]  /*83040*/  STL.64 [R1+0xa598], R6 ;  /* 0x00a5980601007387 */ /* 0x000fe80000100a00 */
[----:B------:R0:W-:Y:S04]  /*83050*/  STL.64 [R1+0xa590], R4 ;  /* 0x00a5900401007387 */ /* 0x0001e80000100a00 */
[----:B0-----:R-:W2:Y:S04]  /*83060*/  LDL.64 R4, [R1+0xf0] ;  /* 0x0000f00001047983 */ /* 0x001ea80000100a00 */
[----:B---3--:R-:W-:Y:S04]  /*83070*/  STL.64 [R1+0xa548], R18 ;  /* 0x00a5481201007387 */ /* 0x008fe80000100a00 */
[----:B------:R0:W-:Y:S04]  /*83080*/  STL.64 [R1+0xa540], R16 ;  /* 0x00a5401001007387 */ /* 0x0001e80000100a00 */
[----:B0-----:R-:W3:Y:S04]  /*83090*/  LDL R16, [R1+0x10] ;  /* 0x0000100001107983 */ /* 0x001ee80000100800 */
[----:B------:R-:W3:Y:S04]  /*830a0*/  LDL R17, [R1+0x14] ;  /* 0x0000140001117983 */ /* 0x000ee80000100800 */
[----:B---3--:R0:W-:Y:S04]  /*830b0*/  STL.64 [R1+0xa558], R16 ;  /* 0x00a5581001007387 */ /* 0x0081e80000100a00 */
[----:B------:R-:W3:Y:S04]  /*830c0*/  LDL.64 R12, [R1] ;  /* 0x00000000010c7983 */ /* 0x000ee80000100a00 */
[----:B0-----:R-:W2:Y:S04]  /*830d0*/  LDL R16, [R1+0x20] ;  /* 0x0000200001107983 */ /* 0x001ea80000100800 */
[----:B------:R-:W2:Y:S04]  /*830e0*/  LDL R17, [R1+0x24] ;  /* 0x0000240001117983 */ /* 0x000ea80000100800 */
[----:B---3--:R0:W-:Y:S04]  /*830f0*/  STL.64 [R1+0xa550], R12 ;  /* 0x00a5500c01007387 */ /* 0x0081e80000100a00 */
[----:B0-----:R-:W3:Y:S04]  /*83100*/  LDL.LU R12, [R1+0x280] ;  /* 0x00028000010c7983 */ /* 0x001ee80000300800 */
[----:B------:R-:W3:Y:S04]  /*83110*/  LDL.LU R13, [R1+0x284] ;  /* 0x00028400010d7983 */ /* 0x000ee80000300800 */
[----:B------:R-:W2:Y:S04]  /*83120*/  LDL.LU R14, [R1+0x288] ;  /* 0x00028800010e7983 */ /* 0x000ea80000300800 */
[----:B------:R-:W2:Y:S01]  /*83130*/  LDL.LU R15, [R1+0x28c] ;  /* 0x00028c00010f7983 */ /* 0x000ea20000300800 */
[----:B----4-:R-:W-:Y:S03]  /*83140*/  HMMA.16816.F32.BF16 R8, R24, R20, R8 ;  /* 0x000000141808723c */ /* 0x010fe60000041808 */
[----:B--2---:R-:W-:Y:S04]  /*83150*/  STL.64 [R1+0xa568], R14 ;  /* 0x00a5680e01007387 */ /* 0x004fe80000100a00 */
[----:B---3--:R0:W-:Y:S04]  /*83160*/  STL.64 [R1+0xa560], R12 ;  /* 0x00a5600c01007387 */ /* 0x0081e80000100a00 */
        /* <DEDUP_REMOVED lines=19> */
[----:B------:R1:W-:Y:S04]  /*832a0*/  STL.64 [R1+0xa68], R22 ;  /* 0x000a681601007387 */ /* 0x0003e80000100a00 */
[----:B0-----:R-:W4:Y:S01]  /*832b0*/  LDL.LU.64 R20, [R1+0xa5a0] ;  /* 0x00a5a00001147983 */ /* 0x001f220000300a00 */
[----:B-1----:R-:W-:-:S02]  /*832c0*/  IMAD.MOV.U32 R23, RZ, RZ, R4 ;  /* 0x000000ffff177224 */ /* 0x002fc400078e0004 */
[----:B------:R-:W-:Y:S01]  /*832d0*/  IMAD.MOV.U32 R22, RZ, RZ, R5 ;  /* 0x000000ffff167224 */ /* 0x000fe200078e0005 */
[----:B------:R-:W4:Y:S04]  /*832e0*/  LDL.LU.64 R6, [R1+0xa598] ;  /* 0x00a5980001067983 */ /* 0x000f280000300a00 */
[----:B------:R-:W4:Y:S02]  /*832f0*/  LDL.LU.64 R4, [R1+0xa590] ;  /* 0x00a5900001047983 */ /* 0x000f240000300a00 */
[----:B----4-:R-:W-:-:S15]  /*83300*/  HMMA.16816.F32.BF16 R4, R24, R20, R4 ;  /* 0x000000141804723c */ /* 0x010fde0000041804 */
[----:B------:R-:W-:-:S04]  /*83310*/  NOP ;  /* 0x0000000000007918 */ /* 0x000fc80000000000 */
[----:B------:R-:W-:Y:S04]  /*83320*/  STL.64 [R1+0xa50], R4 ;  /* 0x000a500401007387 */ /* 0x000fe80000100a00 */
[----:B------:R0:W-:Y:S04]  /*83330*/  STL.64 [R1+0xa58], R6 ;  /* 0x000a580601007387 */ /* 0x0001e80000100a00 */
[----:B0-----:R-:W4:Y:S04]  /*83340*/  LDL.LU.64 R6, [R1+0xa588] ;  /* 0x00a5880001067983 */ /* 0x001f280000300a00 */
[----:B------:R-:W2:Y:S04]  /*83350*/  LDL.LU.64 R4, [R1+0xa580] ;  /* 0x00a5800001047983 */ /* 0x000ea80000300a00 */
[----:B------:R4:W-:Y:S04]  /*83360*/  STL.64 [R1+0xa488], R20 ;  /* 0x00a4881401007387 */ /* 0x0009e80000100a00 */
[----:B------:R-:W-:Y:S01]  /*83370*/  STL.64 [R1+0xa4c8], R22 ;  /* 0x00a4c81601007387 */ /* 0x000fe20000100a00 */
[----:B----4-:R-:W-:Y:S01]  /*83380*/  MOV R20, R7 ;  /* 0x0000000700147202 */ /* 0x010fe20000000f00 */
[----:B------:R-:W-:-:S05]  /*83390*/  IMAD.MOV.U32 R21, RZ, RZ, R6 ;  /* 0x000000ffff157224 */ /* 0x000fca00078e0006 */
[----:B------:R0:W-:Y:S04]  /*833a0*/  STL.64 [R1+0xa4d8], R20 ;  /* 0x00a4d81401007387 */ /* 0x0001e80000100a00 */
[----:B0-----:R-:W2:Y:S04]  /*833b0*/  LDL.LU R20, [R1+0x470] ;  /* 0x0004700001147983 */ /* 0x001ea80000300800 */
[----:B------:R-:W2:Y:S04]  /*833c0*/  LDL.LU R21, [R1+0x474] ;  /* 0x0004740001157983 */ /* 0x000ea80000300800 */
[----:B------:R-:W2:Y:S04]  /*833d0*/  LDL.LU R22, [R1+0x478] ;  /* 0x0004780001167983 */ /* 0x000ea80000300800 */
[----:B------:R-:W2:Y:S02]  /*833e0*/  LDL.LU R23, [R1+0x47c] ;  /* 0x00047c0001177983 */ /* 0x000ea40000300800 */
[----:B--2---:R-:W-:Y:S01]  /*833f0*/  HMMA.16816.F32.BF16 R24, R24, R4, R20 ;  /* 0x000000041818723c */ /* 0x004fe20000041814 */
[----:B------:R-:W-:-:S02]  /*83400*/  IMAD.MOV.U32 R23, RZ, RZ, R4 ;  /* 0x000000ffff177224 */ /* 0x000fc400078e0004 */
[----:B------:R-:W-:-:S15]  /*83410*/  IMAD.MOV.U32 R22, RZ, RZ, R5 ;  /* 0x000000ffff167224 */ /* 0x000fde00078e0005 */
[----:B------:R-:W-:Y:S01]  /*83420*/  NOP ;  /* 0x0000000000007918 */ /* 0x000fe20000000000 */
[----:B------:R0:W-:Y:S04]  /*83430*/  STL.64 [R1+0x470], R24 ;  /* 0x0004701801007387 */ /* 0x0001e80000100a00 */
[----:B------:R1:W-:Y:S04]  /*83440*/  STL.64 [R1+0x478], R26 ;  /* 0x0004781a01007387 */ /* 0x0003e80000100a00 */
[----:B------:R-:W2:Y:S04]  /*83450*/  LDL.LU.64 R6, [R1+0xa578] ;  /* 0x00a5780001067983 */ /* 0x000ea80000300a00 */
[----:B------:R-:W2:Y:S04]  /*83460*/  LDL.LU.64 R4, [R1+0xa570] ;  /* 0x00a5700001047983 */ /* 0x000ea80000300a00 */
[----:B0-----:R-:W4:Y:S04]  /*83470*/  LDL.LU R24, [R1+0x260] ;  /* 0x0002600001187983 */ /* 0x001f280000300800 */
[----:B------:R-:W4:Y:S04]  /*83480*/  LDL.LU R25, [R1+0x264] ;  /* 0x0002640001197983 */ /* 0x000f280000300800 */
[----:B-1----:R-:W4:Y:S04]  /*83490*/  LDL.LU R26, [R1+0x268] ;  /* 0x00026800011a7983 */ /* 0x002f280000300800 */
[----:B------:R-:W4:Y:S01]  /*834a0*/  LDL.LU R27, [R1+0x26c] ;  /* 0x00026c00011b7983 */ /* 0x000f220000300800 */
[----:B--2---:R-:W-:Y:S03]  /*834b0*/  HMMA.16816.F32.BF16 R16, R4, R16, R12 ;  /* 0x000000100410723c */ /* 0x004fe6000004180c */
[----:B------:R-:W2:Y:S04]  /*834c0*/  LDL.LU.64 R14, [R1+0xa568] ;  /* 0x00a56800010e7983 */ /* 0x000ea80000300a00 */
[----:B------:R-:W2:-:S12]  /*834d0*/  LDL.LU.64 R12, [R1+0xa560] ;  /* 0x00a56000010c7983 */ /* 0x000e980000300a00 */
[----:B------:R0:W-:Y:S04]  /*834e0*/  STL.64 [R1+0x290], R16 ;  /* 0x0002901001007387 */ /* 0x0001e80000100a00 */
[----:B------:R2:W-:Y:S04]  /*834f0*/  STL.64 [R1+0x298], R18 ;  /* 0x0002981201007387 */ /* 0x0005e80000100a00 */
[----:B0-----:R-:W2:Y:S02]  /*83500*/  LDL.LU.64 R16, [R1+0xa558] ;  /* 0x00a5580001107983 */ /* 0x001ea40000300a00 */
[----:B--2---:R-:W-:Y:S02]  /*83510*/  HMMA.16816.F32.BF16 R16, R4, R16, R12 ;  /* 0x000000100410723c */ /* 0x004fe4000004180c */
[----:B------:R-:W2:-:S15]  /*83520*/  LDL.LU.64 R12, [R1+0xa550] ;  /* 0x00a55000010c7983 */ /* 0x000e9e0000300a00 */
[----:B------:R-:W-:Y:S02]  /*83530*/  NOP ;  /* 0x0000000000007918 */ /* 0x000fe40000000000 */
[----:B------:R-:W-:Y:S04]  /*83540*/  STL.64 [R1+0x280], R16 ;  /* 0x0002801001007387 */ /* 0x000fe80000100a00 */
[----:B------:R0:W-:Y:S04]  /*83550*/  STL.64 [R1+0x288], R18 ;  /* 0x0002881201007387 */ /* 0x0001e80000100a00 */
[----:B0-----:R-:W3:Y:S04]  /*83560*/  LDL.LU.64 R18, [R1+0xa548] ;  /* 0x00a5480001127983 */ /* 0x001ee80000300a00 */
[----:B------:R-:W3:Y:S01]  /*83570*/  LDL.LU.64 R16, [R1+0xa540] ;  /* 0x00a5400001107983 */ /* 0x000ee20000300a00 */
[----:B------:R-:W-:-:S02]  /*83580*/  IMAD.MOV.U32 R20, RZ, RZ, R2 ;  /* 0x000000ffff147224 */ /* 0x000fc400078e0002 */
[----:B------:R-:W-:-:S05]  /*83590*/  IMAD.MOV.U32 R21, RZ, RZ, R0 ;  /* 0x000000ffff157224 */ /* 0x000fca00078e0000 */
[----:B------:R-:W-:Y:S01]  /*835a0*/  STL.64 [R1+0xa4f0], R20 ;  /* 0x00a4f01401007387 */ /* 0x000fe20000100a00 */
[----:B--2---:R-:W-:Y:S02]  /*835b0*/  IMAD.MOV.U32 R2, RZ, RZ, R12 ;  /* 0x000000ffff027224 */ /* 0x004fe400078e000c */
[----:B------:R-:W-:Y:S01]  /*835c0*/  IMAD.MOV.U32 R0, RZ, RZ, R13 ;  /* 0x000000ffff007224 */ /* 0x000fe200078e000d */
[----:B---3--:R-:W-:-:S15]  /*835d0*/  HMMA.16816.F32.BF16 R16, R4, R12, R16 ;  /* 0x0000000c0410723c */ /* 0x008fde0000041810 */
[----:B------:R-:W-:-:S04]  /*835e0*/  NOP ;  /* 0x0000000000007918 */ /* 0x000fc80000000000 */
[----:B------:R-:W-:Y:S04]  /*835f0*/  STL.64 [R1+0x270], R16 ;  /* 0x0002701001007387 */ /* 0x000fe80000100a00 */
[----:B------:R0:W-:Y:S04]  /*83600*/  STL.64 [R1+0x278], R18 ;  /* 0x0002781201007387 */ /* 0x0001e80000100a00 */
[----:B0-----:R-:W2:Y:S04]  /*83610*/  LDL.LU.64 R18, [R1+0xa538] ;  /* 0x00a5380001127983 */ /* 0x001ea80000300a00 */
[----:B------:R-:W4:Y:S04]  /*83620*/  LDL.LU.64 R16, [R1+0xa530] ;  /* 0x00a5300001107983 */ /* 0x000f280000300a00 */
[----:B------:R-:W3:Y:S04]  /*83630*/  LDL.LU.64 R14, [R1+0xa528] ;  /* 0x00a52800010e7983 */ /* 0x000ee80000300a00 */
[----:B------:R-:W2:Y:S01]  /*83640*/  LDL.LU.64 R12, [R1+0xa520] ;  /* 0x00a52000010c7983 */ /* 0x000ea20000300a00 */
[C---:B----4-:R-:W-:Y:S08]  /*83650*/  HMMA.16816.F32.BF16 R24, R4.reuse, R16, R24 ;  /* 0x000000100418723c */ /* 0x050ff00000041818 */
[----:B--2---:R-:W-:Y:S01]  /*83660*/  HMMA.16816.F32.BF16 R8, R4, R12, R8 ;  /* 0x0000000c0408723c */ /* 0x004fe20000041808 */
[----:B------:R-:W-:-:S02]  /*83670*/  IMAD.MOV.U32 R20, RZ, RZ, R19 ;  /* 0x000000ffff147224 */ /* 0x000fc400078e0013 */
[----:B------:R-:W-:-:S08]  /*83680*/  IMAD.MOV.U32 R21, RZ, RZ, R18 ;  /* 0x000000ffff157224 */ /* 0x000fd000078e0012 */
[----:B------:R0:W-:Y:S04]  /*83690*/  STL.64 [R1+0x260], R24 ;  /* 0x0002601801007387 */ /* 0x0001e80000100a00 */
[----:B------:R1:W-:Y:S04]  /*836a0*/  STL.64 [R1+0x268], R26 ;  /* 0x0002681a01007387 */ /* 0x0003e80000100a00 */
[----:B0-----:R-:W2:Y:S04]  /*836b0*/  LDL.LU R24, [R1+0x240] ;  /* 0x0002400001187983 */ /* 0x001ea80000300800 */
[----:B------:R-:W2:Y:S04]  /*836c0*/  LDL.LU R25, [R1+0x244] ;  /* 0x0002440001197983 */ /* 0x000ea80000300800 */
[----:B-1----:R-:W2:Y:S04]  /*836d0*/  LDL.LU R26, [R1+0x248] ;  /* 0x00024800011a7983 */ /* 0x002ea80000300800 */
[----:B------:R-:W2:Y:S04]  /*836e0*/  LDL.LU R27, [R1+0x24c] ;  /* 0x00024c00011b7983 */ /* 0x000ea80000300800 */
[----:B------:R-:W-:Y:S04]  /*836f0*/  STL.64 [R1+0xa440], R16 ;  /* 0x00a4401001007387 */ /* 0x000fe80000100a00 */
[----:B------:R-:W-:Y:S04]  /*83700*/  STL.64 [R1+0x250], R8 ;  /* 0x0002500801007387 */ /* 0x000fe80000100a00 */
[----:B------:R0:W-:Y:S04]  /*83710*/  STL.64 [R1+0x258], R10 ;  /* 0x0002580a01007387 */ /* 0x0001e80000100a00 */
[----:B0-----:R-:W4:Y:S04]  /*83720*/  LDL.LU.64 R10, [R1+0xa518] ;  /* 0x00a51800010a7983 */ /* 0x001f280000300a00 */
[----:B------:R-:W2:Y:S04]  /*83730*/  LDL.LU.64 R8, [R1+0xa510] ;  /* 0x00a5100001087983 */ /* 0x000ea80000300a00 */
[----:B------:R-:W2:Y:S04]  /*83740*/  LDL.LU R16, [R1+0x920] ;  /* 0x0009200001107983 */ /* 0x000ea80000300800 */
[----:B------:R-:W2:Y:S04]  /*83750*/  LDL.LU R17, [R1+0x924] ;  /* 0x0009240001117983 */ /* 0x000ea80000300800 */
[----:B------:R-:W2:Y:S04]  /*83760*/  LDL.LU R18, [R1+0x928] ;  /* 0x0009280001127983 */ /* 0x000ea80000300800 */
[----:B------:R-:W2:Y:S04]  /*83770*/  LDL.LU R19, [R1+0x92c] ;  /* 0x00092c0001137983 */ /* 0x000ea80000300800 */
[----:B------:R0:W-:Y:S04]  /*83780*/  STL.64 [R1+0xa508], R20 ;  /* 0x00a5081401007387 */ /* 0x0001e80000100a00 */
[----:B0-----:R-:W2:Y:S04]  /*83790*/  LDL.64 R20, [R1+0x30] ;  /* 0x0000300001147983 */ /* 0x001ea80000100a00 */
[----:B---3--:R-:W-:Y:S04]  /*837a0*/  STL.64 [R1+0xa438], R14 ;  /* 0x00a4380e01007387 */ /* 0x008fe80000100a00 */
[----:B------:R0:W-:Y:S02]  /*837b0*/  STL.64 [R1+0xa430], R12 ;  /* 0x00a4300c01007387 */ /* 0x0001e40000100a00 */
[----:B0-----:R-:W-:-:S02]  /*837c0*/  IMAD.MOV.U32 R12, RZ, RZ, R29 ;  /* 0x000000ffff0c7224 */ /* 0x001fc400078e001d */
[----:B------:R-:W-:-:S05]  /*837d0*/  IMAD.MOV.U32 R13, RZ, RZ, R28 ;  /* 0x000000ffff0d7224 */ /* 0x000fca00078e001c */
        /* <DEDUP_REMOVED lines=11> */
[C---:B------:R-:W-:Y:S08]  /*83890*/  HMMA.16816.F32.BF16 R24, R4.reuse, R8, R24 ;  /* 0x000000080418723c */ /* 0x040ff00000041818 */
[----:B------:R-:W-:Y:S01]  /*838a0*/  HMMA.16816.F32.BF16 R16, R4, R20, R16 ;  /* 0x000000140410723c */ /* 0x000fe20000041810 */
        /* <DEDUP_REMOVED lines=10> */
[----:B0-----:R-:W-:Y:S04]  /*83950*/  STL.64 [R1+0xa370], R26 ;  /* 0x00a3701a01007387 */ /* 0x001fe80000100a00 */
[----:B------:R0:W-:Y:S02]  /*83960*/  STL.64 [R1+0xa368], R24 ;  /* 0x00a3681801007387 */ /* 0x0001e40000100a00 */
[----:B0-----:R-:W-:-:S02]  /*83970*/  IMAD.MOV.U32 R24, RZ, RZ, R23 ;  /* 0x000000ffff187224 */ /* 0x001fc400078e0017 */
[----:B------:R-:W-:-:S05]  /*83980*/  IMAD.MOV.U32 R25, RZ, RZ, R22 ;  /* 0x000000ffff197224 */ /* 0x000fca00078e0016 */
[----:B------:R0:W-:Y:S04]  /*83990*/  STL.64 [R1+0xa480], R24 ;  /* 0x00a4801801007387 */ /* 0x0001e80000100a00 */
[----:B0-----:R-:W3:Y:S04]  /*839a0*/  LDL.LU R24, [R1+0x8e0] ;  /* 0x0008e00001187983 */ /* 0x001ee80000300800 */
[----:B------:R-:W3:Y:S04]  /*839b0*/  LDL.LU R25, [R1+0x8e4] ;  /* 0x0008e40001197983 */ /* 0x000ee80000300800 */
[----:B------:R-:W3:Y:S04]  /*839c0*/  LDL.LU R26, [R1+0x8e8] ;  /* 0x0008e800011a7983 */ /* 0x000ee80000300800 */
[----:B------:R-:W3:Y:S04]  /*839d0*/  LDL.LU R27, [R1+0x8ec] ;  /* 0x0008ec00011b7983 */ /* 0x000ee80000300800 */
[----:B------:R-:W-:Y:S04]  /*839e0*/  STL.64 [R1+0x920], R16 ;  /* 0x0009201001007387 */ /* 0x000fe80000100a00 */
[----:B------:R0:W-:Y:S02]  /*839f0*/  STL.64 [R1+0x928], R18 ;  /* 0x0009281201007387 */ /* 0x0001e40000100a00 */
[----:B0-----:R-:W-:-:S02]  /*83a00*/  IMAD.MOV.U32 R19, RZ, RZ, R20 ;  /* 0x000000ffff137224 */ /* 0x001fc400078e0014 */
        /* <DEDUP_REMOVED lines=17> */
[----:B------:R-:W-:Y:S04]  /*83b20*/  STL.64 [R1+0x8f0], R20 ;  /* 0x0008f01401007387 */ /* 0x000fe80000100a00 */
[----:B------:R0:W-:Y:S04]  /*83b30*/  STL.64 [R1+0x8f8], R22 ;  /* 0x0008f81601007387 */ /* 0x0001e80000100a00 */
[----:B0-----:R-:W2:Y:S01]  /*83b40*/  LDL.LU.64 R22, [R1+0xa4c8] ;  /* 0x00a4c80001167983 */ /* 0x001ea20000300a00 */
[----:B---3--:R-:W-:Y:S03]  /*83b50*/  HMMA.16816.F32.BF16 R12, R4, R12, R24 ;  /* 0x0000000c040c723c */ /* 0x008fe60000041818 */
[----:B------:R-:W3:-:S15]  /*83b60*/  LDL.LU R24, [R1+0x8a0] ;  /* 0x0008a00001187983 */ /* 0x000ede0000300800 */
[----:B------:R-:W-:Y:S01]  /*83b70*/  NOP ;  /* 0x0000000000007918 */ /* 0x000fe20000000000 */
[----:B------:R-:W-:Y:S04]  /*83b80*/  STL.64 [R1+0x8e0], R12 ;  /* 0x0008e00c01007387 */ /* 0x000fe80000100a00 */
[----:B------:R-:W-:Y:S04]  /*83b90*/  STL.64 [R1+0x8e8], R14 ;  /* 0x0008e80e01007387 */ /* 0x000fe80000100a00 */
[----:B------:R-:W3:Y:S04]  /*83ba0*/  LDL.LU R25, [R1+0x8a4] ;  /* 0x0008a40001197983 */ /* 0x000ee80000300800 */
[----:B------:R-:W3:Y:S04]  /*83bb0*/  LDL.LU R26, [R1+0x8a8] ;  /* 0x0008a800011a7983 */ /* 0x000ee80000300800 */
[----:B------:R-:W3:Y:S01]  /*83bc0*/  LDL.LU R27, [R1+0x8ac] ;  /* 0x0008ac00011b7983 */ /* 0x000ee20000300800 */
[----:B--2---:R-:W-:-:S02]  /*83bd0*/  IMAD.MOV.U32 R20, RZ, RZ, R23 ;  /* 0x000000ffff147224 */ /* 0x004fc400078e0017 */
[----:B------:R-:W-:Y:S01]  /*83be0*/  IMAD.MOV.U32 R21, RZ, RZ, R22 ;  /* 0x000000ffff157224 */ /* 0x000fe200078e0016 */
[----:B---3--:R-:W-:Y:S04]  /*83bf0*/  STL.64 [R1+0xa498], R26 ;  /* 0x00a4981a01007387 */ /* 0x008fe80000100a00 */
[----:B------:R-:W-:Y:S04]  /*83c00*/  STL.64 [R1+0xa490], R24 ;  /* 0x00a4901801007387 */ /* 0x000fe80000100a00 */
[----:B------:R4:W-:Y:S04]  /*83c10*/  STL.64 [R1+0xa4a0], R20 ;  /* 0x00a4a01401007387 */ /* 0x0009e80000100a00 */
[----:B------:R-:W2:Y:S04]  /*83c20*/  LDL.LU R8, [R1+0x8d0] ;  /* 0x0008d00001087983 */ /* 0x000ea80000300800 */
[----:B------:R-:W2:Y:S01]  /*83c30*/  LDL.LU R9, [R1+0x8d4] ;  /* 0x0008d40001097983 */ /* 0x000ea20000300800 */
[----:B----4-:R-:W-:Y:S01]  /*83c40*/  IMAD.MOV.U32 R20, RZ, RZ, R11 ;  /* 0x000000ffff147224 */ /* 0x010fe200078e000b */
[----:B------:R-:W-:-:S02]  /*83c50*/  MOV R21, R10 ;  /* 0x0000000a00157202 */ /* 0x000fc40000000f00 */
[----:B------:R-:W2:Y:S04]  /*83c60*/  LDL.LU R10, [R1+0x8d8] ;  /* 0x0008d800010a7983 */ /* 0x000ea80000300800 */
[----:B------:R-:W2:Y:S04]  /*83c70*/  LDL.LU R11, [R1+0x8dc] ;  /* 0x0008dc00010b7983 */ /* 0x000ea80000300800 */
[----:B------:R0:W-:Y:S04]  /*83c80*/  STL.64 [R1+0xa4b8], R20 ;  /* 0x00a4b81401007387 */ /* 0x0001e80000100a00 */
[----:B0-----:R-:W2:Y:S04]  /*83c90*/  LDL.64 R20, [R1+0x110] ;  /* 0x0001100001147983 */ /* 0x001ea80000100a00 */
[----:B------:R-:W3:Y:S04]  /*83ca0*/  LDL.LU R24, [R1+0x8b0] ;  /* 0x0008b00001187983 */ /* 0x000ee80000300800 */
        /* <DEDUP_REMOVED lines=9> */
[----:B------:R-:W4:Y:S04]  /*83d40*/  LDL.LU R12, [R1+0x760] ;  /* 0x00076000010c7983 */ /* 0x000f280000300800 */
[----:B------:R-:W4:Y:S04]  /*83d50*/  LDL.LU R13, [R1+0x764] ;  /* 0x00076400010d7983 */ /* 0x000f280000300800 */
[----:B------:R-:W3:Y:S04]  /*83d60*/  LDL.LU R14, [R1+0x768] ;  /* 0x00076800010e7983 */ /* 0x000ee80000300800 */
[----:B------:R-:W3:Y:S01]  /*83d70*/  LDL.LU R15, [R1+0x76c] ;  /* 0x00076c00010f7983 */ /* 0x000ee20000300800 */
[----:B------:R-:W-:-:S02]  /*83d80*/  IMAD.MOV.U32 R16, RZ, RZ, R2 ;  /* 0x000000ffff107224 */ /* 0x000fc400078e0002 */
[----:B------:R-:W-:Y:S01]  /*83d90*/  IMAD.MOV.U32 R17, RZ, RZ, R0 ;  /* 0x000000ffff117224 */ /* 0x000fe200078e0000 */
[----:B--2---:R-:W-:Y:S01]  /*83da0*/  HMMA.16816.F32.BF16 R8, R4, R20, R8 ;  /* 0x000000140408723c */ /* 0x004fe20000041808 */
[----:B---3--:R-:W-:Y:S04]  /*83db0*/  STL.64 [R1+0xa450], R14 ;  /* 0x00a4500e01007387 */ /* 0x008fe80000100a00 */
[----:B----4-:R-:W-:Y:S04]  /*83dc0*/  STL.64 [R1+0xa448], R12 ;  /* 0x00a4480c01007387 */ /* 0x010fe80000100a00 */
[----:B------:R-:W-:Y:S04]  /*83dd0*/  STL.64 [R1+0xa460], R18 ;  /* 0x00a4601201007387 */ /* 0x000fe80000100a00 */
[----:B------:R0:W-:Y:S04]  /*83de0*/  STL.64 [R1+0xa458], R16 ;  /* 0x00a4581001007387 */ /* 0x0001e80000100a00 */
[----:B0-----:R-:W2:Y:S04]  /*83df0*/  LDL.64 R16, [R1+0x10] ;  /* 0x0000100001107983 */ /* 0x001ea80000100a00 */
        /* <DEDUP_REMOVED lines=17> */
[----:B----4-:R0:W-:Y:S04]  /*83f10*/  STL.64 [R1+0xa420], R8 ;  /* 0x00a4200801007387 */ /* 0x0101e80000100a00 */
[----:B0-----:R-:W2:Y:S04]  /*83f20*/  LDL.LU R8, [R1+0x230] ;  /* 0x0002300001087983 */ /* 0x001ea80000300800 */
[----:B------:R-:W2:Y:S04]  /*83f30*/  LDL.LU R9, [R1+0x234] ;  /* 0x0002340001097983 */ /* 0x000ea80000300800 */
[----:B------:R-:W2:Y:S04]  /*83f40*/  LDL.LU R10, [R1+0x238] ;  /* 0x00023800010a7983 */ /* 0x000ea80000300800 */
[----:B------:R-:W2:Y:S04]  /*83f50*/  LDL.LU R11, [R1+0x23c] ;  /* 0x00023c00010b7983 */ /* 0x000ea80000300800 */
[----:B------:R-:W4:Y:S04]  /*83f60*/  LDL.LU.64 R26, [R1+0xa4b0] ;  /* 0x00a4b000011a7983 */ /* 0x000f280000300a00 */
[----:B------:R-:W4:Y:S04]  /*83f70*/  LDL.LU.64 R24, [R1+0xa4a8] ;  /* 0x00a4a80001187983 */ /* 0x000f280000300a00 */
        /* <DEDUP_REMOVED lines=12> */
[----:B------:R-:W-:Y:S04]  /*84040*/  STL.64 [R1+0x8a0], R20 ;  /* 0x0008a01401007387 */ /* 0x000fe80000100a00 */
[----:B------:R0:W-:Y:S04]  /*84050*/  STL.64 [R1+0x8a8], R22 ;  /* 0x0008a81601007387 */ /* 0x0001e80000100a00 */
[----:B0-----:R-:W4:Y:S04]  /*84060*/  LDL.LU.64 R22, [R1+0xa478] ;  /* 0x00a4780001167983 */ /* 0x001f280000300a00 */
[----:B------:R-:W4:Y:S01]  /*84070*/  LDL.LU.64 R20, [R1+0xa470] ;  /* 0x00a4700001147983 */ /* 0x000f220000300a00 */
[----:B--2---:R-:W-:Y:S03]  /*84080*/  HMMA.16816.F32.BF16 R8, R4, R24, R8 ;  /* 0x000000180408723c */ /* 0x004fe60000041808 */
[----:B------:R-:W4:-:S15]  /*84090*/  LDL.64 R4, [R1+0x20] ;  /* 0x0000200001047983 */ /* 0x000f1e0000100a00 */
[----:B------:R-:W-:Y:S01]  /*840a0*/  NOP ;  /* 0x0000000000007918 */ /* 0x000fe20000000000 */
[----:B------:R0:W-:Y:S04]  /*840b0*/  STL.64 [R1+0x230], R8 ;  /* 0x0002300801007387 */ /* 0x0001e80000100a00 */
[----:B------:R1:W-:Y:S04]  /*840c0*/  STL.64 [R1+0x238], R10 ;  /* 0x0002380a01007387 */ /* 0x0003e80000100a00 */
[----:B0-----:R-:W2:Y:S04]  /*840d0*/  LDL.LU R8, [R1+0x750] ;  /* 0x0007500001087983 */ /* 0x001ea80000300800 */
[----:B------:R-:W2:Y:S04]  /*840e0*/  LDL.LU R9, [R1+0x754] ;  /* 0x0007540001097983 */ /* 0x000ea80000300800 */
[----:B-1----:R-:W2:Y:S04]  /*840f0*/  LDL.LU R10, [R1+0x758] ;  /* 0x00075800010a7983 */ /* 0x002ea80000300800 */
[----:B------:R-:W2:Y:S04]  /*84100*/  LDL.LU R11, [R1+0x75c] ;  /* 0x00075c00010b7983 */ /* 0x000ea80000300800 */
[----:B------:R0:W-:Y:S04]  /*84110*/  STL.64 [R1+0xa380], R24 ;  /* 0x00a3801801007387 */ /* 0x0001e80000100a00 */
[----:B0-----:R-:W2:Y:S04]  /*84120*/  LDL.LU R24, [R1+0x780] ;  /* 0x0007800001187983 */ /* 0x001ea80000300800 */
[----:B------:R-:W2:Y:S04]  /*84130*/  LDL.LU R25, [R1+0x784] ;  /* 0x0007840001197983 */ /* 0x000ea80000300800 */
[----:B------:R-:W2:Y:S04]  /*84140*/  LDL.LU R26, [R1+0x788] ;  /* 0x00078800011a7983 */ /* 0x000ea80000300800 */
[----:B------:R-:W2:Y:S01]  /*84150*/  LDL.LU R27, [R1+0x78c] ;  /* 0x00078c00011b7983 */ /* 0x000ea20000300800 */
[----:B----4-:R-:W-:-:S15]  /*84160*/  HMMA.16816.F32.BF16 R16, R20, R4, R16 ;  /* 0x000000041410723c */ /* 0x010fde0000041810 */
[----:B------:R-:W-:-:S04]  /*84170*/  NOP ;  /* 0x0000000000007918 */ /* 0x000fc80000000000 */
[----:B------:R0:W-:Y:S04]  /*84180*/  STL.64 [R1+0x790], R16 ;  /* 0x0007901001007387 */ /* 0x0001e80000100a00 */
[----:B------:R1:W-:Y:S04]  /*84190*/  STL.64 [R1+0x798], R18 ;  /* 0x0007981201007387 */ /* 0x0003e80000100a00 */
[----:B0-----:R-:W2:Y:S01]  /*841a0*/  LDL.LU.64 R16, [R1+0xa468] ;  /* 0x00a4680001107983 */ /* 0x001ea20000300a00 */
[----:B------:R-:W-:Y:S02]  /*841b0*/  IMAD.MOV.U32 R2, RZ, RZ, R4 ;  /* 0x000000ffff027224 */ /* 0x000fe400078e0004 */
[----:B------:R-:W-:Y:S01]  /*841c0*/  IMAD.MOV.U32 R0, RZ, RZ, R5 ;  /* 0x000000ffff007224 */ /* 0x000fe200078e0005 */
[----:B------:R-:W4:Y:S04]  /*841d0*/  LDL.LU R4, [R1+0x740] ;  /* 0x0007400001047983 */ /* 0x000f280000300800 */
[----:B------:R-:W4:Y:S04]  /*841e0*/  LDL.LU R5, [R1+0x744] ;  /* 0x0007440001057983 */ /* 0x000f280000300800 */
[----:B------:R-:W4:Y:S04]  /*841f0*/  LDL.LU R6, [R1+0x748] ;  /* 0x0007480001067983 */ /* 0x000f280000300800 */
[----:B------:R-:W4:Y:S01]  /*84200*/  LDL.LU R7, [R1+0x74c] ;  /* 0x00074c0001077983 */ /* 0x000f220000300800 */
[----:B--2---:R-:W-:-:S15]  /*84210*/  HMMA.16816.F32.BF16 R24, R20, R16, R24 ;  /* 0x000000101418723c */ /* 0x004fde0000041818 */
[----:B------:R-:W-:-:S04]  /*84220*/  NOP ;  /* 0x0000000000007918 */ /* 0x000fc80000000000 */
[----:B------:R0:W-:Y:S04]  /*84230*/  STL.64 [R1+0x780], R24 ;  /* 0x0007801801007387 */ /* 0x0001e80000100a00 */
[----:B------:R-:W-:Y:S04]  /*84240*/  STL.64 [R1+0x788], R26 ;  /* 0x0007881a01007387 */ /* 0x000fe80000100a00 */
[----:B-1----:R-:W2:Y:S01]  /*84250*/  LDL.LU.64 R18, [R1+0xa460] ;  /* 0x00a4600001127983 */ /* 0x002ea20000300a00 */
[----:B0-----:R-:W-:Y:S02]  /*84260*/  IMAD.MOV.U32 R25, RZ, RZ, R16 ;  /* 0x000000ffff197224 */ /* 0x001fe400078e0010 */
[----:B------:R-:W-:-:S02]  /*84270*/  IMAD.MOV.U32 R24, RZ, RZ, R17 ;  /* 0x000000ffff187224 */ /* 0x000fc400078e0011 */
[----:B------:R-:W3:Y:S04]  /*84280*/  LDL.LU.64 R16, [R1+0xa458] ;  /* 0x00a4580001107983 */ /* 0x000ee80000300a00 */
[----:B------:R0:W-:Y:S04]  /*84290*/  STL.64 [R1+0xa3e8], R24 ;  /* 0x00a3e81801007387 */ /* 0x0001e80000100a00 */
[----:B0-----:R-:W2:Y:S04]  /*842a0*/  LDL.64 R24, [R1+0x140] ;  /* 0x0001400001187983 */ /* 0x001ea80000100a00 */
[----:B--2---:R0:W-:Y:S04]  /*842b0*/  STL.64 [R1+0xa3f8], R24 ;  /* 0x00a3f81801007387 */ /* 0x0041e80000100a00 */
[----:B0-----:R-:W2:Y:S04]  /*842c0*/  LDL.64 R24, [R1+0x150] ;  /* 0x0001500001187983 */ /* 0x001ea80000100a00 */
[----:B--2---:R0:W-:Y:S02]  /*842d0*/  STL.64 [R1+0xa408], R24 ;  /* 0x00a4081801007387 */ /* 0x0041e40000100a00 */
[----:B0-----:R-:W-:-:S02]  /*842e0*/  IMAD.MOV.U32 R24, RZ, RZ, R19 ;  /* 0x000000ffff187224 */ /* 0x001fc400078e0013 */
[----:B------:R-:W-:Y:S02]  /*842f0*/  IMAD.MOV.U32 R25, RZ, RZ, R18 ;  /* 0x000000ffff197224 */ /* 0x000fe400078e0012 */
[----:B---3--:R-:W-:Y:S01]  /*84300*/  HMMA.16816.F32.BF16 R16, R20, R16, R12 ;  /* 0x000000101410723c */ /* 0x008fe2000004180c */
        /* <DEDUP_REMOVED lines=10> */
[----:B------:R-:W3:Y:S04]  /*843b0*/  LDL.LU.64 R12, [R1+0xa430] ;  /* 0x00a43000010c7983 */ /* 0x000ee80000300a00 */
        /* <DEDUP_REMOVED lines=15> */
[----:B------:R-:W4:Y:S04]  /*844b0*/  LDL.LU.64 R8, [R1+0xa420] ;  /* 0x00a4200001087983 */ /* 0x000f280000300a00 */
[----:B------:R-:W-:Y:S04]  /*844c0*/  STL.64 [R1+0xa320], R14 ;  /* 0x00a3200e01007387 */ /* 0x000fe80000100a00 */
[----:B------:R0:W-:Y:S04]  /*844d0*/  STL.64 [R1+0xa318], R12 ;  /* 0x00a3180c01007387 */ /* 0x0001e80000100a00 */
[----:B0-----:R-:W2:Y:S01]  /*844e0*/  LDL.64 R12, [R1+0x130] ;  /* 0x00013000010c7983 */ /* 0x001ea20000100a00 */
[C---:B----4-:R-:W-:Y:S03]  /*844f0*/  HMMA.16816.F32.BF16 R4, R20.reuse, R8, R4 ;  /* 0x000000081404723c */ /* 0x050fe60000041804 */
        /* <DEDUP_REMOVED lines=8> */
[----:B------:R-:W0:Y:S01]  /*84580*/  LDSM.16.MT88.4 R4, [R3+UR5+0x4100] ;  /* 0x004100050304783b */ /* 0x000e220008004200 */
[C---:B------:R-:W-:Y:S03]  /*84590*/  HMMA.16816.F32.BF16 R24, R20.reuse, R24, R16 ;  /* 0x000000181418723c */ /* 0x040fe60000041810 */
[----:B0-----:R-:W-:Y:S04]  /*845a0*/  STL.64 [R1+0xa238], R6 ;  /* 0x00a2380601007387 */ /* 0x001fe80000100a00 */
[----:B------:R0:W-:Y:S04]  /*845b0*/  STL.64 [R1+0xa230], R4 ;  /* 0x00a2300401007387 */ /* 0x0001e80000100a00 */
[----:B0-----:R-:W4:Y:S04]  /*845c0*/  LDL.LU R4, [R1+0xee0] ;  /* 0x000ee00001047983 */ /* 0x001f280000300800 */
[----:B------:R-:W4:Y:S04]  /*845d0*/  LDL.LU R5, [R1+0xee4] ;  /* 0x000ee40001057983 */ /* 0x000f280000300800 */
[----:B------:R-:W4:Y:S04]  /*845e0*/  LDL.LU R6, [R1+0xee8] ;  /* 0x000ee80001067983 */ /* 0x000f280000300800 */
[----:B------:R-:W4:Y:S04]  /*845f0*/  LDL.LU R7, [R1+0xeec] ;  /* 0x000eec0001077983 */ /* 0x000f280000300800 */
        /* <DEDUP_REMOVED lines=8> */
[----:B------:R0:W-:Y:S04]  /*84680*/  STL.64 [R1+0xf00], R16 ;  /* 0x000f001001007387 */ /* 0x0001e80000100a00 */
[----:B------:R1:W-:Y:S04]  /*84690*/  STL.64 [R1+0xf08], R18 ;  /* 0x000f081201007387 */ /* 0x0003e80000100a00 */
[----:B0-----:R-:W2:Y:S01]  /*846a0*/  LDL.LU.64 R16, [R1+0xa400] ;  /* 0x00a4000001107983 */ /* 0x001ea20000300a00 */
[----:B-1----:R-:W-:-:S03]  /*846b0*/  IMAD.MOV.U32 R19, RZ, RZ, R25 ;  /* 0x000000ffff137224 */ /* 0x002fc600078e0019 */
[----:B------:R-:W2:Y:S04]  /*846c0*/  LDL.LU.64 R24, [R1+0xa3f8] ;  /* 0x00a3f80001187983 */ /* 0x000ea80000300a00 */
[----:B------:R-:W-:Y:S04]  /*846d0*/  STL [R1+0xa2f4], R19 ;  /* 0x00a2f41301007387 */ /* 0x000fe80000100800 */
[----:B------:R-:W-:Y:S01]  /*846e0*/  STL [R1+0xa2f0], R28 ;  /* 0x00a2f01c01007387 */ /* 0x000fe20000100800 */
[----:B--2---:R-:W-:-:S15]  /*846f0*/  HMMA.16816.F32.BF16 R12, R20, R24, R12 ;  /* 0x00000018140c723c */ /* 0x004fde000004180c */
[----:B------:R-:W-:-:S04]  /*84700*/  NOP ;  /* 0x0000000000007918 */ /* 0x000fc80000000000 */
[----:B------:R0:W-:Y:S04]  /*84710*/  STL.64 [R1+0xef0], R12 ;  /* 0x000ef00c01007387 */ /* 0x0001e80000100a00 */
[----:B------:R1:W-:Y:S04]  /*84720*/  STL.64 [R1+0xef8], R14 ;  /* 0x000ef80e01007387 */ /* 0x0003e80000100a00 */
[----:B0-----:R-:W4:Y:S01]  /*84730*/  LDL.LU.64 R12, [R1+0xa3f0] ;  /* 0x00a3f000010c7983 */ /* 0x001f220000300a00 */
[----:B------:R-:W-:Y:S02]  /*84740*/  IMAD.MOV.U32 R3, RZ, RZ, R25 ;  /* 0x000000ffff037224 */ /* 0x000fe400078e0019 */
[----:B------:R-:W-:-:S02]  /*84750*/  IMAD.MOV.U32 R18, RZ, RZ, R24 ;  /* 0x000000ffff127224 */ /* 0x000fc400078e0018 */
[----:B------:R-:W2:Y:S04]  /*84760*/  LDL.LU.64 R24, [R1+0xa3e8] ;  /* 0x00a3e80001187983 */ /* 0x000ea80000300a00 */
[----:B------:R-:W-:Y:S04]  /*84770*/  STL [R1+0xa2fc], R3 ;  /* 0x00a2fc0301007387 */ /* 0x000fe80000100800 */
[----:B------:R-:W-:Y:S04]  /*84780*/  STL [R1+0xa2f8], R18 ;  /* 0x00a2f81201007387 */ /* 0x000fe80000100800 */
[----:B------:R-:W-:Y:S01]  /*84790*/  STL.64 [R1+0xa3b8], R16 ;  /* 0x00a3b81001007387 */ /* 0x000fe20000100a00 */
[----:B----4-:R-:W-:Y:S03]  /*847a0*/  HMMA.16816.F32.BF16 R4, R20, R12, R4 ;  /* 0x0000000c1404723c */ /* 0x010fe60000041804 */
[----:B------:R-:W4:Y:S01]  /*847b0*/  LDL.LU R12, [R1+0x590] ;  /* 0x00059000010c7983 */ /* 0x000f220000300800 */
[----:B------:R-:W-:-:S15]  /*847c0*/  IMAD.MOV.U32 R29, RZ, RZ, R13 ;  /* 0x000000ffff1d7224 */ /* 0x000fde00078e000d */
[----:B------:R2:W-:Y:S04]  /*847d0*/  STL.64 [R1+0xee0], R4 ;  /* 0x000ee00401007387 */ /* 0x0005e80000100a00 */
[----:B------:R-:W-:Y:S04]  /*847e0*/  STL.64 [R1+0xee8], R6 ;  /* 0x000ee80601007387 */ /* 0x000fe80000100a00 */
[----:B------:R-:W4:Y:S04]  /*847f0*/  LDL.LU R13, [R1+0x594] ;  /* 0x00059400010d7983 */ /* 0x000f280000300800 */
[----:B-1----:R-:W3:Y:S04]  /*84800*/  LDL.LU R14, [R1+0x598] ;  /* 0x00059800010e7983 */ /* 0x002ee80000300800 */
[----:B------:R-:W3:Y:S01]  /*84810*/  LDL.LU R15, [R1+0x59c] ;  /* 0x00059c00010f7983 */ /* 0x000ee20000300800 */
[----:B--2---:R-:W-:-:S02]  /*84820*/  IMAD.MOV.U32 R4, RZ, RZ, R25 ;  /* 0x000000ffff047224 */ /* 0x004fc400078e0019 */
[----:B------:R-:W-:-:S05]  /*84830*/  IMAD.MOV.U32 R5, RZ, RZ, R24 ;  /* 0x000000ffff057224 */ /* 0x000fca00078e0018 */
[----:B------:R-:W-:Y:S04]  /*84840*/  STL.64 [R1+0xa350], R4 ;  /* 0x00a3500401007387 */ /* 0x000fe80000100a00 */
[----:B---3--:R-:W-:Y:S04]  /*84850*/  STL.64 [R1+0xa330], R14 ;  /* 0x00a3300e01007387 */ /* 0x008fe80000100a00 */
[----:B----4-:R0:W-:Y:S04]  /*84860*/  STL.64 [R1+0xa328], R12 ;  /* 0x00a3280c01007387 */ /* 0x0101e80000100a00 */
[----:B0-----:R-:W2:Y:S04]  /*84870*/  LDL.64 R12, [R1] ;  /* 0x00000000010c7983 */ /* 0x001ea80000100a00 */
[----:B--2---:R0:W-:Y:S04]  /*84880*/  STL.64 [R1+0xa348], R12 ;  /* 0x00a3480c01007387 */ /* 0x0041e80000100a00 */
        /* <DEDUP_REMOVED lines=10> */
[----:B------:R-:W2:Y:S04]  /*84930*/  LDL.LU R8, [R1+0xed0] ;  /* 0x000ed00001087983 */ /* 0x000ea80000300800 */
[----:B------:R-:W2:Y:S01]  /*84940*/  LDL.LU R9, [R1+0xed4] ;  /* 0x000ed40001097983 */ /* 0x000ea20000300800 */
[----:B0-----:R-:W-:Y:S01]  /*84950*/  IMAD.MOV.U32 R16, RZ, RZ, R11 ;  /* 0x000000ffff107224 */ /* 0x001fe200078e000b */
[----:B------:R-:W-:-:S02]  /*84960*/  MOV R17, R10 ;  /* 0x0000000a00117202 */ /* 0x000fc40000000f00 */
[----:B------:R-:W2:Y:S04]  /*84970*/  LDL.LU R10, [R1+0xed8] ;  /* 0x000ed800010a7983 */ /* 0x000ea80000300800 */
[----:B------:R-:W2:Y:S04]  /*84980*/  LDL.LU R11, [R1+0xedc] ;  /* 0x000edc00010b7983 */ /* 0x000ea80000300800 */
[----:B------:R0:W-:Y:S04]  /*84990*/  STL.64 [R1+0xa3d8], R16 ;  /* 0x00a3d81001007387 */ /* 0x0001e80000100a00 */
[----:B------:R-:W4:Y:S04]  /*849a0*/  LDL.64 R24, [R1+0xe0] ;  /* 0x0000e00001187983 */ /* 0x000f280000100a00 */
[----:B0-----:R-:W2:Y:S04]  /*849b0*/  LDL.64 R16, [R1+0x120] ;  /* 0x0001200001107983 */ /* 0x001ea80000100a00 */
[----:B----4-:R0:W-:Y:S04]  /*849c0*/  STL.64 [R1+0xa398], R24 ;  /* 0x00a3981801007387 */ /* 0x0101e80000100a00 */
[----:B0-----:R-:W4:Y:S04]  /*849d0*/  LDL.64 R24, [R1+0xf0] ;  /* 0x0000f00001187983 */ /* 0x001f280000100a00 */
        /* <DEDUP_REMOVED lines=9> */
[----:B---3--:R-:W-:Y:S04]  /*84a70*/  STL.64 [R1+0xa360], R14 ;  /* 0x00a3600e01007387 */ /* 0x008fe80000100a00 */
[----:B------:R-:W-:Y:S04]  /*84a80*/  STL.64 [R1+0xa358], R12 ;  /* 0x00a3580c01007387 */ /* 0x000fe80000100a00 */
        /* <DEDUP_REMOVED lines=22> */
[----:B------:R-:W-:Y:S04]  /*84bf0*/  STL [R1+0xa300], R29 ;  /* 0x00a3001d01007387 */ /* 0x000fe80000100800 */
[----:B------:R0:W-:Y:S04]  /*84c00*/  STL.64 [R1+0xed0], R8 ;  /* 0x000ed00801007387 */ /* 0x0001e80000100a00 */
[----:B------:R1:W-:Y:S04]  /*84c10*/  STL.64 [R1+0xed8], R10 ;  /* 0x000ed80a01007387 */ /* 0x0003e80000100a00 */
[----:B0-----:R-:W2:Y:S01]  /*84c20*/  LDL.LU.64 R8, [R1+0xa3e0] ;  /* 0x00a3e00001087983 */ /* 0x001ea20000300a00 */
[----:B-1----:R-:W-:-:S02]  /*84c30*/  IMAD.MOV.U32 R11, RZ, RZ, R16 ;  /* 0x000000ffff0b7224 */ /* 0x002fc400078e0010 */
[----:B------:R-:W-:Y:S02]  /*84c40*/  IMAD.MOV.U32 R10, RZ, RZ, R17 ;  /* 0x000000ffff0a7224 */ /* 0x000fe400078e0011 */
[----:B------:R-:W4:Y:S04]  /*84c50*/  LDL.LU.64 R16, [R1+0xa3d8] ;  /* 0x00a3d80001107983 */ /* 0x000f280000300a00 */
[----:B------:R-:W-:Y:S01]  /*84c60*/  STL [R1+0xa304], R11 ;  /* 0x00a3040b01007387 */ /* 0x000fe20000100800 */
[----:B----4-:R-:W-:Y:S03]  /*84c70*/  HMMA.16816.F32.BF16 R16, R20, R16, R24 ;  /* 0x000000101410723c */ /* 0x010fe60000041818 */
[----:B------:R-:W4:-:S15]  /*84c80*/  LDL.LU.64 R24, [R1+0xa3d0] ;  /* 0x00a3d00001187983 */ /* 0x000f1e0000300a00 */
[----:B------:R-:W-:Y:S01]  /*84c90*/  NOP ;  /* 0x0000000000007918 */ /* 0x000fe20000000000 */
[----:B------:R-:W-:Y:S04]  /*84ca0*/  STL.64 [R1+0xec0], R16 ;  /* 0x000ec01001007387 */ /* 0x000fe80000100a00 */
[----:B------:R0:W-:Y:S04]  /*84cb0*/  STL.64 [R1+0xec8], R18 ;  /* 0x000ec81201007387 */ /* 0x0001e80000100a00 */
[----:B0-----:R-:W2:Y:S04]  /*84cc0*/  LDL.LU.64 R18, [R1+0xa3c8] ;  /* 0x00a3c80001127983 */ /* 0x001ea80000300a00 */
[----:B------:R-:W2:Y:S01]  /*84cd0*/  LDL.LU.64 R16, [R1+0xa3c0] ;  /* 0x00a3c00001107983 */ /* 0x000ea20000300a00 */
[----:B----4-:R-:W-:Y:S01]  /*84ce0*/  IMAD.MOV.U32 R28, RZ, RZ, R25 ;  /* 0x000000ffff1c7224 */ /* 0x010fe200078e0019 */
[----:B--2---:R-:W-:-:S15]  /*84cf0*/  HMMA.16816.F32.BF16 R16, R20, R24, R16 ;  /* 0x000000181410723c */ /* 0x004fde0000041810 */
[----:B------:R-:W-:-:S04]  /*84d00*/  NOP ;  /* 0x0000000000007918 */ /* 0x000fc80000000000 */
[----:B------:R0:W-:Y:S04]  /*84d10*/  STL.64 [R1+0xeb0], R16 ;  /* 0x000eb01001007387 */ /* 0x0001e80000100a00 */
[----:B------:R1:W-:Y:S04]  /*84d20*/  STL.64 [R1+0xeb8], R18 ;  /* 0x000eb81201007387 */ /* 0x0003e80000100a00 */
[----:B0-----:R-:W2:Y:S01]  /*84d30*/  LDL.LU.64 R16, [R1+0xa3b8] ;  /* 0x00a3b80001107983 */ /* 0x001ea20000300a00 */
[----:B-1----:R-:W-:-:S03]  /*84d40*/  IMAD.MOV.U32 R19, RZ, RZ, R24 ;  /* 0x000000ffff137224 */ /* 0x002fc600078e0018 */
[----:B------:R-:W4:Y:S02]  /*84d50*/  LDL.LU.64 R24, [R1+0xa3b0] ;  /* 0x00a3b00001187983 */ /* 0x000f240000300a00 */
        /* <DEDUP_REMOVED lines=8> */
[----:B------:R-:W4:Y:S04]  /*84de0*/  LDL.LU.64 R24, [R1+0xa398] ;  /* 0x00a3980001187983 */ /* 0x000f280000300a00 */
[----:B------:R-:W-:Y:S04]  /*84df0*/  STL.64 [R1+0xa340], R18 ;  /* 0x00a3401201007387 */ /* 0x000fe80000100a00 */
[----:B--2---:R0:W-:Y:S04]  /*84e00*/  STL.64 [R1+0xa338], R16 ;  /* 0x00a3381001007387 */ /* 0x0041e80000100a00 */
[----:B0-----:R-:W2:Y:S04]  /*84e10*/  LDL.LU R16, [R1+0x5a0] ;  /* 0x0005a00001107983 */ /* 0x001ea80000300800 */
[----:B------:R-:W2:Y:S04]  /*84e20*/  LDL.LU R17, [R1+0x5a4] ;  /* 0x0005a40001117983 */ /* 0x000ea80000300800 */
[----:B------:R-:W2:Y:S04]  /*84e30*/  LDL.LU R18, [R1+0x5a8] ;  /* 0x0005a80001127983 */ /* 0x000ea80000300800 */
[----:B------:R-:W2:Y:S01]  /*84e40*/  LDL.LU R19, [R1+0x5ac] ;  /* 0x0005ac0001137983 */ /* 0x000ea20000300800 */
        /* <DEDUP_REMOVED lines=10> */
[----:B------:R0:W-:Y:S04]  /*84ef0*/  STL.64 [R1+0xa308], R8 ;  /* 0x00a3080801007387 */ /* 0x0001e80000100a00 */
[----:B0-----:R-:W2:Y:S04]  /*84f00*/  LDL.LU R8, [R1+0x580] ;  /* 0x0005800001087983 */ /* 0x001ea80000300800 */
[----:B------:R-:W2:Y:S04]  /*84f10*/  LDL.LU R9, [R1+0x584] ;  /* 0x0005840001097983 */ /* 0x000ea80000300800 */
[----:B------:R-:W2:Y:S04]  /*84f20*/  LDL.LU R10, [R1+0x588] ;  /* 0x00058800010a7983 */ /* 0x000ea80000300800 */
[----:B------:R-:W2:Y:S01]  /*84f30*/  LDL.LU R11, [R1+0x58c] ;  /* 0x00058c00010b7983 */ /* 0x000ea20000300800 */
[----:B----4-:R-:W-:Y:S03]  /*84f40*/  HMMA.16816.F32.BF16 R20, R20, R24, R4 ;  /* 0x000000181414723c */ /* 0x010fe60000041804 */
[----:B------:R-:W3:Y:S04]  /*84f50*/  LDL.LU.64 R4, [R1+0xa378] ;  /* 0x00a3780001047983 */ /* 0x000ee80000300a00 */
[----:B------:R-:W3:Y:S04]  /*84f60*/  LDL.LU.64 R26, [R1+0xa370] ;  /* 0x00a37000011a7983 */ /* 0x000ee80000300a00 */
[----:B------:R-:W3:Y:S08]  /*84f70*/  LDL.LU.64 R24, [R1+0xa368] ;  /* 0x00a3680001187983 */ /* 0x000ef00000300a00 */
[----:B------:R0:W-:Y:S04]  /*84f80*/  STL.64 [R1+0x730], R20 ;  /* 0x0007301401007387 */ /* 0x0001e80000100a00 */
[----:B------:R1:W-:Y:S04]  /*84f90*/  STL.64 [R1+0x738], R22 ;  /* 0x0007381601007387 */ /* 0x0003e80000100a00 */
[----:B0-----:R-:W4:Y:S04]  /*84fa0*/  LDL.LU R20, [R1+0x570] ;  /* 0x0005700001147983 */ /* 0x001f280000300800 */
[----:B------:R-:W4:Y:S04]  /*84fb0*/  LDL.LU R21, [R1+0x574] ;  /* 0x0005740001157983 */ /* 0x000f280000300800 */
[----:B-1----:R-:W4:Y:S04]  /*84fc0*/  LDL.LU R22, [R1+0x578] ;  /* 0x0005780001167983 */ /* 0x002f280000300800 */
[----:B------:R-:W4:Y:S01]  /*84fd0*/  LDL.LU R23, [R1+0x57c] ;  /* 0x00057c0001177983 */ /* 0x000f220000300800 */
[----:B---3--:R-:W-:Y:S03]  /*84fe0*/  HMMA.16816.F32.BF16 R4, R24, R4, R12 ;  /* 0x000000041804723c */ /* 0x008fe6000004180c */
[----:B------:R-:W3:Y:S04]  /*84ff0*/  LDL.LU.64 R14, [R1+0xa360] ;  /* 0x00a36000010e7983 */ /* 0x000ee80000300a00 */
[----:B------:R-:W3:-:S12]  /*85000*/  LDL.LU.64 R12, [R1+0xa358] ;  /* 0x00a35800010c7983 */ /* 0x000ed80000300a00 */
[----:B------:R0:W-:Y:S04]  /*85010*/  STL.64 [R1+0x5c0], R4 ;  /* 0x0005c00401007387 */ /* 0x0001e80000100a00 */
[----:B------:R3:W-:Y:S04]  /*85020*/  STL.64 [R1+0x5c8], R6 ;  /* 0x0005c80601007387 */ /* 0x0007e80000100a00 */
[----:B0-----:R-:W3:Y:S02]  /*85030*/  LDL.LU.64 R4, [R1+0xa350] ;  /* 0x00a3500001047983 */ /* 0x001ee40000300a00 */
[----:B---3--:R-:W-:Y:S02]  /*85040*/  HMMA.16816.F32.BF16 R4, R24, R4, R12 ;  /* 0x000000041804723c */ /* 0x008fe4000004180c */
[----:B------:R-:W2:-:S15]  /*85050*/  LDL.LU.64 R12, [R1+0xa348] ;  /* 0x00a34800010c7983 */ /* 0x000e9e0000300a00 */
[----:B------:R-:W-:Y:S02]  /*85060*/  NOP ;  /* 0x0000000000007918 */ /* 0x000fe40000000000 */
[----:B------:R-:W-:Y:S04]  /*85070*/  STL.64 [R1+0x5b0], R4 ;  /* 0x0005b00401007387 */ /* 0x000fe80000100a00 */
[----:B------:R-:W-:Y:S01]  /*85080*/  STL.64 [R1+0x5b8], R6 ;  /* 0x0005b80601007387 */ /* 0x000fe20000100a00 */
        /* <DEDUP_REMOVED lines=8> */
[----:B------:R-:W3:Y:S04]  /*85110*/  LDL.LU.64 R14, [R1+0xa330] ;  /* 0x00a33000010e7983 */ /* 0x000ee80000300a00 */
[----:B------:R-:W3:Y:S02]  /*85120*/  LDL.LU.64 R12, [R1+0xa328] ;  /* 0x00a32800010c7983 */ /* 0x000ee40000300a00 */
[----:B---3--:R-:W-:-:S15]  /*85130*/  HMMA.16816.F32.BF16 R12, R24, R16, R12 ;  /* 0x00000010180c723c */ /* 0x008fde000004180c */
[----:B------:R-:W-:-:S04]  /*85140*/  NOP ;  /* 0x0000000000007918 */ /* 0x000fc80000000000 */
[----:B------:R-:W-:Y:S04]  /*85150*/  STL.64 [R1+0x590], R12 ;  /* 0x0005900c01007387 */ /* 0x000fe80000100a00 */
[----:B------:R0:W-:Y:S04]  /*85160*/  STL.64 [R1+0x598], R14 ;  /* 0x0005980e01007387 */ /* 0x0001e80000100a00 */
[----:B0-----:R-:W3:Y:S04]  /*85170*/  LDL.LU.64 R14, [R1+0xa320] ;  /* 0x00a32000010e7983 */ /* 0x001ee80000300a00 */
[----:B------:R-:W2:Y:S04]  /*85180*/  LDL.LU.64 R12, [R1+0xa318] ;  /* 0x00a31800010c7983 */ /* 0x000ea80000300a00 */
[----:B------:R-:W-:Y:S01]  /*85190*/  STL.64 [R1+0xa228], R16 ;  /* 0x00a2281001007387 */ /* 0x000fe20000100a00 */
[----:B------:R-:W0:Y:S01]  /*851a0*/  S2R R6, SR_TID.X ;  /* 0x0000000000067919 */ /* 0x000e220000002100 */
[----:B--2---:R-:W-:-:S15]  /*851b0*/  HMMA.16816.F32.BF16 R8, R24, R12, R8 ;  /* 0x0000000c1808723c */ /* 0x004fde0000041808 */
[----:B------:R-:W-:-:S04]  /*851c0*/  NOP ;  /* 0x0000000000007918 */ /* 0x000fc80000000000 */
[----:B------:R-:W-:Y:S04]  /*851d0*/  STL.64 [R1+0x580], R8 ;  /* 0x0005800801007387 */ /* 0x000fe80000100a00 */
[----:B------:R1:W-:Y:S04]  /*851e0*/  STL.64 [R1+0x588], R10 ;  /* 0x0005880a01007387 */ /* 0x0003e80000100a00 */
[----:B-1----:R-:W2:Y:S04]  /*851f0*/  LDL.LU.64 R10, [R1+0xa310] ;  /* 0x00a31000010a7983 */ /* 0x002ea80000300a00 */
[----:B------:R-:W4:Y:S04]  /*85200*/  LDL.LU.64 R8, [R1+0xa308] ;  /* 0x00a3080001087983 */ /* 0x000f280000300a00 */
[----:B---3--:R-:W-:Y:S04]  /*85210*/  STL.64 [R1+0xa200], R14 ;  /* 0x00a2000e01007387 */ /* 0x008fe80000100a00 */
[----:B------:R4:W-:Y:S01]  /*85220*/  STL.64 [R1+0xa1f8], R12 ;  /* 0x00a1f80c01007387 */ /* 0x0009e20000100a00 */
[C---:B0-----:R-:W-:Y:S01]  /*85230*/  LOP3.LUT R7, R6.reuse, 0x7, RZ, 0xc0, !PT ;  /* 0x0000000706077812 */ /* 0x041fe200078ec0ff */
[----:B------:R-:W-:-:S04]  /*85240*/  IMAD.SHL.U32 R5, R6, 0x2, RZ ;  /* 0x0000000206057824 */ /* 0x000fc800078e00ff */
[----:B------:R-:W-:Y:S02]  /*85250*/  IMAD R7, R7, 0x210, RZ ;  /* 0x0000021007077824 */ /* 0x000fe400078e02ff */
[----:B------:R-:W-:-:S03]  /*85260*/  IMAD.SHL.U32 R6, R6, 0x100, RZ ;  /* 0x0000010006067824 */ /* 0x000fc600078e00ff */
[----:B------:R-:W-:-:S04]  /*85270*/  LOP3.LUT R7, R7, 0x10, R5, 0x78, !PT ;  /* 0x0000001007077812 */ /* 0x000fc800078e7805 */
[----:B------:R-:W-:-:S04]  /*85280*/  LOP3.LUT R7, R7, 0x1000, R6, 0xf8, !PT ;  /* 0x0000100007077812 */ /* 0x000fc800078ef806 */
[----:B------:R-:W-:Y:S01]  /*85290*/  LOP3.LUT R7, R7, 0x40, RZ, 0x3c, !PT ;  /* 0x0000004007077812 */ /* 0x000fe200078e3cff */
[----:B----4-:R-:W-:Y:S01]  /*852a0*/  HMMA.16816.F32.BF16 R12, R24, R8, R20 ;  /* 0x00000008180c723c */ /* 0x010fe20000041814 */
[----:B------:R-:W-:Y:S04]  /*852b0*/  STL.64 [R1+0xa2e8], R8 ;  /* 0x00a2e80801007387 */ /* 0x000fe80000100a00 */
[----:B------:R0:W1:-:S14]  /*852c0*/  LDSM.16.MT88.4 R20, [R7+UR5+0x4180] ;  /* 0x004180050714783b */ /* 0x00005c0008004200 */
[----:B------:R-:W-:Y:S04]  /*852d0*/  STL.64 [R1+0x570], R12 ;  /* 0x0005700c01007387 */ /* 0x000fe80000100a00 */
[----:B------:R-:W-:Y:S04]  /*852e0*/  STL.64 [R1+0x578], R14 ;  /* 0x0005780e01007387 */ /* 0x000fe80000100a00 */
[----:B------:R-:W3:Y:S04]  /*852f0*/  LDL.LU R4, [R1+0x560] ;  /* 0x0005600001047983 */ /* 0x000ee80000300800 */
[----:B------:R-:W3:Y:S04]  /*85300*/  LDL.LU R5, [R1+0x564] ;  /* 0x0005640001057983 */ /* 0x000ee80000300800 */
[----:B------:R-:W4:Y:S04]  /*85310*/  LDL.LU R6, [R1+0x568] ;  /* 0x0005680001067983 */ /* 0x000f280000300800 */
[----:B0-----:R-:W4:Y:S04]  /*85320*/  LDL.LU R7, [R1+0x56c] ;  /* 0x00056c0001077983 */ /* 0x001f280000300800 */
[----:B----4-:R-:W-:Y:S04]  /*85330*/  STL.64 [R1+0xa248], R6 ;  /* 0x00a2480601007387 */ /* 0x010fe80000100a00 */
[----:B---3--:R2:W-:Y:S02]  /*85340*/  STL.64 [R1+0xa240], R4 ;  /* 0x00a2400401007387 */ /* 0x0085e40000100a00 */
[----:B--2---:R-:W-:-:S02]  /*85350*/  IMAD.MOV.U32 R4, RZ, RZ, R11 ;  /* 0x000000ffff047224 */ /* 0x004fc400078e000b */
[----:B------:R-:W-:Y:S01]  /*85360*/  IMAD.MOV.U32 R5, RZ, RZ, R29 ;  /* 0x000000ffff057224 */ /* 0x000fe200078e001d */
[----:B------:R-:W2:Y:S04]  /*85370*/  LDL.LU R11, [R1+0xa304] ;  /* 0x00a30400010b7983 */ /* 0x000ea80000300800 */
[----:B------:R-:W3:Y:S04]  /*85380*/  LDL.LU R29, [R1+0xa300] ;  /* 0x00a30000011d7983 */ /* 0x000ee80000300800 */
[----:B------:R0:W-:Y:S02]  /*85390*/  STL.64 [R1+0xa258], R4 ;  /* 0x00a2580401007387 */ /* 0x0001e40000100a00 */
[----:B0-----:R-:W-:-:S02]  /*853a0*/  IMAD.MOV.U32 R4, RZ, RZ, R3 ;  /* 0x000000ffff047224 */ /* 0x001fc400078e0003 */
[----:B------:R-:W-:Y:S01]  /*853b0*/  IMAD.MOV.U32 R5, RZ, RZ, R18 ;  /* 0x000000ffff057224 */ /* 0x000fe200078e0012 */
[----:B------:R-:W4:Y:S04]  /*853c0*/  LDL.LU R3, [R1+0xa2fc] ;  /* 0x00a2fc0001037983 */ /* 0x000f280000300800 */
[----:B------:R-:W2:Y:S04]  /*853d0*/  LDL.LU R18, [R1+0xa2f8] ;  /* 0x00a2f80001127983 */ /* 0x000ea80000300800 */
[----:B------:R-:W-:Y:S04]  /*853e0*/  STL.64 [R1+0xa270], R4 ;  /* 0x00a2700401007387 */ /* 0x000fe80000100a00 */
[----:B-1----:R-:W-:Y:S04]  /*853f0*/  STL.64 [R1+0xa158], R22 ;  /* 0x00a1581601007387 */ /* 0x002fe80000100a00 */
[----:B------:R0:W-:Y:S04]  /*85400*/  STL.64 [R1+0xa150], R20 ;  /* 0x00a1501401007387 */ /* 0x0001e80000100a00 */
[----:B0-----:R-:W2:Y:S01]  /*85410*/  LDL.64 R20, [R1+0xd0] ;  /* 0x0000d00001147983 */ /* 0x001ea20000100a00 */
[----:B------:R-:W-:Y:S01]  /*85420*/  MOV R4, R19 ;  /* 0x0000001300047202 */ /* 0x000fe20000000f00 */
[----:B------:R-:W-:-:S02]  /*85430*/  IMAD.MOV.U32 R5, RZ, RZ, R28 ;  /* 0x000000ffff057224 */ /* 0x000fc400078e001c */
[----:B--2---:R0:W-:Y:S04]  /*85440*/  STL.64 [R1+0xa250], R20 ;  /* 0x00a2501401007387 */ /* 0x0041e80000100a00 */
[----:B0-----:R-:W2:Y:S04]  /*85450*/  LDL.LU R20, [R1+0xc60] ;  /* 0x000c600001147983 */ /* 0x001ea80000300800 */
[----:B------:R-:W2:Y:S04]  /*85460*/  LDL.LU R21, [R1+0xc64] ;  /* 0x000c640001157983 */ /* 0x000ea80000300800 */
[----:B------:R-:W2:Y:S04]  /*85470*/  LDL.LU R22, [R1+0xc68] ;  /* 0x000c680001167983 */ /* 0x000ea80000300800 */
[----:B------:R-:W2:Y:S04]  /*85480*/  LDL.LU R23, [R1+0xc6c] ;  /* 0x000c6c0001177983 */ /* 0x000ea80000300800 */
[----:B------:R-:W2:Y:S04]  /*85490*/  LDL.LU R19, [R1+0xa2f4] ;  /* 0x00a2f40001137983 */ /* 0x000ea80000300800 */
[----:B------:R-:W2:Y:S04]  /*854a0*/  LDL.LU R28, [R1+0xa2f0] ;  /* 0x00a2f000011c7983 */ /* 0x000ea80000300800 */
[----:B------:R0:W-:Y:S04]  /*854b0*/  STL.64 [R1+0xa288], R4 ;  /* 0x00a2880401007387 */ /* 0x0001e80000100a00 */
[----:B0-----:R-:W2:Y:S04]  /*854c0*/  LDL.64 R4, [R1+0x110] ;  /* 0x0001100001047983 */ /* 0x001ea80000100a00 */
[----:B--2---:R-:W-:Y:S04]  /*854d0*/  STL.64 [R1+0xa2a0], R4 ;  /* 0x00a2a00401007387 */ /* 0x004fe80000100a00 */
[----:B------:R-:W-:Y:S04]  /*854e0*/  STL.64 [R1+0xa268], R22 ;  /* 0x00a2681601007387 */ /* 0x000fe80000100a00 */
        /* <DEDUP_REMOVED lines=18> */
[----:B------:R-:W2:Y:S01]  /*85610*/  LDL R4, [R1+0x130] ;  /* 0x0001300001047983 */ /* 0x000ea20000100800 */
[----:B---3--:R-:W-:-:S03]  /*85620*/  IMAD.MOV.U32 R5, RZ, RZ, R29 ;  /* 0x000000ffff057224 */ /* 0x008fc600078e001d */
[----:B------:R-:W3:Y:S04]  /*85630*/  LDL.64 R16, [R1+0x30] ;  /* 0x0000300001107983 */ /* 0x000ee80000100a00 */
[----:B--2---:R-:W-:Y:S04]  /*85640*/  STL.64 [R1+0xa2d0], R4 ;  /* 0x00a2d00401007387 */ /* 0x004fe80000100a00 */
[----:B------:R-:W-:Y:S04]  /*85650*/  STL.64 [R1+0xa298], R22 ;  /* 0x00a2981601007387 */ /* 0x000fe80000100a00 */
        /* <DEDUP_REMOVED lines=11> */
[----:B---3--:R-:W-:Y:S03]  /*85710*/  HMMA.16816.F32.BF16 R8, R24, R16, R8 ;  /* 0x000000101808723c */ /* 0x008fe60000041808 */
        /* <DEDUP_REMOVED lines=17> */
[----:B------:R-:W2:Y:S01]  /*85830*/  LDL.LU R16, [R1+0x460] ;  /* 0x0004600001107983 */ /* 0x000ea20000300800 */
[----:B------:R-:W-:-:S03]  /*85840*/  IMAD.MOV.U32 R4, RZ, RZ, R18 ;  /* 0x000000ffff047224 */ /* 0x000fc600078e0012 */
[----:B------:R-:W2:Y:S01]  /*85850*/  LDL.LU R17, [R1+0x464] ;  /* 0x0004640001117983 */ /* 0x000ea20000300800 */
[----:B------:R-:W-:-:S03]  /*85860*/  IMAD.MOV.U32 R13, RZ, RZ, R19 ;  /* 0x000000ffff0d7224 */ /* 0x000fc600078e0013 */
[----:B------:R-:W2:Y:S04]  /*85870*/  LDL.LU R18, [R1+0x468] ;  /* 0x0004680001127983 */ /* 0x000ea80000300800 */
[----:B------:R-:W2:Y:S04]  /*85880*/  LDL.LU R19, [R1+0x46c] ;  /* 0x00046c0001137983 */ /* 0x000ea80000300800 */
[----:B------:R-:W-:Y:S04]  /*85890*/  STL.64 [R1+0xa210], R10 ;  /* 0x00a2100a01007387 */ /* 0x000fe80000100a00 */
[----:B---3--:R0:W-:Y:S04]  /*858a0*/  STL.64 [R1+0xa208], R8 ;  /* 0x00a2080801007387 */ /* 0x0081e80000100a00 */
[----:B0-----:R-:W3:Y:S04]  /*858b0*/  LDL.LU R8, [R1+0xcd0] ;  /* 0x000cd00001087983 */ /* 0x001ee80000300800 */
[----:B------:R-:W3:Y:S04]  /*858c0*/  LDL.LU R9, [R1+0xcd4] ;  /* 0x000cd40001097983 */ /* 0x000ee80000300800 */
[----:B------:R-:W3:Y:S04]  /*858d0*/  LDL.LU R10, [R1+0xcd8] ;  /* 0x000cd800010a7983 */ /* 0x000ee80000300800 */
[----:B------:R-:W3:Y:S01]  /*858e0*/  LDL.LU R11, [R1+0xcdc] ;  /* 0x000cdc00010b7983 */ /* 0x000ee20000300800 */
[----:B------:R-:W-:-:S07]  /*858f0*/  IMAD.MOV.U32 R12, RZ, RZ, R28 ;  /* 0x000000ffff0c7224 */ /* 0x000fce00078e001c */
[----:B---3--:R-:W-:Y:S01]  /*85900*/  HMMA.16816.F32.BF16 R8, R24, R12, R8 ;  /* 0x0000000c1808723c */ /* 0x008fe20000041808 */
[----:B------:R-:W-:Y:S02]  /*85910*/  IMAD.MOV.U32 R12, RZ, RZ, R2 ;  /* 0x000000ffff0c7224 */ /* 0x000fe400078e0002 */
[----:B------:R-:W-:-:S15]  /*85920*/  IMAD.MOV.U32 R13, RZ, RZ, R0 ;  /* 0x000000ffff0d7224 */ /* 0x000fde00078e0000 */
[----:B------:R-:W-:Y:S01]  /*85930*/  NOP ;  /* 0x0000000000007918 */ /* 0x000fe20000000000 */
[----:B------:R-:W-:Y:S04]  /*85940*/  STL.64 [R1+0xcd0], R8 ;  /* 0x000cd00801007387 */ /* 0x000fe80000100a00 */
[----:B------:R-:W-:Y:S04]  /*85950*/  STL.64 [R1+0xcd8], R10 ;  /* 0x000cd80a01007387 */ /* 0x000fe80000100a00 */
[----:B------:R0:W-:Y:S04]  /*85960*/  STL.64 [R1+0xa218], R12 ;  /* 0x00a2180c01007387 */ /* 0x0001e80000100a00 */
[----:B0-----:R-:W3:Y:S01]  /*85970*/  LDL.64 R12, [R1+0x10] ;  /* 0x00001000010c7983 */ /* 0x001ee20000100a00 */
[----:B----4-:R-:W-:-:S07]  /*85980*/  IMAD.MOV.U32 R5, RZ, RZ, R3 ;  /* 0x000000ffff057224 */ /* 0x010fce00078e0003 */
[C---:B--2---:R-:W-:Y:S01]  /*85990*/  HMMA.16816.F32.BF16 R4, R24.reuse, R4, R20 ;  /* 0x000000041804723c */ /* 0x044fe20000041814 */
[----:B---3--:R0:W-:Y:S04]  /*859a0*/  STL.64 [R1+0xa220], R12 ;  /* 0x00a2200c01007387 */ /* 0x0081e80000100a00 */
[----:B0-----:R-:W2:Y:S04]  /*859b0*/  LDL.64 R12, [R1+0x20] ;  /* 0x00002000010c7983 */ /* 0x001ea80000100a00 */
[----:B------:R-:W3:Y:S04]  /*859c0*/  LDL.LU R8, [R1+0x440] ;  /* 0x0004400001087983 */ /* 0x000ee80000300800 */
[----:B------:R-:W3:Y:S04]  /*859d0*/  LDL.LU R9, [R1+0x444] ;  /* 0x0004440001097983 */ /* 0x000ee80000300800 */
[----:B------:R-:W3:Y:S04]  /*859e0*/  LDL.LU R10, [R1+0x448] ;  /* 0x00044800010a7983 */ /* 0x000ee80000300800 */
[----:B------:R-:W3:Y:S04]  /*859f0*/  LDL.LU R11, [R1+0x44c] ;  /* 0x00044c00010b7983 */ /* 0x000ee80000300800 */
        /* <DEDUP_REMOVED lines=39> */
[----:B------:R-:W4:-:S15]  /*85c70*/  LDL.LU.64 R20, [R1+0xa250] ;  /* 0x00a2500001147983 */ /* 0x000f1e0000300a00 */
[----:B------:R-:W-:Y:S02]  /*85c80*/  NOP ;  /* 0x0000000000007918 */ /* 0x000fe40000000000 */
[----:B------:R-:W-:Y:S04]  /*85c90*/  STL.64 [R1+0xc60], R4 ;  /* 0x000c600401007387 */ /* 0x000fe80000100a00 */
[----:B------:R0:W-:Y:S04]  /*85ca0*/  STL.64 [R1+0xc68], R6 ;  /* 0x000c680601007387 */ /* 0x0001e80000100a00 */
[----:B0-----:R-:W4:Y:S04]  /*85cb0*/  LDL.LU.64 R6, [R1+0xa248] ;  /* 0x00a2480001067983 */ /* 0x001f280000300a00 */
        /* <DEDUP_REMOVED lines=22> */
[----:B------:R-:W3:Y:S02]  /*85e20*/  LDL.LU.64 R12, [R1+0xa220] ;  /* 0x00a22000010c7983 */ /* 0x000ee40000300a00 */
[----:B---3--:R-:W-:-:S15]  /*85e30*/  HMMA.16816.F32.BF16 R20, R4, R12, R20 ;  /* 0x0000000c0414723c */ /* 0x008fde0000041814 */
[----:B------:R-:W-:-:S04]  /*85e40*/  NOP ;  /* 0x0000000000007918 */ /* 0x000fc80000000000 */
[----:B------:R0:W-:Y:S04]  /*85e50*/  STL.64 [R1+0x450], R20 ;  /* 0x0004501401007387 */ /* 0x0001e80000100a00 */
[----:B------:R-:W-:Y:S01]  /*85e60*/  STL.64 [R1+0x458], R22 ;  /* 0x0004581601007387 */ /* 0x000fe20000100a00 */
[----:B0-----:R-:W-:Y:S02]  /*85e70*/  IMAD.MOV.U32 R21, RZ, RZ, R12 ;  /* 0x000000ffff157224 */ /* 0x001fe400078e000c */
[----:B------:R-:W-:Y:S02]  /*85e80*/  IMAD.MOV.U32 R20, RZ, RZ, R13 ;  /* 0x000000ffff147224 */ /* 0x000fe400078e000d */
[----:B------:R-:W3:Y:S04]  /*85e90*/  LDL.LU.64 R12, [R1+0xa218] ;  /* 0x00a21800010c7983 */ /* 0x000ee80000300a00 */
[----:B------:R0:W-:Y:S04]  /*85ea0*/  STL.64 [R1+0xa1a8], R20 ;  /* 0x00a1a81401007387 */ /* 0x0001e80000100a00 */
[----:B0-----:R-:W2:Y:S04]  /*85eb0*/  LDL.LU R20, [R1+0x430] ;  /* 0x0004300001147983 */ /* 0x001ea80000300800 */
[----:B------:R-:W2:Y:S04]  /*85ec0*/  LDL.LU R21, [R1+0x434] ;  /* 0x0004340001157983 */ /* 0x000ea80000300800 */
[----:B------:R-:W2:Y:S04]  /*85ed0*/  LDL.LU R22, [R1+0x438] ;  /* 0x0004380001167983 */ /* 0x000ea80000300800 */
[----:B------:R-:W2:Y:S01]  /*85ee0*/  LDL.LU R23, [R1+0x43c] ;  /* 0x00043c0001177983 */ /* 0x000ea20000300800 */
[----:B---3--:R-:W-:Y:S03]  /*85ef0*/  HMMA.16816.F32.BF16 R12, R4, R12, R8 ;  /* 0x0000000c040c723c */ /* 0x008fe60000041808 */
[----:B------:R-:W3:Y:S04]  /*85f00*/  LDL.LU.64 R10, [R1+0xa210] ;  /* 0x00a21000010a7983 */ /* 0x000ee80000300a00 */
[----:B------:R-:W3:-:S12]  /*85f10*/  LDL.LU.64 R8, [R1+0xa208] ;  /* 0x00a2080001087983 */ /* 0x000ed80000300a00 */
[----:B------:R-:W-:Y:S04]  /*85f20*/  STL.64 [R1+0x440], R12 ;  /* 0x0004400c01007387 */ /* 0x000fe80000100a00 */
[----:B------:R0:W-:Y:S04]  /*85f30*/  STL.64 [R1+0x448], R14 ;  /* 0x0004480e01007387 */ /* 0x0001e80000100a00 */
[----:B0-----:R-:W3:Y:S04]  /*85f40*/  LDL.LU.64 R14, [R1+0xa200] ;  /* 0x00a20000010e7983 */ /* 0x001ee80000300a00 */
[----:B------:R-:W4:Y:S01]  /*85f50*/  LDL.LU.64 R12, [R1+0xa1f8] ;  /* 0x00a1f800010c7983 */ /* 0x000f220000300a00 */
[----:B--2---:R-:W-:Y:S03]  /*85f60*/  HMMA.16816.F32.BF16 R20, R4, R16, R20 ;  /* 0x000000100414723c */ /* 0x004fe60000041814 */
[----:B------:R-:W-:Y:S04]  /*85f70*/  STL [R1+0xa134], R16 ;  /* 0x00a1341001007387 */ /* 0x000fe80000100800 */
[----:B------:R-:W-:-:S12]  /*85f80*/  STL [R1+0xa130], R17 ;  /* 0x00a1301101007387 */ /* 0x000fd80000100800 */
[----:B------:R-:W-:Y:S04]  /*85f90*/  STL.64 [R1+0x430], R20 ;  /* 0x0004301401007387 */ /* 0x000fe80000100a00 */
[----:B------:R-:W-:Y:S04]  /*85fa0*/  STL.64 [R1+0x438], R22 ;  /* 0x0004381601007387 */ /* 0x000fe80000100a00 */
[----:B------:R4:W-:Y:S02]  /*85fb0*/  STL.64 [R1+0xa1c0], R18 ;  /* 0x00a1c01201007387 */ /* 0x0009e40000100a00 */
[----:B----4-:R-:W-:Y:S02]  /*85fc0*/  HMMA.16816.F32.BF16 R16, R4, R12, R24 ;  /* 0x0000000c0410723c */ /* 0x010fe40000041818 */
[----:B---3--:R-:W-:Y:S04]  /*85fd0*/  STL.64 [R1+0xa108], R14 ;  /* 0x00a1080e01007387 */ /* 0x008fe80000100a00 */
[----:B------:R0:W-:-:S13]  /*85fe0*/  STL.64 [R1+0xa100], R12 ;  /* 0x00a1000c01007387 */ /* 0x0001da0000100a00 */
[----:B------:R1:W-:Y:S04]  /*85ff0*/  STL.64 [R1+0x420], R16 ;  /* 0x0004201001007387 */ /* 0x0003e80000100a00 */
[----:B------:R2:W-:Y:S04]  /*86000*/  STL.64 [R1+0x428], R18 ;  /* 0x0004281201007387 */ /* 0x0005e80000100a00 */
[----:B0-----:R-:W3:Y:S04]  /*86010*/  LDL.LU R12, [R1+0x9f0] ;  /* 0x0009f000010c7983 */ /* 0x001ee80000300800 */
[----:B------:R-:W3:Y:S04]  /*86020*/  LDL.LU R13, [R1+0x9f4] ;  /* 0x0009f400010d7983 */ /* 0x000ee80000300800 */
[----:B------:R-:W4:Y:S04]  /*86030*/  LDL.LU R14, [R1+0x9f8] ;  /* 0x0009f800010e7983 */ /* 0x000f280000300800 */
[----:B------:R-:W4:Y:S04]  /*86040*/  LDL.LU R15, [R1+0x9fc] ;  /* 0x0009fc00010f7983 */ /* 0x000f280000300800 */
[----:B------:R-:W3:Y:S04]  /*86050*/  LDL.LU R24, [R1+0x410] ;  /* 0x0004100001187983 */ /* 0x000ee80000300800 */
[----:B------:R-:W3:Y:S04]  /*86060*/  LDL.LU R25, [R1+0x414] ;  /* 0x0004140001197983 */ /* 0x000ee80000300800 */
[----:B------:R-:W3:Y:S04]  /*86070*/  LDL.LU R26, [R1+0x418] ;  /* 0x00041800011a7983 */ /* 0x000ee80000300800 */
[----:B------:R-:W3:Y:S04]  /*86080*/  LDL.LU R27, [R1+0x41c] ;  /* 0x00041c00011b7983 */ /* 0x000ee80000300800 */
[----:B-1----:R-:W3:Y:S04]  /*86090*/  LDL.LU R16, [R1+0xa20] ;  /* 0x000a200001107983 */ /* 0x002ee80000300800 */
[----:B------:R-:W3:Y:S04]  /*860a0*/  LDL.LU R17, [R1+0xa24] ;  /* 0x000a240001117983 */ /* 0x000ee80000300800 */
[----:B--2---:R-:W2:Y:S04]  /*860b0*/  LDL.LU R18, [R1+0xa28] ;  /* 0x000a280001127983 */ /* 0x004ea80000300800 */
[----:B------:R-:W2:Y:S04]  /*860c0*/  LDL.LU R19, [R1+0xa2c] ;  /* 0x000a2c0001137983 */ /* 0x000ea80000300800 */
[----:B--2---:R-:W-:Y:S04]  /*860d0*/  STL.64 [R1+0xa1d0], R18 ;  /* 0x00a1d01201007387 */ /* 0x004fe80000100a00 */
[----:B---3--:R0:W-:Y:S04]  /*860e0*/  STL.64 [R1+0xa1c8], R16 ;  /* 0x00a1c81001007387 */ /* 0x0081e80000100a00 */
[----:B0-----:R-:W2:Y:S04]  /*860f0*/  LDL.64 R16, [R1+0x150] ;  /* 0x0001500001107983 */ /* 0x001ea80000100a00 */
[----:B--2---:R-:W-:Y:S04]  /*86100*/  STL.64 [R1+0xa1e0], R16 ;  /* 0x00a1e01001007387 */ /* 0x004fe80000100a00 */
[----:B------:R-:W2:Y:S04]  /*86110*/  LDL.LU R20, [R1+0xa10] ;  /* 0x000a100001147983 */ /* 0x000ea80000300800 */
[----:B------:R-:W2:Y:S04]  /*86120*/  LDL.LU R21, [R1+0xa14] ;  /* 0x000a140001157983 */ /* 0x000ea80000300800 */
[----:B------:R-:W3:Y:S04]  /*86130*/  LDL.LU R22, [R1+0xa18] ;  /* 0x000a180001167983 */ /* 0x000ee80000300800 */
[----:B------:R-:W3:Y:S04]  /*86140*/  LDL.LU R23, [R1+0xa1c] ;  /* 0x000a1c0001177983 */ /* 0x000ee80000300800 */
[----:B---3--:R-:W-:Y:S04]  /*86150*/  STL.64 [R1+0xa1b8], R22 ;  /* 0x00a1b81601007387 */ /* 0x008fe80000100a00 */
[----:B--2---:R0:W-:Y:S04]  /*86160*/  STL.64 [R1+0xa1b0], R20 ;  /* 0x00a1b01401007387 */ /* 0x0041e80000100a00 */
[----:B0-----:R-:W2:Y:S04]  /*86170*/  LDL.64 R20, [R1+0x140] ;  /* 0x0001400001147983 */ /* 0x001ea80000100a00 */
[----:B--2---:R0:W-:Y:S04]  /*86180*/  STL.64 [R1+0xa1d8], R20 ;  /* 0x00a1d81401007387 */ /* 0x0041e80000100a00 */
        /* <DEDUP_REMOVED lines=11> */
[----:B----4-:R-:W-:Y:S04]  /*86240*/  STL.64 [R1+0xa188], R14 ;  /* 0x00a1880e01007387 */ /* 0x010fe80000100a00 */
[----:B------:R0:W-:Y:S04]  /*86250*/  STL.64 [R1+0xa180], R12 ;  /* 0x00a1800c01007387 */ /* 0x0001e80000100a00 */
[----:B0-----:R-:W3:Y:S01]  /*86260*/  LDL.64 R12, [R1+0x120] ;  /* 0x00012000010c7983 */ /* 0x001ee20000100a00 */
[----:B------:R-:W-:-:S02]  /*86270*/  IMAD.MOV.U32 R17, RZ, RZ, R10 ;  /* 0x000000ffff117224 */ /* 0x000fc400078e000a */
[----:B------:R-:W-:Y:S01]  /*86280*/  IMAD.MOV.U32 R16, RZ, RZ, R11 ;  /* 0x000000ffff107224 */ /* 0x000fe200078e000b */
[----:B------:R-:W0:Y:S02]  /*86290*/  S2R R28, SR_TID.X ;  /* 0x00000000001c7919 */ /* 0x000e240000002100 */
[C---:B0-----:R-:W-:Y:S02]  /*862a0*/  LOP3.LUT R0, R28.reuse, 0x7, RZ, 0xc0, !PT ;  /* 0x000000071c007812 */ /* 0x041fe400078ec0ff */
[----:B------:R-:W-:-:S03]  /*862b0*/  SHF.L.U32 R29, R28, 0x1, RZ ;  /* 0x000000011c1d7819 */ /* 0x000fc600000006ff */
[----:B------:R-:W-:Y:S01]  /*862c0*/  IMAD R0, R0, 0x210, RZ ;  /* 0x0000021000007824 */ /* 0x000fe200078e02ff */
[----:B---3--:R0:W-:Y:S04]  /*862d0*/  STL.64 [R1+0xa1a0], R12 ;  /* 0x00a1a00c01007387 */ /* 0x0081e80000100a00 */
[----:B0-----:R-:W3:Y:S04]  /*862e0*/  LDL.64 R12, [R1+0x130] ;  /* 0x00013000010c7983 */ /* 0x001ee80000100a00 */
[----:B------:R0:W-:Y:S04]  /*862f0*/  STL.64 [R1+0xa178], R8 ;  /* 0x00a1780801007387 */ /* 0x0001e80000100a00 */
[----:B0-----:R-:W4:Y:S04]  /*86300*/  LDL.LU R8, [R1+0x9e0] ;  /* 0x0009e00001087983 */ /* 0x001f280000300800 */
[----:B------:R-:W-:Y:S04]  /*86310*/  STL.64 [R1+0x410], R24 ;  /* 0x0004101801007387 */ /* 0x000fe80000100a00 */
[----:B------:R-:W-:Y:S04]  /*86320*/  STL.64 [R1+0x418], R26 ;  /* 0x0004181a01007387 */ /* 0x000fe80000100a00 */
[----:B------:R-:W4:Y:S04]  /*86330*/  LDL.LU R9, [R1+0x9e4] ;  /* 0x0009e40001097983 */ /* 0x000f280000300800 */
[----:B------:R-:W3:Y:S04]  /*86340*/  LDL.LU R10, [R1+0x9e8] ;  /* 0x0009e800010a7983 */ /* 0x000ee80000300800 */
[----:B------:R-:W3:Y:S01]  /*86350*/  LDL.LU R11, [R1+0x9ec] ;  /* 0x0009ec00010b7983 */ /* 0x000ee20000300800 */
[----:B------:R-:W-:Y:S01]  /*86360*/  IMAD.SHL.U32 R28, R28, 0x100, RZ ;  /* 0x000001001c1c7824 */ /* 0x000fe200078e00ff */
[----:B------:R-:W-:-:S04]  /*86370*/  LOP3.LUT R0, R0, 0x10, R29, 0x78, !PT ;  /* 0x0000001000007812 */ /* 0x000fc800078e781d */
[----:B------:R-:W-:-:S04]  /*86380*/  LOP3.LUT R0, R0, 0x1000, R28, 0xf8, !PT ;  /* 0x0000100000007812 */ /* 0x000fc800078ef81c */
[----:B------:R-:W-:-:S05]  /*86390*/  LOP3.LUT R0, R0, 0x60, RZ, 0x3c, !PT ;  /* 0x0000006000007812 */ /* 0x000fca00078e3cff */
[----:B------:R-:W0:Y:S01]  /*863a0*/  LDSM.16.MT88.4 R24, [R0+UR5+0x4000] ;  /* 0x004000050018783b */ /* 0x000e220008004200 */
[C---:B--2---:R-:W-:Y:S03]  /*863b0*/  HMMA.16816.F32.BF16 R16, R4.reuse, R16, R20 ;  /* 0x000000100410723c */ /* 0x044fe60000041814 */
[----:B---3--:R-:W-:Y:S04]  /*863c0*/  STL.64 [R1+0xa198], R10 ;  /* 0x00a1980a01007387 */ /* 0x008fe80000100a00 */
[----:B----4-:R1:W-:Y:S04]  /*863d0*/  STL.64 [R1+0xa190], R8 ;  /* 0x00a1900801007387 */ /* 0x0103e80000100a00 */
[----:B-1----:R-:W2:Y:S04]  /*863e0*/  LDL.LU R8, [R1+0xa00] ;  /* 0x000a000001087983 */ /* 0x002ea80000300800 */
[----:B------:R-:W2:Y:S04]  /*863f0*/  LDL.LU R9, [R1+0xa04] ;  /* 0x000a040001097983 */ /* 0x000ea80000300800 */
[----:B------:R-:W2:Y:S04]  /*86400*/  LDL.LU R10, [R1+0xa08] ;  /* 0x000a0800010a7983 */ /* 0x000ea80000300800 */
[----:B------:R-:W2:Y:S04]  /*86410*/  LDL.LU R11, [R1+0xa0c] ;  /* 0x000a0c00010b7983 */ /* 0x000ea80000300800 */
[----:B0-----:R-:W-:Y:S04]  /*86420*/  STL.64 [R1+0xa040], R26 ;  /* 0x00a0401a01007387 */ /* 0x001fe80000100a00 */
[----:B------:R-:W-:Y:S04]  /*86430*/  STL.64 [R1+0xa038], R24 ;  /* 0x00a0381801007387 */ /* 0x000fe80000100a00 */
[----:B------:R-:W3:Y:S04]  /*86440*/  LDL.LU.64 R22, [R1+0xa1f0] ;  /* 0x00a1f00001167983 */ /* 0x000ee80000300a00 */
[----:B------:R-:W3:Y:S04]  /*86450*/  LDL.LU.64 R20, [R1+0xa1e8] ;  /* 0x00a1e80001147983 */ /* 0x000ee80000300a00 */
[----:B------:R0:W-:Y:S04]  /*86460*/  STL.64 [R1+0xa40], R16 ;  /* 0x000a401001007387 */ /* 0x0001e80000100a00 */
[----:B------:R-:W-:Y:S04]  /*86470*/  STL.64 [R1+0xa48], R18 ;  /* 0x000a481201007387 */ /* 0x000fe80000100a00 */
[----:B0-----:R-:W3:Y:S02]  /*86480*/  LDL.LU.64 R16, [R1+0xa1e0] ;  /* 0x00a1e00001107983 */ /* 0x001ee40000300a00 */
[----:B---3--:R-:W-:Y:S01]  /*86490*/  HMMA.16816.F32.BF16 R20, R4, R16, R20 ;  /* 0x000000100414723c */ /* 0x008fe20000041814 */
[----:B------:R-:W-:-:S02]  /*864a0*/  IMAD.MOV.U32 R29, RZ, RZ, R16 ;  /* 0x000000ffff1d7224 */ /* 0x000fc400078e0010 */
[----:B------:R-:W-:-:S15]  /*864b0*/  IMAD.MOV.U32 R28, RZ, RZ, R17 ;  /* 0x000000ffff1c7224 */ /* 0x000fde00078e0011 */
[----:B------:R-:W-:Y:S01]  /*864c0*/  NOP ;  /* 0x0000000000007918 */ /* 0x000fe20000000000 */
        /* <DEDUP_REMOVED lines=13> */
[----:B------:R-:W4:Y:S04]  /*865a0*/  LDL.LU.64 R20, [R1+0xa1b0] ;  /* 0x00a1b00001147983 */ /* 0x000f280000300a00 */
[----:B------:R-:W-:Y:S01]  /*865b0*/  STL.64 [R1+0xa168], R16 ;  /* 0x00a1681001007387 */ /* 0x000fe20000100a00 */
[----:B----4-:R-:W-:-:S15]  /*865c0*/  HMMA.16816.F32.BF16 R20, R4, R12, R20 ;  /* 0x0000000c0414723c */ /* 0x010fde0000041814 */
[----:B------:R-:W-:-:S04]  /*865d0*/  NOP ;  /* 0x0000000000007918 */ /* 0x000fc80000000000 */
[----:B------:R0:W-:Y:S04]  /*865e0*/  STL.64 [R1+0xa10], R20 ;  /* 0x000a101401007387 */ /* 0x0001e80000100a00 */
[----:B------:R1:W-:Y:S04]  /*865f0*/  STL.64 [R1+0xa18], R22 ;  /* 0x000a181601007387 */ /* 0x0003e80000100a00 */
[----:B0-----:R-:W4:Y:S01]  /*86600*/  LDL.LU.64 R20, [R1+0xa1a8] ;  /* 0x00a1a80001147983 */ /* 0x001f220000300a00 */
[----:B-1----:R-:W-:Y:S02]  /*86610*/  IMAD.MOV.U32 R23, RZ, RZ, R12 ;  /* 0x000000ffff177224 */ /* 0x002fe400078e000c */
[----:B------:R-:W-:-:S02]  /*86620*/  IMAD.MOV.U32 R22, RZ, RZ, R13 ;  /* 0x000000ffff167224 */ /* 0x000fc400078e000d */
[----:B------:R-:W2:Y:S01]  /*86630*/  LDL.LU.64 R12, [R1+0xa1a0] ;  /* 0x00a1a000010c7983 */ /* 0x000ea20000300a00 */
[----:B------:R-:W-:Y:S02]  /*86640*/  IMAD.MOV.U32 R24, RZ, RZ, R3 ;  /* 0x000000ffff187224 */ /* 0x000fe400078e0003 */
[----:B------:R-:W-:Y:S01]  /*86650*/  IMAD.MOV.U32 R25, RZ, RZ, R2 ;  /* 0x000000ffff197224 */ /* 0x000fe200078e0002 */
        /* <DEDUP_REMOVED lines=9> */
[----:B------:R-:W2:Y:S02]  /*866f0*/  LDL.LU.64 R12, [R1+0xa180] ;  /* 0x00a18000010c7983 */ /* 0x000ea40000300a00 */
[----:B--2---:R-:W-:-:S15]  /*86700*/  HMMA.16816.F32.BF16 R12, R4, R24, R12 ;  /* 0x00000018040c723c */ /* 0x004fde000004180c */
[----:B------:R-:W-:-:S04]  /*86710*/  NOP ;  /* 0x0000000000007918 */ /* 0x000fc80000000000 */
[----:B------:R0:W-:Y:S04]  /*86720*/  STL.64 [R1+0x9f0], R12 ;  /* 0x0009f00c01007387 */ /* 0x0001e80000100a00 */
[----:B------:R1:W-:Y:S04]  /*86730*/  STL.64 [R1+0x9f8], R14 ;  /* 0x0009f80e01007387 */ /* 0x0003e80000100a00 */
[----:B0-----:R-:W2:Y:S04]  /*86740*/  LDL.LU R12, [R1+0x200] ;  /* 0x00020000010c7983 */ /* 0x001ea80000300800 */
[----:B------:R-:W2:Y:S04]  /*86750*/  LDL.LU R13, [R1+0x204] ;  /* 0x00020400010d7983 */ /* 0x000ea80000300800 */
[----:B-1----:R-:W2:Y:S04]  /*86760*/  LDL.LU R14, [R1+0x208] ;  /* 0x00020800010e7983 */ /* 0x002ea80000300800 */
[----:B------:R-:W2:Y:S04]  /*86770*/  LDL.LU R15, [R1+0x20c] ;  /* 0x00020c00010f7983 */ /* 0x000ea80000300800 */
[----:B--2---:R-:W-:Y:S04]  /*86780*/  STL.64 [R1+0xa118], R14 ;  /* 0x00a1180e01007387 */ /* 0x004fe80000100a00 */
[----:B------:R4:W-:Y:S02]  /*86790*/  STL.64 [R1+0xa110], R12 ;  /* 0x00a1100c01007387 */ /* 0x0009e40000100a00 */
[----:B----4-:R-:W-:-:S02]  /*867a0*/  IMAD.MOV.U32 R12, RZ, RZ, R21 ;  /* 0x000000ffff0c7224 */ /* 0x010fc400078e0015 */
[----:B------:R-:W-:-:S05]  /*867b0*/  IMAD.MOV.U32 R13, RZ, RZ, R20 ;  /* 0x000000ffff0d7224 */ /* 0x000fca00078e0014 */
[----:B------:R0:W-:Y:S04]  /*867c0*/  STL.64 [R1+0xa138], R12 ;  /* 0x00a1380c01007387 */ /* 0x0001e80000100a00 */
[----:B0-----:R-:W2:Y:S04]  /*867d0*/  LDL.64 R12, [R1+0x100] ;  /* 0x00010000010c7983 */ /* 0x001ea80000100a00 */
[----:B------:R0:W-:Y:S04]  /*867e0*/  STL.64 [R1+0xa088], R24 ;  /* 0x00a0881801007387 */ /* 0x0001e80000100a00 */
[----:B0-----:R-:W4:Y:S04]  /*867f0*/  LDL R24, [R1+0xf0] ;  /* 0x0000f00001187983 */ /* 0x001f280000100800 */
[----:B------:R-:W4:Y:S01]  /*86800*/  LDL R25, [R1+0xf4] ;  /* 0x0000f40001197983 */ /* 0x000f220000100800 */
[----:B--2---:R-:W-:-:S15]  /*86810*/  HMMA.16816.F32.BF16 R8, R4, R12, R8 ;  /* 0x0000000c0408723c */ /* 0x004fde0000041808 */
[----:B------:R-:W-:-:S04]  /*86820*/  NOP ;  /* 0x0000000000007918 */ /* 0x000fc80000000000 */
[----:B------:R0:W-:Y:S04]  /*86830*/  STL.64 [R1+0x9e0], R8 ;  /* 0x0009e00801007387 */ /* 0x0001e80000100a00 */
[----:B------:R1:W-:Y:S04]  /*86840*/  STL.64 [R1+0x9e8], R10 ;  /* 0x0009e80a01007387 */ /* 0x0003e80000100a00 */
[----:B0-----:R-:W2:Y:S01]  /*86850*/  LDL.LU.64 R8, [R1+0xa178] ;  /* 0x00a1780001087983 */ /* 0x001ea20000300a00 */
[----:B-1----:R-:W-:Y:S02]  /*86860*/  IMAD.MOV.U32 R11, RZ, RZ, R12 ;  /* 0x000000ffff0b7224 */ /* 0x002fe400078e000c */
[----:B------:R-:W-:-:S02]  /*86870*/  IMAD.MOV.U32 R10, RZ, RZ, R13 ;  /* 0x000000ffff0a7224 */ /* 0x000fc400078e000d */
[----:B---3--:R-:W-:Y:S01]  /*86880*/  IMAD.MOV.U32 R12, RZ, RZ, R19 ;  /* 0x000000ffff0c7224 */ /* 0x008fe200078e0013 */
[----:B------:R-:W-:-:S05]  /*86890*/  MOV R13, R18 ;  /* 0x00000012000d7202 */ /* 0x000fca0000000f00 */
[----:B------:R0:W-:Y:S04]  /*868a0*/  STL.64 [R1+0xa170], R12 ;  /* 0x00a1700c01007387 */ /* 0x0001e80000100a00 */
[----:B0-----:R-:W4:Y:S04]  /*868b0*/  LDL.LU R12, [R1+0x9d0] ;  /* 0x0009d000010c7983 */ /* 0x001f280000300800 */
[----:B------:R-:W4:Y:S04]  /*868c0*/  LDL.LU R13, [R1+0x9d4] ;  /* 0x0009d400010d7983 */ /* 0x000f280000300800 */
[----:B------:R-:W4:Y:S04]  /*868d0*/  LDL.LU R14, [R1+0x9d8] ;  /* 0x0009d800010e7983 */ /* 0x000f280000300800 */
[----:B------:R-:W4:Y:S04]  /*868e0*/  LDL.LU R15, [R1+0x9dc] ;  /* 0x0009dc00010f7983 */ /* 0x000f280000300800 */
[----:B------:R-:W3:Y:S04]  /*868f0*/  LDL.LU R16, [R1+0x9c0] ;  /* 0x0009c00001107983 */ /* 0x000ee80000300800 */
[----:B------:R-:W3:Y:S04]  /*86900*/  LDL.LU R17, [R1+0x9c4] ;  /* 0x0009c40001117983 */ /* 0x000ee80000300800 */
[----:B------:R-:W3:Y:S04]  /*86910*/  LDL.LU R18, [R1+0x9c8] ;  /* 0x0009c80001127983 */ /* 0x000ee80000300800 */
[----:B------:R-:W3:Y:S04]  /*86920*/  LDL.LU R19, [R1+0x9cc] ;  /* 0x0009cc0001137983 */ /* 0x000ee80000300800 */
[----:B------:R-:W3:Y:S04]  /*86930*/  LDL.64 R20, [R1+0xe0] ;  /* 0x0000e00001147983 */ /* 0x000ee80000100a00 */
[----:B------:R-:W-:Y:S04]  /*86940*/  STL.64 [R1+0xa0f8], R10 ;  /* 0x00a0f80a01007387 */ /* 0x000fe80000100a00 */
        /* <DEDUP_REMOVED lines=11> */
[C---:B----4-:R-:W-:Y:S03]  /*86a00*/  HMMA.16816.F32.BF16 R24, R4.reuse, R24, R12 ;  /* 0x000000180418723c */ /* 0x050fe6000004180c */
[----:B--2---:R-:W-:Y:S04]  /*86a10*/  STL.64 [R1+0xa148], R10 ;  /* 0x00a1480a01007387 */ /* 0x004fe80000100a00 */
[----:B------:R0:W-:Y:S04]  /*86a20*/  STL.64 [R1+0xa140], R8 ;  /* 0x00a1400801007387 */ /* 0x0001e80000100a00 */
[----:B0-----:R-:W2:Y:S04]  /*86a30*/  LDL.LU R8, [R1+0x220] ;  /* 0x0002200001087983 */ /* 0x001ea80000300800 */
[----:B------:R-:W2:Y:S04]  /*86a40*/  LDL.LU R9, [R1+0x224] ;  /* 0x0002240001097983 */ /* 0x000ea80000300800 */
[----:B------:R-:W2:Y:S04]  /*86a50*/  LDL.LU R10, [R1+0x228] ;  /* 0x00022800010a7983 */ /* 0x000ea80000300800 */
[----:B------:R-:W2:Y:S04]  /*86a60*/  LDL.LU R11, [R1+0x22c] ;  /* 0x00022c00010b7983 */ /* 0x000ea80000300800 */
[----:B------:R-:W2:Y:S04]  /*86a70*/  LDL.LU.64 R12, [R1+0xa170] ;  /* 0x00a17000010c7983 */ /* 0x000ea80000300a00 */
[----:B------:R0:W-:Y:S04]  /*86a80*/  STL.64 [R1+0x9d0], R24 ;  /* 0x0009d01801007387 */ /* 0x0001e80000100a00 */
[----:B------:R1:W-:Y:S04]  /*86a90*/  STL.64 [R1+0x9d8], R26 ;  /* 0x0009d81a01007387 */ /* 0x0003e80000100a00 */
[----:B0-----:R-:W4:Y:S04]  /*86aa0*/  LDL.LU R24, [R1+0x180] ;  /* 0x0001800001187983 */ /* 0x001f280000300800 */
[----:B------:R-:W4:Y:S04]  /*86ab0*/  LDL.LU R25, [R1+0x184] ;  /* 0x0001840001197983 */ /* 0x000f280000300800 */
[----:B-1----:R-:W2:Y:S04]  /*86ac0*/  LDL.LU R26, [R1+0x188] ;  /* 0x00018800011a7983 */ /* 0x002ea80000300800 */
[----:B------:R-:W2:Y:S01]  /*86ad0*/  LDL.LU R27, [R1+0x18c] ;  /* 0x00018c00011b7983 */ /* 0x000ea20000300800 */
[----:B---3--:R-:W-:Y:S03]  /*86ae0*/  HMMA.16816.F32.BF16 R16, R4, R20, R16 ;  /* 0x000000140410723c */ /* 0x008fe60000041810 */
[----:B--2---:R-:W-:Y:S04]  /*86af0*/  STL.64 [R1+0xa098], R26 ;  /* 0x00a0981a01007387 */ /* 0x004fe80000100a00 */
[----:B----4-:R0:W-:Y:S02]  /*86b00*/  STL.64 [R1+0xa090], R24 ;  /* 0x00a0901801007387 */ /* 0x0101e40000100a00 */
[----:B0-----:R-:W-:-:S02]  /*86b10*/  IMAD.MOV.U32 R24, RZ, RZ, R23 ;  /* 0x000000ffff187224 */ /* 0x001fc400078e0017 */
[----:B------:R-:W-:-:S05]  /*86b20*/  IMAD.MOV.U32 R25, RZ, RZ, R22 ;  /* 0x000000ffff197224 */ /* 0x000fca00078e0016 */
[----:B------:R0:W-:Y:S04]  /*86b30*/  STL.64 [R1+0xa0a8], R24 ;  /* 0x00a0a81801007387 */ /* 0x0001e80000100a00 */
        /* <DEDUP_REMOVED lines=8> */
[----:B------:R-:W-:Y:S02]  /*86bc0*/  IMAD.MOV.U32 R18, RZ, RZ, R21 ;  /* 0x000000ffff127224 */ /* 0x000fe400078e0015 */
[----:B------:R-:W2:Y:S02]  /*86bd0*/  LDL.LU.64 R20, [R1+0xa160] ;  /* 0x00a1600001147983 */ /* 0x000ea40000300a00 */
[----:B--2---:R-:W-:Y:S01]  /*86be0*/  HMMA.16816.F32.BF16 R4, R4, R20, R24 ;  /* 0x000000140404723c */ /* 0x004fe20000041818 */
[----:B------:R-:W-:Y:S02]  /*86bf0*/  IMAD.MOV.U32 R27, RZ, RZ, R20 ;  /* 0x000000ffff1b7224 */ /* 0x000fe400078e0014 */
[----:B------:R-:W-:-:S15]  /*86c00*/  IMAD.MOV.U32 R26, RZ, RZ, R21 ;  /* 0x000000ffff1a7224 */ /* 0x000fde00078e0015 */
[----:B------:R-:W-:Y:S01]  /*86c10*/  NOP ;  /* 0x0000000000007918 */ /* 0x000fe20000000000 */
[----:B------:R0:W-:Y:S04]  /*86c20*/  STL.64 [R1+0x400], R4 ;  /* 0x0004000401007387 */ /* 0x0001e80000100a00 */
[----:B------:R-:W-:Y:S04]  /*86c30*/  STL.64 [R1+0x408], R6 ;  /* 0x0004080601007387 */ /* 0x000fe80000100a00 */
[----:B------:R-:W2:Y:S04]  /*86c40*/  LDL.LU.64 R22, [R1+0xa158] ;  /* 0x00a1580001167983 */ /* 0x000ea80000300a00 */
[----:B------:R-:W2:Y:S04]  /*86c50*/  LDL.LU.64 R20, [R1+0xa150] ;  /* 0x00a1500001147983 */ /* 0x000ea80000300a00 */
[----:B0-----:R-:W4:Y:S04]  /*86c60*/  LDL R4, [R1] ;  /* 0x0000000001047983 */ /* 0x001f280000100800 */
[----:B------:R-:W4:Y:S01]  /*86c70*/  LDL R5, [R1+0x4] ;  /* 0x0000040001057983 */ /* 0x000f220000100800 */
[----:B--2---:R-:W-:Y:S03]  /*86c80*/  HMMA.16816.F32.BF16 R12, R20, R12, R8 ;  /* 0x0000000c140c723c */ /* 0x004fe60000041808 */
[----:B------:R-:W2:Y:S04]  /*86c90*/  LDL.LU.64 R10, [R1+0xa148] ;  /* 0x00a14800010a7983 */ /* 0x000ea80000300a00 */
[----:B------:R-:W2:-:S12]  /*86ca0*/  LDL.LU.64 R8, [R1+0xa140] ;  /* 0x00a1400001087983 */ /* 0x000e980000300a00 */
[----:B------:R0:W-:Y:S04]  /*86cb0*/  STL.64 [R1+0x220], R12 ;  /* 0x0002200c01007387 */ /* 0x0001e80000100a00 */
[----:B------:R2:W-:Y:S04]  /*86cc0*/  STL.64 [R1+0x228], R14 ;  /* 0x0002280e01007387 */ /* 0x0005e80000100a00 */
[----:B0-----:R-:W2:Y:S01]  /*86cd0*/  LDL.LU.64 R12, [R1+0xa138] ;  /* 0x00a13800010c7983 */ /* 0x001ea20000300a00 */
[----:B---3--:R-:W-:Y:S02]  /*86ce0*/  IMAD.MOV.U32 R24, RZ, RZ, R16 ;  /* 0x000000ffff187224 */ /* 0x008fe400078e0010 */
[----:B------:R-:W-:Y:S01]  /*86cf0*/  IMAD.MOV.U32 R25, RZ, RZ, R17 ;  /* 0x000000ffff197224 */ /* 0x000fe200078e0011 */
[----:B------:R-:W3:Y:S04]  /*86d00*/  LDL.LU R16, [R1+0xa134] ;  /* 0x00a1340001107983 */ /* 0x000ee80000300800 */
[----:B------:R-:W3:Y:S04]  /*86d10*/  LDL.LU R17, [R1+0xa130] ;  /* 0x00a1300001117983 */ /* 0x000ee80000300800 */
[----:B------:R-:W-:Y:S01]  /*86d20*/  STL.64 [R1+0xa0c0], R24 ;  /* 0x00a0c01801007387 */ /* 0x000fe20000100a00 */
[----:B--2---:R-:W-:Y:S03]  /*86d30*/  HMMA.16816.F32.BF16 R12, R20, R12, R8 ;  /* 0x0000000c140c723c */ /* 0x004fe60000041808 */
[----:B------:R-:W3:Y:S04]  /*86d40*/  LDL.LU.64 R10, [R1+0xa128] ;  /* 0x00a12800010a7983 */ /* 0x000ee80000300a00 */
[----:B------:R-:W3:-:S12]  /*86d50*/  LDL.LU.64 R8, [R1+0xa120] ;  /* 0x00a1200001087983 */ /* 0x000ed80000300a00 */
[----:B------:R-:W-:Y:S04]  /*86d60*/  STL.64 [R1+0x210], R12 ;  /* 0x0002100c01007387 */ /* 0x000fe80000100a00 */
[----:B------:R0:W-:Y:S04]  /*86d70*/  STL.64 [R1+0x218], R14 ;  /* 0x0002180e01007387 */ /* 0x0001e80000100a00 */
[----:B0-----:R-:W4:Y:S04]  /*86d80*/  LDL.LU.64 R14, [R1+0xa118] ;  /* 0x00a11800010e7983 */ /* 0x001f280000300a00 */
[----:B------:R-:W4:Y:S01]  /*86d90*/  LDL.LU.64 R12, [R1+0xa110] ;  /* 0x00a11000010c7983 */ /* 0x000f220000300a00 */
[----:B------:R-:W-:-:S02]  /*86da0*/  IMAD.MOV.U32 R24, RZ, RZ, R29 ;  /* 0x000000ffff187224 */ /* 0x000fc400078e001d */
[----:B------:R-:W-:Y:S01]  /*86db0*/  IMAD.MOV.U32 R25, RZ, RZ, R28 ;  /* 0x000000ffff197224 */ /* 0x000fe200078e001c */
[----:B----4-:R-:W-:Y:S01]  /*86dc0*/  HMMA.16816.F32.BF16 R4, R20, R4, R12 ;  /* 0x000000041404723c */ /* 0x010fe2000004180c */
[----:B------:R-:W2:Y:S04]  /*86dd0*/  LDL.LU.64 R14, [R1+0xa108] ;  /* 0x00a10800010e7983 */ /* 0x000ea80000300a00 */
[----:B------:R-:W4:-:S14]  /*86de0*/  LDL.LU.64 R12, [R1+0xa100] ;  /* 0x00a10000010c7983 */ /* 0x000f1c0000300a00 */
[----:B------:R-:W-:Y:S04]  /*86df0*/  STL.64 [R1+0x200], R4 ;  /* 0x0002000401007387 */ /* 0x000fe80000100a00 */
[----:B------:R3:W-:Y:S02]  /*86e00*/  STL.64 [R1+0x208], R6 ;  /* 0x0002080601007387 */ /* 0x0007e40000100a00 */
[----:B---3--:R-:W-:-:S15]  /*86e10*/  HMMA.16816.F32.BF16 R4, R20, R16, R8 ;  /* 0x000000101404723c */ /* 0x008fde0000041808 */
[----:B------:R-:W-:-:S04]  /*86e20*/  NOP ;  /* 0x0000000000007918 */ /* 0x000fc80000000000 */
[----:B------:R0:W-:Y:S04]  /*86e30*/  STL.64 [R1+0x1f0], R4 ;  /* 0x0001f00401007387 */ /* 0x0001e80000100a00 */
[----:B------:R1:W-:Y:S04]  /*86e40*/  STL.64 [R1+0x1f8], R6 ;  /* 0x0001f80601007387 */ /* 0x0003e80000100a00 */
[----:B------:R-:W4:Y:S04]  /*86e50*/  LDL.LU R8, [R1+0x1e0] ;  /* 0x0001e00001087983 */ /* 0x000f280000300800 */
[----:B------:R-:W4:Y:S04]  /*86e60*/  LDL.LU R9, [R1+0x1e4] ;  /* 0x0001e40001097983 */ /* 0x000f280000300800 */
[----:B------:R-:W4:Y:S04]  /*86e70*/  LDL.LU R10, [R1+0x1e8] ;  /* 0x0001e800010a7983 */ /* 0x000f280000300800 */
[----:B------:R-:W4:Y:S04]  /*86e80*/  LDL.LU R11, [R1+0x1ec] ;  /* 0x0001ec00010b7983 */ /* 0x000f280000300800 */
[----:B0-----:R-:W3:Y:S04]  /*86e90*/  LDL.LU R4, [R1+0x1d0] ;  /* 0x0001d00001047983 */ /* 0x001ee80000300800 */
[----:B------:R-:W3:Y:S04]  /*86ea0*/  LDL.LU R5, [R1+0x1d4] ;  /* 0x0001d40001057983 */ /* 0x000ee80000300800 */
[----:B-1----:R-:W3:Y:S04]  /*86eb0*/  LDL.LU R6, [R1+0x1d8] ;  /* 0x0001d80001067983 */ /* 0x002ee80000300800 */
[----:B------:R-:W3:Y:S04]  /*86ec0*/  LDL.LU R7, [R1+0x1dc] ;  /* 0x0001dc0001077983 */ /* 0x000ee80000300800 */
[----:B------:R0:W-:Y:S04]  /*86ed0*/  STL.64 [R1+0xa0d8], R24 ;  /* 0x00a0d81801007387 */ /* 0x0001e80000100a00 */
[----:B0-----:R-:W2:Y:S04]  /*86ee0*/  LDL.64 R24, [R1+0x30] ;  /* 0x0000300001187983 */ /* 0x001ea80000100a00 */
[----:B------:R0:W-:Y:S04]  /*86ef0*/  STL.64 [R1+0xa000], R16 ;  /* 0x00a0001001007387 */ /* 0x0001e80000100a00 */
[----:B------:R1:W-:Y:S04]  /*86f00*/  STL.64 [R1+0xa0a0], R18 ;  /* 0x00a0a01201007387 */ /* 0x0003e80000100a00 */
        /* <DEDUP_REMOVED lines=23> */
[----:B------:R-:W-:Y:S04]  /*87080*/  STL.64 [R1+0x1e0], R8 ;  /* 0x0001e00801007387 */ /* 0x000fe80000100a00 */
[----:B------:R0:W-:Y:S04]  /*87090*/  STL.64 [R1+0x1e8], R10 ;  /* 0x0001e80a01007387 */ /* 0x0001e80000100a00 */
[----:B0-----:R-:W4:Y:S04]  /*870a0*/  LDL.LU.64 R10, [R1+0xa0f8] ;  /* 0x00a0f800010a7983 */ /* 0x001f280000300a00 */
[----:B------:R-:W3:Y:S04]  /*870b0*/  LDL.LU.64 R8, [R1+0xa0f0] ;  /* 0x00a0f00001087983 */ /* 0x000ee80000300a00 */
[----:B------:R-:W-:Y:S04]  /*870c0*/  STL.64 [R1+0x9fe8], R14 ;  /* 0x009fe80e01007387 */ /* 0x000fe80000100a00 */
[----:B------:R0:W-:Y:S04]  /*870d0*/  STL.64 [R1+0x9fe0], R12 ;  /* 0x009fe00c01007387 */ /* 0x0001e80000100a00 */
[----:B0-----:R-:W2:Y:S04]  /*870e0*/  LDL.LU R12, [R1+0x170] ;  /* 0x00017000010c7983 */ /* 0x001ea80000300800 */
[----:B------:R-:W2:Y:S04]  /*870f0*/  LDL.LU R13, [R1+0x174] ;  /* 0x00017400010d7983 */ /* 0x000ea80000300800 */
[----:B------:R-:W2:Y:S04]  /*87100*/  LDL.LU R14, [R1+0x178] ;  /* 0x00017800010e7983 */ /* 0x000ea80000300800 */
[----:B------:R-:W4:Y:S01]  /*87110*/  LDL.LU R15, [R1+0x17c] ;  /* 0x00017c00010f7983 */ /* 0x000f220000300800 */
[----:B---3--:R-:W-:Y:S03]  /*87120*/  HMMA.16816.F32.BF16 R4, R20, R8, R4 ;  /* 0x000000081404723c */ /* 0x008fe60000041804 */
[----:B------:R-:W-:-:S15]  /*87130*/  STL.64 [R1+0xa018], R8 ;  /* 0x00a0180801007387 */ /* 0x000fde0000100a00 */
[----:B------:R-:W-:Y:S01]  /*87140*/  NOP ;  /* 0x0000000000007918 */ /* 0x000fe20000000000 */
[----:B------:R-:W-:Y:S04]  /*87150*/  STL.64 [R1+0x1d0], R4 ;  /* 0x0001d00401007387 */ /* 0x000fe80000100a00 */
[----:B------:R-:W-:Y:S04]  /*87160*/  STL.64 [R1+0x1d8], R6 ;  /* 0x0001d80601007387 */ /* 0x000fe80000100a00 */
[----:B------:R-:W0:Y:S01]  /*87170*/  LDSM.16.MT88.4 R4, [R0+UR5+0x4080] ;  /* 0x004080050004783b */ /* 0x000e220008004200 */
[----:B--2---:R-:W-:Y:S03]  /*87180*/  HMMA.16816.F32.BF16 R16, R20, R24, R16 ;  /* 0x000000181410723c */ /* 0x004fe60000041810 */
[----:B0-----:R-:W-:Y:S04]  /*87190*/  STL.64 [R1+0x9f10], R6 ;  /* 0x009f100601007387 */ /* 0x001fe80000100a00 */
[----:B------:R0:W-:Y:S02]  /*871a0*/  STL.64 [R1+0x9f08], R4 ;  /* 0x009f080401007387 */ /* 0x0001e40000100a00 */
[----:B0-----:R-:W-:-:S02]  /*871b0*/  IMAD.MOV.U32 R4, RZ, RZ, R27 ;  /* 0x000000ffff047224 */ /* 0x001fc400078e001b */
[----:B------:R-:W-:-:S05]  /*871c0*/  IMAD.MOV.U32 R5, RZ, RZ, R26 ;  /* 0x000000ffff057224 */ /* 0x000fca00078e001a */
[----:B------:R0:W-:Y:S04]  /*871d0*/  STL.64 [R1+0xa068], R4 ;  /* 0x00a0680401007387 */ /* 0x0001e80000100a00 */
[----:B------:R-:W-:Y:S04]  /*871e0*/  STL.64 [R1+0x1c0], R16 ;  /* 0x0001c01001007387 */ /* 0x000fe80000100a00 */
[----:B------:R1:W-:Y:S01]  /*871f0*/  STL.64 [R1+0x1c8], R18 ;  /* 0x0001c81201007387 */ /* 0x0003e20000100a00 */
[----:B0-----:R-:W-:Y:S02]  /*87200*/  IMAD.MOV.U32 R4, RZ, RZ, R3 ;  /* 0x000000ffff047224 */ /* 0x001fe400078e0003 */
[----:B------:R-:W-:Y:S01]  /*87210*/  IMAD.MOV.U32 R5, RZ, RZ, R2 ;  /* 0x000000ffff057224 */ /* 0x000fe200078e0002 */
[----:B-1----:R-:W2:Y:S04]  /*87220*/  LDL.LU.64 R18, [R1+0xa0e8] ;  /* 0x00a0e80001127983 */ /* 0x002ea80000300a00 */
[----:B------:R-:W2:Y:S01]  /*87230*/  LDL.LU.64 R16, [R1+0xa0e0] ;  /* 0x00a0e00001107983 */ /* 0x000ea20000300a00 */
[----:B------:R-:W-:-:S02]  /*87240*/  IMAD.MOV.U32 R3, RZ, RZ, R24 ;  /* 0x000000ffff037224 */ /* 0x000fc400078e0018 */
        /* <DEDUP_REMOVED lines=20> */
[----:B------:R-:W3:Y:S02]  /*87390*/  LDL.LU.64 R24, [R1+0xa090] ;  /* 0x00a0900001187983 */ /* 0x000ee40000300a00 */
[----:B---3--:R-:W-:Y:S02]  /*873a0*/  HMMA.16816.F32.BF16 R4, R20, R4, R24 ;  /* 0x000000041404723c */ /* 0x008fe40000041818 */
[----:B------:R-:W4:-:S15]  /*873b0*/  LDL.LU.64 R24, [R1+0xa088] ;  /* 0x00a0880001187983 */ /* 0x000f1e0000300a00 */
[----:B------:R-:W-:Y:S02]  /*873c0*/  NOP ;  /* 0x0000000000007918 */ /* 0x000fe40000000000 */
[----:B------:R-:W-:Y:S04]  /*873d0*/  STL.64 [R1+0x180], R4 ;  /* 0x0001800401007387 */ /* 0x000fe80000100a00 */
[----:B------:R4:W-:Y:S02]  /*873e0*/  STL.64 [R1+0x188], R6 ;  /* 0x0001880601007387 */ /* 0x0009e40000100a00 */
[----:B----4-:R-:W-:Y:S02]  /*873f0*/  HMMA.16816.F32.BF16 R4, R20, R24, R12 ;  /* 0x000000181404723c */ /* 0x010fe4000004180c */
[----:B------:R-:W3:-:S15]  /*87400*/  LDL.LU R24, [R1+0xc50] ;  /* 0x000c500001187983 */ /* 0x000ede0000300800 */
[----:B------:R-:W-:Y:S02]  /*87410*/  NOP ;  /* 0x0000000000007918 */ /* 0x000fe40000000000 */
[----:B------:R0:W-:Y:S04]  /*87420*/  STL.64 [R1+0x170], R4 ;  /* 0x0001700401007387 */ /* 0x0001e80000100a00 */
[----:B------:R1:W-:Y:S04]  /*87430*/  STL.64 [R1+0x178], R6 ;  /* 0x0001780601007387 */ /* 0x0003e80000100a00 */
[----:B------:R-:W3:Y:S04]  /*87440*/  LDL.LU R25, [R1+0xc54] ;  /* 0x000c540001197983 */ /* 0x000ee80000300800 */
[----:B------:R-:W4:Y:S04]  /*87450*/  LDL.LU R26, [R1+0xc58] ;  /* 0x000c5800011a7983 */ /* 0x000f280000300800 */
[----:B------:R-:W4:Y:S04]  /*87460*/  LDL.LU R27, [R1+0xc5c] ;  /* 0x000c5c00011b7983 */ /* 0x000f280000300800 */
[----:B----4-:R-:W-:Y:S04]  /*87470*/  STL.64 [R1+0xa050], R26 ;  /* 0x00a0501a01007387 */ /* 0x010fe80000100a00 */
[----:B---3--:R2:W-:Y:S04]  /*87480*/  STL.64 [R1+0xa048], R24 ;  /* 0x00a0481801007387 */ /* 0x0085e80000100a00 */
[----:B0-----:R-:W3:Y:S04]  /*87490*/  LDL.LU R4, [R1+0xe80] ;  /* 0x000e800001047983 */ /* 0x001ee80000300800 */
[----:B------:R-:W3:Y:S04]  /*874a0*/  LDL.LU R5, [R1+0xe84] ;  /* 0x000e840001057983 */ /* 0x000ee80000300800 */
[----:B-1----:R-:W4:Y:S04]  /*874b0*/  LDL.LU R6, [R1+0xe88] ;  /* 0x000e880001067983 */ /* 0x002f280000300800 */
[----:B------:R-:W4:Y:S01]  /*874c0*/  LDL.LU R7, [R1+0xe8c] ;  /* 0x000e8c0001077983 */ /* 0x000f220000300800 */
[----:B--2---:R-:W-:-:S02]  /*874d0*/  IMAD.MOV.U32 R24, RZ, RZ, R19 ;  /* 0x000000ffff187224 */ /* 0x004fc400078e0013 */
[----:B------:R-:W-:Y:S01]  /*874e0*/  IMAD.MOV.U32 R25, RZ, RZ, R18 ;  /* 0x000000ffff197224 */ /* 0x000fe200078e0012 */
[----:B----4-:R-:W-:Y:S04]  /*874f0*/  STL.64 [R1+0xa078], R6 ;  /* 0x00a0780601007387 */ /* 0x010fe80000100a00 */
[----:B---3--:R-:W-:Y:S04]  /*87500*/  STL.64 [R1+0xa070], R4 ;  /* 0x00a0700401007387 */ /* 0x008fe80000100a00 */
[----:B------:R0:W-:Y:S04]  /*87510*/  STL.64 [R1+0xa060], R24 ;  /* 0x00a0601801007387 */ /* 0x0001e80000100a00 */
[----:B0-----:R-:W2:Y:S01]  /*87520*/  LDL.64 R24, [R1+0xf0] ;  /* 0x0000f00001187983 */ /* 0x001ea20000100a00 */
[----:B------:R-:W-:Y:S01]  /*87530*/  IMAD.MOV.U32 R5, RZ, RZ, R10 ;  /* 0x000000ffff057224 */ /* 0x000fe200078e000a */
[----:B------:R-:W-:-:S02]  /*87540*/  MOV R4, R11 ;  /* 0x0000000b00047202 */ /* 0x000fc40000000f00 */
[----:B--2---:R0:W-:Y:S04]  /*87550*/  STL.64 [R1+0xa080], R24 ;  /* 0x00a0801801007387 */ /* 0x0041e80000100a00 */
[----:B0-----:R-:W2:Y:S04]  /*87560*/  LDL.LU R24, [R1+0x160] ;  /* 0x0001600001187983 */ /* 0x001ea80000300800 */
[----:B------:R-:W2:Y:S04]  /*87570*/  LDL.LU R25, [R1+0x164] ;  /* 0x0001640001197983 */ /* 0x000ea80000300800 */
        /* <DEDUP_REMOVED lines=14> */
[----:B--2---:R-:W-:Y:S04]  /*87660*/  STL.64 [R1+0xa028], R10 ;  /* 0x00a0280a01007387 */ /* 0x004fe80000100a00 */
[----:B------:R0:W-:Y:S04]  /*87670*/  STL.64 [R1+0xa020], R8 ;  /* 0x00a0200801007387 */ /* 0x0001e80000100a00 */
[----:B0-----:R-:W2:Y:S01]  /*87680*/  LDL.64 R8, [R1+0x20] ;  /* 0x0000200001087983 */ /* 0x001ea20000100a00 */
[C---:B------:R-:W-:Y:S03]  /*87690*/  HMMA.16816.F32.BF16 R4, R20.reuse, R4, R24 ;  /* 0x000000041404723c */ /* 0x040fe60000041818 */
[----:B--2---:R0:W-:Y:S04]  /*876a0*/  STL.64 [R1+0xa058], R8 ;  /* 0x00a0580801007387 */ /* 0x0041e80000100a00 */
[----:B0-----:R-:W2:Y:S04]  /*876b0*/  LDL.LU R8, [R1+0x890] ;  /* 0x0008900001087983 */ /* 0x001ea80000300800 */
[----:B------:R-:W2:Y:S04]  /*876c0*/  LDL.LU R9, [R1+0x894] ;  /* 0x0008940001097983 */ /* 0x000ea80000300800 */
[----:B------:R-:W2:Y:S04]  /*876d0*/  LDL.LU R10, [R1+0x898] ;  /* 0x00089800010a7983 */ /* 0x000ea80000300800 */
[----:B------:R-:W2:Y:S04]  /*876e0*/  LDL.LU R11, [R1+0x89c] ;  /* 0x00089c00010b7983 */ /* 0x000ea80000300800 */
        /* <DEDUP_REMOVED lines=8> */
[----:B----4-:R-:W-:Y:S04]  /*87770*/  STL.64 [R1+0x9ff8], R14 ;  /* 0x009ff80e01007387 */ /* 0x010fe80000100a00 */
[----:B---3--:R0:W-:Y:S04]  /*87780*/  STL.64 [R1+0x9ff0], R12 ;  /* 0x009ff00c01007387 */ /* 0x0081e80000100a00 */
[----:B0-----:R-:W3:Y:S04]  /*87790*/  LDL.64 R12, [R1] ;  /* 0x00000000010c7983 */ /* 0x001ee80000100a00 */
        /* <DEDUP_REMOVED lines=14> */
[----:B------:R-:W2:-:S15]  /*87880*/  LDL.LU.64 R8, [R1+0xa058] ;  /* 0x00a0580001087983 */ /* 0x000e9e0000300a00 */
        /* <DEDUP_REMOVED lines=12> */
[----:B-1----:R-:W3:Y:S04]  /*87950*/  LDL.LU R22, [R1+0x6d8] ;  /* 0x0006d80001167983 */ /* 0x002ee80000300800 */
[----:B------:R-:W3:Y:S01]  /*87960*/  LDL.LU R23, [R1+0x6dc] ;  /* 0x0006dc0001177983 */ /* 0x000ee20000300800 */
[----:B--2---:R-:W-:Y:S03]  /*87970*/  HMMA.16816.F32.BF16 R16, R24, R8, R16 ;  /* 0x000000081810723c */ /* 0x004fe60000041810 */
[----:B---3--:R-:W-:Y:S04]  /*87980*/  STL.64 [R1+0x9fd8], R22 ;  /* 0x009fd81601007387 */ /* 0x008fe80000100a00 */
[----:B----4-:R0:W-:Y:S04]  /*87990*/  STL.64 [R1+0x9fd0], R20 ;  /* 0x009fd01401007387 */ /* 0x0101e80000100a00 */
[----:B0-----:R-:W2:Y:S04]  /*879a0*/  LDL.LU R20, [R1+0x6e0] ;  /* 0x0006e00001147983 */ /* 0x001ea80000300800 */
[----:B------:R-:W2:Y:S04]  /*879b0*/  LDL.LU R21, [R1+0x6e4] ;  /* 0x0006e40001157983 */ /* 0x000ea80000300800 */
[----:B------:R-:W2:Y:S04]  /*879c0*/  LDL.LU R22, [R1+0x6e8] ;  /* 0x0006e80001167983 */ /* 0x000ea80000300800 */
[----:B------:R-:W2:Y:S04]  /*879d0*/  LDL.LU R23, [R1+0x6ec] ;  /* 0x0006ec0001177983 */ /* 0x000ea80000300800 */
[----:B------:R0:W-:Y:S04]  /*879e0*/  STL.64 [R1+0x9f20], R4 ;  /* 0x009f200401007387 */ /* 0x0001e80000100a00 */
[----:B------:R1:W-:Y:S04]  /*879f0*/  STL.64 [R1+0x720], R16 ;  /* 0x0007201001007387 */ /* 0x0003e80000100a00 */
[----:B------:R-:W-:Y:S01]  /*87a00*/  STL.64 [R1+0x728], R18 ;  /* 0x0007281201007387 */ /* 0x000fe20000100a00 */
[----:B0-----:R-:W-:-:S03]  /*87a10*/  IMAD.MOV.U32 R5, RZ, RZ, R8 ;  /* 0x000000ffff057224 */ /* 0x001fc600078e0008 */
[----:B-1----:R-:W3:Y:S01]  /*87a20*/  LDL.LU.64 R16, [R1+0xa030] ;  /* 0x00a0300001107983 */ /* 0x002ee20000300a00 */
[----:B------:R-:W-:-:S03]  /*87a30*/  IMAD.MOV.U32 R4, RZ, RZ, R9 ;  /* 0x000000ffff047224 */ /* 0x000fc600078e0009 */
[----:B------:R-:W3:Y:S04]  /*87a40*/  LDL.LU.64 R10, [R1+0xa028] ;  /* 0x00a02800010a7983 */ /* 0x000ee80000300a00 */
[----:B------:R-:W3:Y:S04]  /*87a50*/  LDL.LU.64 R8, [R1+0xa020] ;  /* 0x00a0200001087983 */ /* 0x000ee80000300a00 */
[----:B------:R-:W-:Y:S04]  /*87a60*/  STL.64 [R1+0x9fc0], R6 ;  /* 0x009fc00601007387 */ /* 0x000fe80000100a00 */
[----:B------:R-:W-:Y:S01]  /*87a70*/  STL.64 [R1+0x9fb8], R4 ;  /* 0x009fb80401007387 */ /* 0x000fe20000100a00 */
[----:B---3--:R-:W-:-:S15]  /*87a80*/  HMMA.16816.F32.BF16 R8, R24, R16, R8 ;  /* 0x000000101808723c */ /* 0x008fde0000041808 */
[----:B------:R-:W-:-:S04]  /*87a90*/  NOP ;  /* 0x0000000000007918 */ /* 0x000fc80000000000 */
[----:B------:R0:W-:Y:S04]  /*87aa0*/  STL.64 [R1+0x710], R8 ;  /* 0x0007100801007387 */ /* 0x0001e80000100a00 */
[----:B------:R1:W-:Y:S04]  /*87ab0*/  STL.64 [R1+0x718], R10 ;  /* 0x0007180a01007387 */ /* 0x0003e80000100a00 */
[----:B0-----:R-:W3:Y:S01]  /*87ac0*/  LDL.LU.64 R8, [R1+0xa018] ;  /* 0x00a0180001087983 */ /* 0x001ee20000300a00 */
[----:B-1----:R-:W-:Y:S02]  /*87ad0*/  IMAD.MOV.U32 R11, RZ, RZ, R16 ;  /* 0x000000ffff0b7224 */ /* 0x002fe400078e0010 */
[----:B------:R-:W-:Y:S01]  /*87ae0*/  IMAD.MOV.U32 R10, RZ, RZ, R17 ;  /* 0x000000ffff0a7224 */ /* 0x000fe200078e0011 */
[----:B------:R-:W4:Y:S04]  /*87af0*/  LDL.LU.64 R18, [R1+0xa010] ;  /* 0x00a0100001127983 */ /* 0x000f280000300a00 */
[----:B------:R-:W4:Y:S02]  /*87b00*/  LDL.LU.64 R16, [R1+0xa008] ;  /* 0x00a0080001107983 */ /* 0x000f240000300a00 */
[----:B----4-:R-:W-:-:S15]  /*87b10*/  HMMA.16816.F32.BF16 R16, R24, R12, R16 ;  /* 0x0000000c1810723c */ /* 0x010fde0000041810 */
[----:B------:R-:W-:-:S04]  /*87b20*/  NOP ;  /* 0x0000000000007918 */ /* 0x000fc80000000000 */
[----:B------:R0:W-:Y:S04]  /*87b30*/  STL.64 [R1+0x700], R16 ;  /* 0x0007001001007387 */ /* 0x0001e80000100a00 */
[----:B------:R1:W-:Y:S04]  /*87b40*/  STL.64 [R1+0x708], R18 ;  /* 0x0007081201007387 */ /* 0x0003e80000100a00 */
[----:B0-----:R-:W4:Y:S01]  /*87b50*/  LDL.LU.64 R16, [R1+0xa000] ;  /* 0x00a0000001107983 */ /* 0x001f220000300a00 */
[----:B-1----:R-:W-:Y:S02]  /*87b60*/  IMAD.MOV.U32 R19, RZ, RZ, R12 ;  /* 0x000000ffff137224 */ /* 0x002fe400078e000c */
        /* <DEDUP_REMOVED lines=10> */
[----:B------:R1:W-:Y:S04]  /*87c10*/  STL.64 [R1+0x9fc8], R18 ;  /* 0x009fc81201007387 */ /* 0x0003e80000100a00 */
[----:B0-----:R-:W3:Y:S04]  /*87c20*/  LDL.LU R16, [R1+0x6c0] ;  /* 0x0006c00001107983 */ /* 0x001ee80000300800 */
[----:B------:R-:W3:Y:S04]  /*87c30*/  LDL.LU R17, [R1+0x6c4] ;  /* 0x0006c40001117983 */ /* 0x000ee80000300800 */
[----:B-1----:R-:W3:Y:S04]  /*87c40*/  LDL.LU R18, [R1+0x6c8] ;  /* 0x0006c80001127983 */ /* 0x002ee80000300800 */
[----:B------:R-:W3:Y:S01]  /*87c50*/  LDL.LU R19, [R1+0x6cc] ;  /* 0x0006cc0001137983 */ /* 0x000ee20000300800 */
[----:B--2---:R-:W-:-:S15]  /*87c60*/  HMMA.16816.F32.BF16 R20, R24, R12, R20 ;  /* 0x0000000c1814723c */ /* 0x004fde0000041814 */
[----:B------:R-:W-:-:S04]  /*87c70*/  NOP ;  /* 0x0000000000007918 */ /* 0x000fc80000000000 */
[----:B------:R-:W-:Y:S04]  /*87c80*/  STL.64 [R1+0x6e0], R20 ;  /* 0x0006e01401007387 */ /* 0x000fe80000100a00 */
[----:B------:R0:W-:Y:S04]  /*87c90*/  STL.64 [R1+0x6e8], R22 ;  /* 0x0006e81601007387 */ /* 0x0001e80000100a00 */
[----:B0-----:R-:W2:Y:S04]  /*87ca0*/  LDL.LU.64 R22, [R1+0x9fd8] ;  /* 0x009fd80001167983 */ /* 0x001ea80000300a00 */
[----:B------:R-:W2:Y:S04]  /*87cb0*/  LDL.LU.64 R20, [R1+0x9fd0] ;  /* 0x009fd00001147983 */ /* 0x000ea80000300a00 */
[----:B----4-:R-:W-:Y:S04]  /*87cc0*/  STL.64 [R1+0x9ec0], R14 ;  /* 0x009ec00e01007387 */ /* 0x010fe80000100a00 */
[----:B------:R0:W-:Y:S04]  /*87cd0*/  STL.64 [R1+0x9eb8], R12 ;  /* 0x009eb80c01007387 */ /* 0x0001e80000100a00 */
[----:B0-----:R-:W4:Y:S04]  /*87ce0*/  LDL.64 R12, [R1+0x150] ;  /* 0x00015000010c7983 */ /* 0x001f280000100a00 */
[----:B---3--:R-:W-:Y:S01]  /*87cf0*/  STL.64 [R1+0x9fb0], R8 ;  /* 0x009fb00801007387 */ /* 0x008fe20000100a00 */
[----:B--2---:R-:W-:-:S15]  /*87d00*/  HMMA.16816.F32.BF16 R20, R24, R8, R20 ;  /* 0x000000081814723c */ /* 0x004fde0000041814 */
[----:B------:R-:W-:-:S04]  /*87d10*/  NOP ;  /* 0x0000000000007918 */ /* 0x000fc80000000000 */
[----:B------:R-:W-:Y:S04]  /*87d20*/  STL.64 [R1+0x6d0], R20 ;  /* 0x0006d01401007387 */ /* 0x000fe80000100a00 */
[----:B------:R-:W-:Y:S04]  /*87d30*/  STL.64 [R1+0x6d8], R22 ;  /* 0x0006d81601007387 */ /* 0x000fe80000100a00 */
[----:B------:R-:W0:Y:S04]  /*87d40*/  LDSM.16.MT88.4 R20, [R0+UR5+0x4100] ;  /* 0x004100050014783b */ /* 0x000e280008004200 */
[----:B------:R-:W-:Y:S04]  /*87d50*/  STL [R1+0x9e94], R0 ;  /* 0x009e940001007387 */ /* 0x000fe80000100800 */
[----:B0-----:R-:W-:Y:S04]  /*87d60*/  STL.64 [R1+0x9dc8], R22 ;  /* 0x009dc81601007387 */ /* 0x001fe80000100a00 */
[----:B------:R0:W-:Y:S04]  /*87d70*/  STL.64 [R1+0x9dc0], R20 ;  /* 0x009dc01401007387 */ /* 0x0001e80000100a00 */
[----:B0-----:R-:W4:Y:S04]  /*87d80*/  LDL.LU R20, [R1+0x11c0] ;  /* 0x0011c00001147983 */ /* 0x001f280000300800 */
[----:B------:R-:W4:Y:S04]  /*87d90*/  LDL.LU R21, [R1+0x11c4] ;  /* 0x0011c40001157983 */ /* 0x000f280000300800 */
[----:B------:R-:W4:Y:S04]  /*87da0*/  LDL.LU R22, [R1+0x11c8] ;  /* 0x0011c80001167983 */ /* 0x000f280000300800 */
[----:B------:R-:W4:Y:S01]  /*87db0*/  LDL.LU R23, [R1+0x11cc] ;  /* 0x0011cc0001177983 */ /* 0x000f220000300800 */
[----:B------:R-:W-:-:S02]  /*87dc0*/  IMAD.MOV.U32 R4, RZ, RZ, R3 ;  /* 0x000000ffff047224 */ /* 0x000fc400078e0003 */
[----:B------:R-:W-:-:S07]  /*87dd0*/  IMAD.MOV.U32 R5, RZ, RZ, R2 ;  /* 0x000000ffff057224 */ /* 0x000fce00078e0002 */
[----:B------:R-:W-:Y:S01]  /*87de0*/  HMMA.16816.F32.BF16 R4, R24, R4, R16 ;  /* 0x000000041804723c */ /* 0x000fe20000041810 */
[----:B------:R-:W2:-:S15]  /*87df0*/  LDL.LU.64 R18, [R1+0x9fc8] ;  /* 0x009fc80001127983 */ /* 0x000e9e0000300a00 */
[----:B------:R-:W-:-:S03]  /*87e00*/  NOP ;  /* 0x0000000000007918 */ /* 0x000fc60000000000 */
[----:B------:R-:W-:Y:S04]  /*87e10*/  STL.64 [R1+0x6c0], R4 ;  /* 0x0006c00401007387 */ /* 0x000fe80000100a00 */
[----:B------:R0:W-:Y:S04]  /*87e20*/  STL.64 [R1+0x6c8], R6 ;  /* 0x0006c80601007387 */ /* 0x0001e80000100a00 */
[----:B0-----:R-:W3:Y:S04]  /*87e30*/  LDL.LU.64 R6, [R1+0x9fc0] ;  /* 0x009fc00001067983 */ /* 0x001ee80000300a00 */
[----:B------:R-:W3:Y:S01]  /*87e40*/  LDL.LU.64 R4, [R1+0x9fb8] ;  /* 0x009fb80001047983 */ /* 0x000ee20000300a00 */
[----:B----4-:R-:W-:-:S15]  /*87e50*/  HMMA.16816.F32.BF16 R20, R24, R12, R20 ;  /* 0x0000000c1814723c */ /* 0x010fde0000041814 */
[----:B------:R-:W-:-:S04]  /*87e60*/  NOP ;  /* 0x0000000000007918 */ /* 0x000fc80000000000 */
[----:B------:R0:W-:Y:S04]  /*87e70*/  STL.64 [R1+0xe80], R20 ;  /* 0x000e801401007387 */ /* 0x0001e80000100a00 */
[----:B------:R1:W-:Y:S04]  /*87e80*/  STL.64 [R1+0xe88], R22 ;  /* 0x000e881601007387 */ /* 0x0003e80000100a00 */
[----:B0-----:R-:W4:Y:S04]  /*87e90*/  LDL.LU R20, [R1+0xc10] ;  /* 0x000c100001147983 */ /* 0x001f280000300800 */
[----:B------:R-:W4:Y:S04]  /*87ea0*/  LDL.LU R21, [R1+0xc14] ;  /* 0x000c140001157983 */ /* 0x000f280000300800 */
[----:B-1----:R-:W3:Y:S04]  /*87eb0*/  LDL.LU R22, [R1+0xc18] ;  /* 0x000c180001167983 */ /* 0x002ee80000300800 */
[----:B------:R-:W3:Y:S01]  /*87ec0*/  LDL.LU R23, [R1+0xc1c] ;  /* 0x000c1c0001177983 */ /* 0x000ee20000300800 */
[----:B------:R-:W-:-:S02]  /*87ed0*/  IMAD.MOV.U32 R3, RZ, RZ, R12 ;  /* 0x000000ffff037224 */ /* 0x000fc400078e000c */
[----:B------:R-:W-:Y:S02]  /*87ee0*/  IMAD.MOV.U32 R2, RZ, RZ, R13 ;  /* 0x000000ffff027224 */ /* 0x000fe400078e000d */
[----:B--2---:R-:W-:Y:S02]  /*87ef0*/  IMAD.MOV.U32 R12, RZ, RZ, R19 ;  /* 0x000000ffff0c7224 */ /* 0x004fe400078e0013 */
[----:B------:R-:W-:Y:S01]  /*87f00*/  IMAD.MOV.U32 R13, RZ, RZ, R18 ;  /* 0x000000ffff0d7224 */ /* 0x000fe200078e0012 */
        /* <DEDUP_REMOVED lines=11> */
[----:B------:R0:W-:Y:S02]  /*87fc0*/  STL.64 [R1+0x9ef0], R12 ;  /* 0x009ef00c01007387 */ /* 0x0001e40000100a00 */
[----:B0-----:R-:W-:Y:S01]  /*87fd0*/  IMAD.MOV.U32 R12, RZ, RZ, R5 ;  /* 0x000000ffff0c7224 */ /* 0x001fe200078e0005 */
[----:B------:R-:W-:-:S05]  /*87fe0*/  MOV R13, R4 ;  /* 0x00000004000d7202 */ /* 0x000fca0000000f00 */
        /* <DEDUP_REMOVED lines=10> */
[----:B----4-:R0:W-:Y:S02]  /*88090*/  STL.64 [R1+0x9f30], R16 ;  /* 0x009f301001007387 */ /* 0x0101e40000100a00 */
[----:B0-----:R-:W-:-:S02]  /*880a0*/  IMAD.MOV.U32 R16, RZ, RZ, R7 ;  /* 0x000000ffff107224 */ /* 0x001fc400078e0007 */
[----:B------:R-:W-:-:S05]  /*880b0*/  IMAD.MOV.U32 R17, RZ, RZ, R6 ;  /* 0x000000ffff117224 */ /* 0x000fca00078e0006 */
[----:B------:R0:W-:Y:S04]  /*880c0*/  STL.64 [R1+0x9f48], R16 ;  /* 0x009f481001007387 */ /* 0x0001e80000100a00 */
[----:B0-----:R-:W2:Y:S04]  /*880d0*/  LDL.64 R16, [R1+0x100] ;  /* 0x0001000001107983 */ /* 0x001ea80000100a00 */
[----:B--2---:R-:W-:Y:S04]  /*880e0*/  STL.64 [R1+0x9f60], R16 ;  /* 0x009f601001007387 */ /* 0x004fe80000100a00 */
[----:B------:R-:W2:Y:S04]  /*880f0*/  LDL.64 R4, [R1+0xe0] ;  /* 0x0000e00001047983 */ /* 0x000ea80000100a00 */
[----:B--2---:R0:W-:Y:S04]  /*88100*/  STL.64 [R1+0x9f40], R4 ;  /* 0x009f400401007387 */ /* 0x0041e80000100a00 */
[----:B0-----:R-:W2:Y:S04]  /*88110*/  LDL.LU R4, [R1+0xe20] ;  /* 0x000e200001047983 */ /* 0x001ea80000300800 */
[----:B------:R-:W2:Y:S04]  /*88120*/  LDL.LU R5, [R1+0xe24] ;  /* 0x000e240001057983 */ /* 0x000ea80000300800 */
[----:B------:R-:W4:Y:S04]  /*88130*/  LDL.LU R6, [R1+0xe28] ;  /* 0x000e280001067983 */ /* 0x000f280000300800 */
[----:B------:R-:W4:Y:S04]  /*88140*/  LDL.LU R7, [R1+0xe2c] ;  /* 0x000e2c0001077983 */ /* 0x000f280000300800 */
[----:B------:R-:W2:Y:S04]  /*88150*/  LDL.64 R16, [R1+0x110] ;  /* 0x0001100001107983 */ /* 0x000ea80000100a00 */
[----:B--2---:R0:W-:Y:S04]  /*88160*/  STL.64 [R1+0x9f78], R16 ;  /* 0x009f781001007387 */ /* 0x0041e80000100a00 */
[----:B0-----:R-:W2:Y:S04]  /*88170*/  LDL.64 R16, [R1+0x120] ;  /* 0x0001200001107983 */ /* 0x001ea80000100a00 */
[----:B--2---:R0:W-:Y:S04]  /*88180*/  STL.64 [R1+0x9f90], R16 ;  /* 0x009f901001007387 */ /* 0x0041e80000100a00 */
        /* <DEDUP_REMOVED lines=8> */
[----:B------:R-:W2:Y:S04]  /*88210*/  LDL.LU R8, [R1+0xe70] ;  /* 0x000e700001087983 */ /* 0x000ea80000300800 */
[----:B------:R-:W3:Y:S04]  /*88220*/  LDL.LU R9, [R1+0xe74] ;  /* 0x000e740001097983 */ /* 0x000ee80000300800 */
[----:B------:R-:W3:Y:S04]  /*88230*/  LDL.LU R10, [R1+0xe78] ;  /* 0x000e7800010a7983 */ /* 0x000ee80000300800 */
[----:B------:R-:W3:Y:S04]  /*88240*/  LDL.LU R11, [R1+0xe7c] ;  /* 0x000e7c00010b7983 */ /* 0x000ee80000300800 */
[----:B------:R-:W3:Y:S04]  /*88250*/  LDL.64 R16, [R1+0x140] ;  /* 0x0001400001107983 */ /* 0x000ee80000100a00 */
        /* <DEDUP_REMOVED lines=24> */
[----:B------:R0:W-:Y:S04]  /*883e0*/  STL.64 [R1+0x9ef8], R20 ;  /* 0x009ef81401007387 */ /* 0x0001e80000100a00 */
[----:B0-----:R-:W4:Y:S04]  /*883f0*/  LDL.LU R20, [R1+0xc40] ;  /* 0x000c400001147983 */ /* 0x001f280000300800 */
[----:B------:R-:W4:Y:S04]  /*88400*/  LDL.LU R21, [R1+0xc44] ;  /* 0x000c440001157983 */ /* 0x000f280000300800 */
[----:B------:R-:W4:Y:S04]  /*88410*/  LDL.LU R22, [R1+0xc48] ;  /* 0x000c480001167983 */ /* 0x000f280000300800 */
[----:B------:R-:W4:Y:S04]  /*88420*/  LDL.LU R23, [R1+0xc4c] ;  /* 0x000c4c0001177983 */ /* 0x000f280000300800 */
[----:B------:R-:W-:Y:S04]  /*88430*/  STL [R1+0x9e9c], R2 ;  /* 0x009e9c0201007387 */ /* 0x000fe80000100800 */
[----:B------:R-:W-:Y:S04]  /*88440*/  STL [R1+0x9e98], R3 ;  /* 0x009e980301007387 */ /* 0x000fe80000100800 */
        /* <DEDUP_REMOVED lines=60> */
[----:B---3--:R-:W-:Y:S02]  /*88810*/  HMMA.16816.F32.BF16 R24, R24, R4, R12 ;  /* 0x000000041818723c */ /* 0x008fe4000004180c */
[----:B------:R-:W4:Y:S04]  /*88820*/  LDL.LU.64 R12, [R1+0x9f18] ;  /* 0x009f1800010c7983 */ /* 0x000f280000300a00 */
[----:B------:R-:W4:Y:S04]  /*88830*/  LDL.LU.64 R6, [R1+0x9f10] ;  /* 0x009f100001067983 */ /* 0x000f280000300a00 */
[----:B------:R-:W4:Y:S09]  /*88840*/  LDL.LU.64 R4, [R1+0x9f08] ;  /* 0x009f080001047983 */ /* 0x000f320000300a00 */
[----:B------:R0:W-:Y:S04]  /*88850*/  STL.64 [R1+0x6b0], R24 ;  /* 0x0006b01801007387 */ /* 0x0001e80000100a00 */
[----:B------:R1:W-:Y:S04]  /*88860*/  STL.64 [R1+0x6b8], R26 ;  /* 0x0006b81a01007387 */ /* 0x0003e80000100a00 */
[----:B0-----:R-:W3:Y:S04]  /*88870*/  LDL.LU R24, [R1+0xbf0] ;  /* 0x000bf00001187983 */ /* 0x001ee80000300800 */
[----:B------:R-:W3:Y:S04]  /*88880*/  LDL.LU R25, [R1+0xbf4] ;  /* 0x000bf40001197983 */ /* 0x000ee80000300800 */
[----:B-1----:R-:W3:Y:S04]  /*88890*/  LDL.LU R26, [R1+0xbf8] ;  /* 0x000bf800011a7983 */ /* 0x002ee80000300800 */
[----:B------:R-:W3:Y:S01]  /*888a0*/  LDL.LU R27, [R1+0xbfc] ;  /* 0x000bfc00011b7983 */ /* 0x000ee20000300800 */
        /* <DEDUP_REMOVED lines=13> */
[----:B------:R-:W2:Y:S04]  /*88980*/  LDL.LU.64 R22, [R1+0x9ed0] ;  /* 0x009ed00001167983 */ /* 0x000ea80000300a00 */
[----:B------:R-:W2:-:S13]  /*88990*/  LDL.LU.64 R20, [R1+0x9ec8] ;  /* 0x009ec80001147983 */ /* 0x000e9a0000300a00 */
[----:B------:R-:W-:Y:S04]  /*889a0*/  STL.64 [R1+0xc30], R12 ;  /* 0x000c300c01007387 */ /* 0x000fe80000100a00 */
[----:B------:R0:W-:Y:S04]  /*889b0*/  STL.64 [R1+0xc38], R14 ;  /* 0x000c380e01007387 */ /* 0x0001e80000100a00 */
[----:B0-----:R-:W4:Y:S04]  /*889c0*/  LDL.LU.64 R14, [R1+0x9ec0] ;  /* 0x009ec000010e7983 */ /* 0x001f280000300a00 */
[----:B------:R-:W3:Y:S01]  /*889d0*/  LDL.LU.64 R12, [R1+0x9eb8] ;  /* 0x009eb800010c7983 */ /* 0x000ee20000300a00 */
        /* <DEDUP_REMOVED lines=10> */
[----:B0-----:R-:W-:-:S02]  /*88a80*/  IMAD.MOV.U32 R20, RZ, RZ, R18 ;  /* 0x000000ffff147224 */ /* 0x001fc400078e0012 */
[----:B------:R-:W-:Y:S01]  /*88a90*/  IMAD.MOV.U32 R21, RZ, RZ, R19 ;  /* 0x000000ffff157224 */ /* 0x000fe200078e0013 */
[----:B------:R-:W2:Y:S04]  /*88aa0*/  LDL.LU R18, [R1+0x9eb0] ;  /* 0x009eb00001127983 */ /* 0x000ea80000300800 */
[----:B------:R-:W2:Y:S04]  /*88ab0*/  LDL.LU R19, [R1+0x9eac] ;  /* 0x009eac0001137983 */ /* 0x000ea80000300800 */
[----:B------:R0:W-:Y:S04]  /*88ac0*/  STL.64 [R1+0x9de8], R20 ;  /* 0x009de81401007387 */ /* 0x0001e80000100a00 */
[----:B0-----:R-:W2:Y:S04]  /*88ad0*/  LDL.LU.64 R20, [R1+0xf0] ;  /* 0x0000f00001147983 */ /* 0x001ea80000300a00 */
[----:B--2---:R0:W-:Y:S04]  /*88ae0*/  STL.64 [R1+0x9e00], R20 ;  /* 0x009e001401007387 */ /* 0x0041e80000100a00 */
[----:B0-----:R-:W3:Y:S04]  /*88af0*/  LDL.LU R20, [R1+0xc00] ;  /* 0x000c000001147983 */ /* 0x001ee80000300800 */
[----:B------:R-:W3:Y:S04]  /*88b00*/  LDL.LU R21, [R1+0xc04] ;  /* 0x000c040001157983 */ /* 0x000ee80000300800 */
[----:B------:R-:W3:Y:S04]  /*88b10*/  LDL.LU R22, [R1+0xc08] ;  /* 0x000c080001167983 */ /* 0x000ee80000300800 */
[----:B------:R-:W3:Y:S04]  /*88b20*/  LDL.LU R23, [R1+0xc0c] ;  /* 0x000c0c0001177983 */ /* 0x000ee80000300800 */
[----:B------:R-:W-:Y:S04]  /*88b30*/  STL.64 [R1+0x9db8], R18 ;  /* 0x009db81201007387 */ /* 0x000fe80000100a00 */
[----:B------:R3:W-:Y:S02]  /*88b40*/  STL.64 [R1+0x9db0], R16 ;  /* 0x009db01001007387 */ /* 0x0007e40000100a00 */
[----:B---3--:R-:W-:Y:S01]  /*88b50*/  HMMA.16816.F32.BF16 R16, R4, R12, R20 ;  /* 0x0000000c0410723c */ /* 0x008fe20000041814 */
[----:B------:R-:W-:-:S02]  /*88b60*/  IMAD.MOV.U32 R20, RZ, RZ, R28 ;  /* 0x000000ffff147224 */ /* 0x000fc400078e001c */
[----:B------:R-:W-:Y:S01]  /*88b70*/  IMAD.MOV.U32 R21, RZ, RZ, R10 ;  /* 0x000000ffff157224 */ /* 0x000fe200078e000a */
[----:B------:R-:W2:-:S15]  /*88b80*/  LDL.LU R28, [R1+0x9ea8] ;  /* 0x009ea800011c7983 */ /* 0x000e9e0000300800 */
[----:B------:R-:W-:Y:S04]  /*88b90*/  STL.64 [R1+0xc10], R16 ;  /* 0x000c101001007387 */ /* 0x000fe80000100a00 */
[----:B------:R-:W-:Y:S04]  /*88ba0*/  STL.64 [R1+0xc18], R18 ;  /* 0x000c181201007387 */ /* 0x000fe80000100a00 */
[----:B------:R-:W3:Y:S04]  /*88bb0*/  LDL.LU R10, [R1+0x9ea4] ;  /* 0x009ea400010a7983 */ /* 0x000ee80000300800 */
[----:B------:R-:W-:Y:S04]  /*88bc0*/  STL.64 [R1+0x9e18], R20 ;  /* 0x009e181401007387 */ /* 0x000fe80000100a00 */
[----:B----4-:R-:W-:Y:S04]  /*88bd0*/  STL.64 [R1+0x9da8], R14 ;  /* 0x009da80e01007387 */ /* 0x010fe80000100a00 */
[----:B------:R0:W-:Y:S02]  /*88be0*/  STL.64 [R1+0x9da0], R12 ;  /* 0x009da00c01007387 */ /* 0x0001e40000100a00 */
[----:B0-----:R-:W-:Y:S02]  /*88bf0*/  HMMA.16816.F32.BF16 R12, R4, R8, R24 ;  /* 0x00000008040c723c */ /* 0x001fe40000041818 */
[----:B------:R-:W-:Y:S01]  /*88c00*/  STL.64 [R1+0x9e80], R8 ;  /* 0x009e800801007387 */ /* 0x000fe20000100a00 */
[----:B------:R-:W-:Y:S01]  /*88c10*/  MOV R20, R11 ;  /* 0x0000000b00147202 */ /* 0x000fe20000000f00 */
[----:B------:R-:W-:-:S15]  /*88c20*/  IMAD.MOV.U32 R21, RZ, RZ, R2 ;  /* 0x000000ffff157224 */ /* 0x000fde00078e0002 */
[----:B------:R0:W-:Y:S04]  /*88c30*/  STL.64 [R1+0xc00], R12 ;  /* 0x000c000c01007387 */ /* 0x0001e80000100a00 */
[----:B------:R-:W-:Y:S04]  /*88c40*/  STL.64 [R1+0xc08], R14 ;  /* 0x000c080e01007387 */ /* 0x000fe80000100a00 */
[----:B------:R-:W4:Y:S04]  /*88c50*/  LDL.LU R11, [R1+0x9ea0] ;  /* 0x009ea000010b7983 */ /* 0x000f280000300800 */
[----:B------:R-:W2:Y:S04]  /*88c60*/  LDL.LU R2, [R1+0x9e9c] ;  /* 0x009e9c0001027983 */ /* 0x000ea80000300800 */
[----:B------:R-:W-:Y:S04]  /*88c70*/  STL.64 [R1+0x9e30], R20 ;  /* 0x009e301401007387 */ /* 0x000fe80000100a00 */
[----:B0-----:R-:W2:Y:S04]  /*88c80*/  LDL.LU.64 R12, [R1+0x20] ;  /* 0x00002000010c7983 */ /* 0x001ea80000300a00 */
[----:B--2---:R0:W-:Y:S04]  /*88c90*/  STL.64 [R1+0x9de0], R12 ;  /* 0x009de00c01007387 */ /* 0x0041e80000100a00 */
[----:B0-----:R-:W2:Y:S04]  /*88ca0*/  LDL.LU R12, [R1+0xb70] ;  /* 0x000b7000010c7983 */ /* 0x001ea80000300800 */
[----:B------:R-:W2:Y:S04]  /*88cb0*/  LDL.LU R13, [R1+0xb74] ;  /* 0x000b7400010d7983 */ /* 0x000ea80000300800 */
[----:B------:R-:W2:Y:S04]  /*88cc0*/  LDL.LU R14, [R1+0xb78] ;  /* 0x000b7800010e7983 */ /* 0x000ea80000300800 */
[----:B------:R-:W2:Y:S01]  /*88cd0*/  LDL.LU R15, [R1+0xb7c] ;  /* 0x000b7c00010f7983 */ /* 0x000ea20000300800 */
[----:B------:R-:W-:-:S02]  /*88ce0*/  IMAD.MOV.U32 R20, RZ, RZ, R3 ;  /* 0x000000ffff147224 */ /* 0x000fc400078e0003 */
[----:B------:R-:W-:Y:S01]  /*88cf0*/  IMAD.MOV.U32 R21, RZ, RZ, R0 ;  /* 0x000000ffff157224 */ /* 0x000fe200078e0000 */
[----:B------:R-:W2:Y:S04]  /*88d00*/  LDL.LU R3, [R1+0x9e98] ;  /* 0x009e980001037983 */ /* 0x000ea80000300800 */
[----:B------:R-:W2:Y:S04]  /*88d10*/  LDL.LU R0, [R1+0x9e94] ;  /* 0x009e940001007983 */ /* 0x000ea80000300800 */
[----:B------:R0:W-:Y:S01]  /*88d20*/  STL.64 [R1+0x9e48], R20 ;  /* 0x009e481401007387 */ /* 0x0001e20000100a00 */
[----:B----4-:R-:W-:-:S02]  /*88d30*/  IMAD.MOV.U32 R16, RZ, RZ, R11 ;  /* 0x000000ffff107224 */ /* 0x010fc400078e000b */
[----:B---3--:R-:W-:Y:S02]  /*88d40*/  IMAD.MOV.U32 R17, RZ, RZ, R10 ;  /* 0x000000ffff117224 */ /* 0x008fe400078e000a */
[----:B0-----:R-:W-:Y:S02]  /*88d50*/  IMAD.MOV.U32 R20, RZ, RZ, R28 ;  /* 0x000000ffff147224 */ /* 0x001fe400078e001c */
[----:B------:R-:W-:Y:S01]  /*88d60*/  IMAD.MOV.U32 R21, RZ, RZ, R29 ;  /* 0x000000ffff157224 */ /* 0x000fe200078e001d */
[----:B--2---:R-:W-:Y:S04]  /*88d70*/  STL.64 [R1+0x9df8], R14 ;  /* 0x009df80e01007387 */ /* 0x004fe80000100a00 */
[----:B------:R0:W-:Y:S04]  /*88d80*/  STL.64 [R1+0x9df0], R12 ;  /* 0x009df00c01007387 */ /* 0x0001e80000100a00 */
[----:B------:R-:W1:Y:S04]  /*88d90*/  LDSM.16.MT88.4 R24, [R0+UR5+0x4180] ;  /* 0x004180050018783b */ /* 0x000e680008004200 */
[----:B0-----:R-:W2:Y:S04]  /*88da0*/  LDL.LU R12, [R1+0xb80] ;  /* 0x000b8000010c7983 */ /* 0x001ea80000300800 */
[----:B------:R-:W2:Y:S04]  /*88db0*/  LDL.LU R13, [R1+0xb84] ;  /* 0x000b8400010d7983 */ /* 0x000ea80000300800 */
[----:B------:R-:W3:Y:S04]  /*88dc0*/  LDL.LU R14, [R1+0xb88] ;  /* 0x000b8800010e7983 */ /* 0x000ee80000300800 */
[----:B------:R-:W3:Y:S04]  /*88dd0*/  LDL.LU R15, [R1+0xb8c] ;  /* 0x000b8c00010f7983 */ /* 0x000ee80000300800 */
[----:B------:R-:W4:Y:S04]  /*88de0*/  LDL.LU R28, [R1+0x9e90] ;  /* 0x009e9000011c7983 */ /* 0x000f280000300800 */
[----:B------:R0:W-:Y:S04]  /*88df0*/  STL.64 [R1+0x9e60], R20 ;  /* 0x009e601401007387 */ /* 0x0001e80000100a00 */
        /* <DEDUP_REMOVED lines=10> */
[----:B0-----:R-:W2:Y:S04]  /*88ea0*/  LDL.LU R16, [R1+0x11a0] ;  /* 0x0011a00001107983 */ /* 0x001ea80000300800 */
[----:B------:R-:W2:Y:S04]  /*88eb0*/  LDL.LU R17, [R1+0x11a4] ;  /* 0x0011a40001117983 */ /* 0x000ea80000300800 */
[----:B------:R-:W2:Y:S04]  /*88ec0*/  LDL.LU R18, [R1+0x11a8] ;  /* 0x0011a80001127983 */ /* 0x000ea80000300800 */
[----:B------:R-:W2:Y:S04]  /*88ed0*/  LDL.LU R19, [R1+0x11ac] ;  /* 0x0011ac0001137983 */ /* 0x000ea80000300800 */
[----:B------:R-:W2:Y:S04]  /*88ee0*/  LDL.64 R8, [R1+0x30] ;  /* 0x0000300001087983 */ /* 0x000ea80000100a00 */
        /* <DEDUP_REMOVED lines=33> */
[----:B------:R1:W-:Y:S04]  /*89100*/  STL.64 [R1+0xbf8], R18 ;  /* 0x000bf81201007387 */ /* 0x0003e80000100a00 */
[----:B0-----:R-:W1:Y:S01]  /*89110*/  LDL.LU.64 R16, [R1+0x9e88] ;  /* 0x009e880001107983 */ /* 0x001e620000300a00 */
[----:B------:R-:W-:-:S02]  /*89120*/  IMAD.MOV.U32 R29, RZ, RZ, R8 ;  /* 0x000000ffff1d7224 */ /* 0x000fc400078e0008 */
[----:B------:R-:W-:Y:S02]  /*89130*/  IMAD.MOV.U32 R11, RZ, RZ, R9 ;  /* 0x000000ffff0b7224 */ /* 0x000fe400078e0009 */
[----:B------:R-:W2:Y:S01]  /*89140*/  LDL.LU.64 R8, [R1+0x9e80] ;  /* 0x009e800001087983 */ /* 0x000ea20000300a00 */
[----:B-1----:R-:W-:Y:S03]  /*89150*/  HMMA.16816.F32.BF16 R16, R4, R16, R20 ;  /* 0x000000100410723c */ /* 0x002fe60000041814 */
        /* <DEDUP_REMOVED lines=48> */
[----:B------:R0:W-:Y:S04]  /*89460*/  STL.64 [R1+0x9d90], R8 ;  /* 0x009d900801007387 */ /* 0x0001e80000100a00 */
[----:B0-----:R-:W3:Y:S01]  /*89470*/  LDL.LU.64 R8, [R1+0x10] ;  /* 0x0000100001087983 */ /* 0x001ee20000300a00 */
[----:B--2---:R-:W-:Y:S03]  /*89480*/  HMMA.16816.F32.BF16 R20, R4, R20, R12 ;  /* 0x000000140414723c */ /* 0x004fe6000004180c */
[----:B------:R-:W2:-:S15]  /*89490*/  LDL.LU.64 R12, [R1+0x9de0] ;  /* 0x009de000010c7983 */ /* 0x000e9e0000300a00 */
[----:B------:R-:W-:Y:S01]  /*894a0*/  NOP ;  /* 0x0000000000007918 */ /* 0x000fe20000000000 */
[----:B------:R-:W-:Y:S04]  /*894b0*/  STL.64 [R1+0xb70], R20 ;  /* 0x000b701401007387 */ /* 0x000fe80000100a00 */
[----:B------:R0:W-:Y:S04]  /*894c0*/  STL.64 [R1+0xb78], R22 ;  /* 0x000b781601007387 */ /* 0x0001e80000100a00 */
[----:B0-----:R-:W3:Y:S04]  /*894d0*/  LDL.LU.64 R22, [R1+0x9dd8] ;  /* 0x009dd80001167983 */ /* 0x001ee80000300a00 */
[----:B------:R-:W3:Y:S02]  /*894e0*/  LDL.LU.64 R20, [R1+0x9dd0] ;  /* 0x009dd00001147983 */ /* 0x000ee40000300a00 */
[----:B---3--:R-:W-:Y:S02]  /*894f0*/  HMMA.16816.F32.BF16 R4, R4, R24, R20 ;  /* 0x000000180404723c */ /* 0x008fe40000041814 */
[----:B------:R-:W3:Y:S04]  /*89500*/  LDL.LU.64 R22, [R1+0x9dc8] ;  /* 0x009dc80001167983 */ /* 0x000ee80000300a00 */
[----:B------:R-:W3:-:S13]  /*89510*/  LDL.LU.64 R20, [R1+0x9dc0] ;  /* 0x009dc00001147983 */ /* 0x000eda0000300a00 */
[----:B------:R0:W-:Y:S04]  /*89520*/  STL.64 [R1+0x550], R4 ;  /* 0x0005500401007387 */ /* 0x0001e80000100a00 */
[----:B------:R1:W-:Y:S04]  /*89530*/  STL.64 [R1+0x558], R6 ;  /* 0x0005580601007387 */ /* 0x0003e80000100a00 */
[----:B0-----:R-:W3:Y:S04]  /*89540*/  LDL.LU R4, [R1+0x3f0] ;  /* 0x0003f00001047983 */ /* 0x001ee80000300800 */
[----:B------:R-:W3:Y:S04]  /*89550*/  LDL.LU R5, [R1+0x3f4] ;  /* 0x0003f40001057983 */ /* 0x000ee80000300800 */
[----:B-1----:R-:W3:Y:S04]  /*89560*/  LDL.LU R6, [R1+0x3f8] ;  /* 0x0003f80001067983 */ /* 0x002ee80000300800 */
[----:B------:R-:W3:Y:S04]  /*89570*/  LDL.LU R7, [R1+0x3fc] ;  /* 0x0003fc0001077983 */ /* 0x000ee80000300800 */
[----:B------:R0:W-:Y:S01]  /*89580*/  STL.64 [R1+0x9cf0], R24 ;  /* 0x009cf01801007387 */ /* 0x0001e20000100a00 */
[----:B--2---:R-:W-:-:S02]  /*89590*/  IMAD.MOV.U32 R0, RZ, RZ, R12 ;  /* 0x000000ffff007224 */ /* 0x004fc400078e000c */
[----:B------:R-:W-:Y:S01]  /*895a0*/  IMAD.MOV.U32 R2, RZ, RZ, R13 ;  /* 0x000000ffff027224 */ /* 0x000fe200078e000d */
[----:B0-----:R-:W2:Y:S04]  /*895b0*/  LDL.LU R24, [R1+0x3e0] ;  /* 0x0003e00001187983 */ /* 0x001ea80000300800 */
[----:B------:R-:W2:Y:S04]  /*895c0*/  LDL.LU R25, [R1+0x3e4] ;  /* 0x0003e40001197983 */ /* 0x000ea80000300800 */
[----:B------:R-:W2:Y:S04]  /*895d0*/  LDL.LU R26, [R1+0x3e8] ;  /* 0x0003e800011a7983 */ /* 0x000ea80000300800 */
[----:B------:R-:W2:Y:S01]  /*895e0*/  LDL.LU R27, [R1+0x3ec] ;  /* 0x0003ec00011b7983 */ /* 0x000ea20000300800 */
[----:B---3--:R-:W-:-:S15]  /*895f0*/  HMMA.16816.F32.BF16 R4, R20, R12, R4 ;  /* 0x0000000c1404723c */ /* 0x008fde0000041804 */
[----:B------:R-:W-:-:S04]  /*89600*/  NOP ;  /* 0x0000000000007918 */ /* 0x000fc80000000000 */
[----:B------:R0:W-:Y:S04]  /*89610*/  STL.64 [R1+0x3f0], R4 ;  /* 0x0003f00401007387 */ /* 0x0001e80000100a00 */
[----:B------:R-:W-:Y:S04]  /*89620*/  STL.64 [R1+0x3f8], R6 ;  /* 0x0003f80601007387 */ /* 0x000fe80000100a00 */
[----:B------:R-:W3:Y:S04]  /*89630*/  LDL.LU R12, [R1+0x3c0] ;  /* 0x0003c000010c7983 */ /* 0x000ee80000300800 */
[----:B------:R-:W3:Y:S04]  /*89640*/  LDL.LU R13, [R1+0x3c4] ;  /* 0x0003c400010d7983 */ /* 0x000ee80000300800 */
[----:B------:R-:W3:Y:S04]  /*89650*/  LDL.LU R14, [R1+0x3c8] ;  /* 0x0003c800010e7983 */ /* 0x000ee80000300800 */
[----:B------:R-:W3:Y:S01]  /*89660*/  LDL.LU R15, [R1+0x3cc] ;  /* 0x0003cc00010f7983 */ /* 0x000ee20000300800 */
[----:B0-----:R-:W-:-:S02]  /*89670*/  IMAD.MOV.U32 R4, RZ, RZ, R29 ;  /* 0x000000ffff047224 */ /* 0x001fc400078e001d */
[----:B------:R-:W-:-:S05]  /*89680*/  IMAD.MOV.U32 R5, RZ, RZ, R11 ;  /* 0x000000ffff057224 */ /* 0x000fca00078e000b */
[----:B------:R0:W-:Y:S04]  /*89690*/  STL.64 [R1+0x9d88], R4 ;  /* 0x009d880401007387 */ /* 0x0001e80000100a00 */
[----:B0-----:R-:W3:Y:S01]  /*896a0*/  LDL.LU.64 R4, [R1] ;  /* 0x0000000001047983 */ /* 0x001ee20000300a00 */
[----:B--2---:R-:W-:-:S15]  /*896b0*/  HMMA.16816.F32.BF16 R24, R20, R8, R24 ;  /* 0x000000081418723c */ /* 0x004fde0000041818 */
[----:B------:R-:W-:-:S04]  /*896c0*/  NOP ;  /* 0x0000000000007918 */ /* 0x000fc80000000000 */
[----:B------:R0:W-:Y:S04]  /*896d0*/  STL.64 [R1+0x3e0], R24 ;  /* 0x0003e01801007387 */ /* 0x0001e80000100a00 */
[----:B------:R1:W-:Y:S01]  /*896e0*/  STL.64 [R1+0x3e8], R26 ;  /* 0x0003e81a01007387 */ /* 0x0003e20000100a00 */
[----:B0-----:R-:W-:Y:S01]  /*896f0*/  IMAD.MOV.U32 R25, RZ, RZ, R8 ;  /* 0x000000ffff197224 */ /* 0x001fe200078e0008 */
[----:B------:R-:W-:Y:S02]  /*89700*/  MOV R24, R9 ;  /* 0x0000000900187202 */ /* 0x000fe40000000f00 */
[----:B------:R-:W2:Y:S04]  /*89710*/  LDL.LU R8, [R1+0x3b0] ;  /* 0x0003b00001087983 */ /* 0x000ea80000300800 */
[----:B------:R-:W2:Y:S04]  /*89720*/  LDL.LU R9, [R1+0x3b4] ;  /* 0x0003b40001097983 */ /* 0x000ea80000300800 */
[----:B------:R-:W2:Y:S04]  /*89730*/  LDL.LU R10, [R1+0x3b8] ;  /* 0x0003b800010a7983 */ /* 0x000ea80000300800 */
[----:B------:R-:W2:Y:S01]  /*89740*/  LDL.LU R11, [R1+0x3bc] ;  /* 0x0003bc00010b7983 */ /* 0x000ea20000300800 */
[----:B---3--:R-:W-:Y:S01]  /*89750*/  HMMA.16816.F32.BF16 R16, R20, R4, R16 ;  /* 0x000000041410723c */ /* 0x008fe20000041810 */
[----:B-1----:R-:W-:-:S02]  /*89760*/  IMAD.MOV.U32 R27, RZ, RZ, R4 ;  /* 0x000000ffff1b7224 */ /* 0x002fc400078e0004 */
[----:B------:R-:W-:-:S15]  /*89770*/  IMAD.MOV.U32 R26, RZ, RZ, R5 ;  /* 0x000000ffff1a7224 */ /* 0x000fde00078e0005 */
[----:B------:R-:W-:Y:S01]  /*89780*/  NOP ;  /* 0x0000000000007918 */ /* 0x000fe20000000000 */
[----:B------:R-:W-:Y:S04]  /*89790*/  STL.64 [R1+0x3d0], R16 ;  /* 0x0003d01001007387 */ /* 0x000fe80000100a00 */
[----:B------:R0:W-:Y:S04]  /*897a0*/  STL.64 [R1+0x3d8], R18 ;  /* 0x0003d81201007387 */ /* 0x0001e80000100a00 */
[----:B0-----:R-:W3:Y:S04]  /*897b0*/  LDL.LU.64 R18, [R1+0x9db8] ;  /* 0x009db80001127983 */ /* 0x001ee80000300a00 */
[----:B------:R-:W2:Y:S04]  /*897c0*/  LDL.LU.64 R16, [R1+0x9db0] ;  /* 0x009db00001107983 */ /* 0x000ea80000300a00 */
[----:B------:R-:W2:Y:S04]  /*897d0*/  LDL.LU R4, [R1+0x3a0] ;  /* 0x0003a00001047983 */ /* 0x000ea80000300800 */
[----:B------:R-:W2:Y:S04]  /*897e0*/  LDL.LU R5, [R1+0x3a4] ;  /* 0x0003a40001057983 */ /* 0x000ea80000300800 */
[----:B------:R-:W2:Y:S04]  /*897f0*/  LDL.LU R6, [R1+0x3a8] ;  /* 0x0003a80001067983 */ /* 0x000ea80000300800 */
[----:B------:R-:W2:Y:S04]  /*89800*/  LDL.LU R7, [R1+0x3ac] ;  /* 0x0003ac0001077983 */ /* 0x000ea80000300800 */
        /* <DEDUP_REMOVED lines=8> */
[----:B0-----:R-:W2:Y:S01]  /*89890*/  LDL.LU.64 R24, [R1+0x150] ;  /* 0x0001500001187983 */ /* 0x001ea20000300a00 */
        /* <DEDUP_REMOVED lines=10> */
[----:B---3--:R-:W-:Y:S04]  /*89940*/  STL.64 [R1+0x9c98], R18 ;  /* 0x009c981201007387 */ /* 0x008fe80000100a00 */
[----:B------:R0:W-:Y:S04]  /*89950*/  STL.64 [R1+0x9c90], R16 ;  /* 0x009c901001007387 */ /* 0x0001e80000100a00 */
[----:B0-----:R-:W3:Y:S01]  /*89960*/  LDL.LU.64 R16, [R1+0x130] ;  /* 0x0001300001107983 */ /* 0x001ee20000300a00 */
[C---:B--2---:R-:W-:Y:S03]  /*89970*/  HMMA.16816.F32.BF16 R8, R20.reuse, R12, R8 ;  /* 0x0000000c1408723c */ /* 0x044fe60000041808 */
        /* <DEDUP_REMOVED lines=19> */
[----:B0-----:R-:W1:Y:S02]  /*89ab0*/  LDL.LU.64 R4, [R1+0x9d88] ;  /* 0x009d880001047983 */ /* 0x001e640000300a00 */
[----:B-1----:R-:W-:Y:S02]  /*89ac0*/  HMMA.16816.F32.BF16 R4, R20, R4, R24 ;  /* 0x000000041404723c */ /* 0x002fe40000041818 */
[----:B------:R-:W2:-:S15]  /*89ad0*/  LDL.LU.64 R24, [R1+0x9d80] ;  /* 0x009d800001187983 */ /* 0x000e9e0000300a00 */
[----:B------:R-:W-:Y:S02]  /*89ae0*/  NOP ;  /* 0x0000000000007918 */ /* 0x000fe40000000000 */
[----:B------:R-:W-:Y:S04]  /*89af0*/  STL.64 [R1+0x390], R4 ;  /* 0x0003900401007387 */ /* 0x000fe80000100a00 */
[----:B------:R-:W-:Y:S04]  /*89b00*/  STL.64 [R1+0x398], R6 ;  /* 0x0003980601007387 */ /* 0x000fe80000100a00 */
[----:B----4-:R-:W0:Y:S04]  /*89b10*/  LDSM.16.MT88.4 R4, [R28+UR5+0x6000] ;  /* 0x006000051c04783b */ /* 0x010e280008004200 */
[----:B------:R-:W-:Y:S04]  /*89b20*/  STL [R1+0x9c50], R28 ;  /* 0x009c501c01007387 */ /* 0x000fe80000100800 */
[----:B0-----:R-:W-:Y:S04]  /*89b30*/  STL.64 [R1+0x9b88], R6 ;  /* 0x009b880601007387 */ /* 0x001fe80000100a00 */
[----:B------:R3:W-:Y:S02]  /*89b40*/  STL.64 [R1+0x9b80], R4 ;  /* 0x009b800401007387 */ /* 0x0007e40000100a00 */
[----:B---3--:R-:W-:-:S02]  /*89b50*/  IMAD.MOV.U32 R4, RZ, RZ, R10 ;  /* 0x000000ffff047224 */ /* 0x008fc400078e000a */
[----:B------:R-:W-:-:S05]  /*89b60*/  IMAD.MOV.U32 R5, RZ, RZ, R3 ;  /* 0x000000ffff057224 */ /* 0x000fca00078e0003 */
[----:B------:R0:W-:Y:S04]  /*89b70*/  STL.64 [R1+0x9d10], R4 ;  /* 0x009d100401007387 */ /* 0x0001e80000100a00 */
[----:B0-----:R-:W3:Y:S01]  /*89b80*/  LDL.LU.64 R4, [R1+0x140] ;  /* 0x0001400001047983 */ /* 0x001ee20000300a00 */
[----:B--2---:R-:W-:Y:S01]  /*89b90*/  HMMA.16816.F32.BF16 R16, R20, R24, R16 ;  /* 0x000000181410723c */ /* 0x004fe20000041810 */
[----:B------:R-:W-:Y:S02]  /*89ba0*/  IMAD.MOV.U32 R29, RZ, RZ, R24 ;  /* 0x000000ffff1d7224 */ /* 0x000fe400078e0018 */
[----:B------:R-:W-:-:S15]  /*89bb0*/  IMAD.MOV.U32 R3, RZ, RZ, R25 ;  /* 0x000000ffff037224 */ /* 0x000fde00078e0019 */
[----:B------:R-:W-:Y:S01]  /*89bc0*/  NOP ;  /* 0x0000000000007918 */ /* 0x000fe20000000000 */
[----:B------:R0:W-:Y:S04]  /*89bd0*/  STL.64 [R1+0x380], R16 ;  /* 0x0003801001007387 */ /* 0x0001e80000100a00 */
[----:B------:R-:W-:Y:S04]  /*89be0*/  STL.64 [R1+0x388], R18 ;  /* 0x0003881201007387 */ /* 0x000fe80000100a00 */
[----:B0-----:R-:W2:Y:S04]  /*89bf0*/  LDL.LU.64 R16, [R1+0x9d78] ;  /* 0x009d780001107983 */ /* 0x001ea80000300a00 */
[----:B------:R-:W4:Y:S04]  /*89c00*/  LDL.LU.64 R26, [R1+0x9d70] ;  /* 0x009d7000011a7983 */ /* 0x000f280000300a00 */
[----:B------:R-:W4:Y:S04]  /*89c10*/  LDL.LU.64 R24, [R1+0x9d68] ;  /* 0x009d680001187983 */ /* 0x000f280000300a00 */
[----:B------:R-:W-:Y:S04]  /*89c20*/  STL [R1+0x9c58], R3 ;  /* 0x009c580301007387 */ /* 0x000fe80000100800 */
[----:B------:R-:W-:Y:S01]  /*89c30*/  STL [R1+0x9c54], R29 ;  /* 0x009c541d01007387 */ /* 0x000fe20000100800 */
[----:B---3--:R-:W-:-:S02]  /*89c40*/  IMAD.MOV.U32 R11, RZ, RZ, R4 ;  /* 0x000000ffff0b7224 */ /* 0x008fc400078e0004 */
[----:B------:R-:W-:Y:S01]  /*89c50*/  IMAD.MOV.U32 R10, RZ, RZ, R5 ;  /* 0x000000ffff0a7224 */ /* 0x000fe200078e0005 */
[C---:B----4-:R-:W-:Y:S08]  /*89c60*/  HMMA.16816.F32.BF16 R24, R20.reuse, R4, R24 ;  /* 0x000000041418723c */ /* 0x050ff00000041818 */
[----:B--2---:R-:W-:Y:S11]  /*89c70*/  HMMA.16816.F32.BF16 R4, R20, R16, R12 ;  /* 0x000000101404723c */ /* 0x004ff6000004180c */
[----:B------:R-:W-:Y:S04]  /*89c80*/  STL.64 [R1+0x370], R24 ;  /* 0x0003701801007387 */ /* 0x000fe80000100a00 */
[----:B------:R0:W-:Y:S04]  /*89c90*/  STL.64 [R1+0x378], R26 ;  /* 0x0003781a01007387 */ /* 0x0001e80000100a00 */
[----:B0-----:R-:W2:Y:S04]  /*89ca0*/  LDL.LU.64 R26, [R1+0x9d60] ;  /* 0x009d6000011a7983 */ /* 0x001ea80000300a00 */
[----:B------:R-:W3:Y:S04]  /*89cb0*/  LDL.LU.64 R24, [R1+0x9d58] ;  /* 0x009d580001187983 */ /* 0x000ee80000300a00 */
[----:B------:R-:W-:Y:S04]  /*89cc0*/  STL [R1+0x9c60], R10 ;  /* 0x009c600a01007387 */ /* 0x000fe80000100800 */
[----:B------:R-:W-:Y:S04]  /*89cd0*/  STL [R1+0x9c5c], R11 ;  /* 0x009c5c0b01007387 */ /* 0x000fe80000100800 */
[----:B------:R-:W-:Y:S04]  /*89ce0*/  STL.64 [R1+0x9d48], R8 ;  /* 0x009d480801007387 */ /* 0x000fe80000100a00 */
[----:B------:R-:W-:Y:S04]  /*89cf0*/  STL.64 [R1+0x360], R4 ;  /* 0x0003600401007387 */ /* 0x000fe80000100a00 */
[----:B------:R-:W-:Y:S04]  /*89d00*/  STL.64 [R1+0x368], R6 ;  /* 0x0003680601007387 */ /* 0x000fe80000100a00 */
[----:B------:R-:W4:Y:S04]  /*89d10*/  LDL.LU R12, [R1+0x10f0] ;  /* 0x0010f000010c7983 */ /* 0x000f280000300800 */
[----:B------:R-:W4:Y:S04]  /*89d20*/  LDL.LU R13, [R1+0x10f4] ;  /* 0x0010f400010d7983 */ /* 0x000f280000300800 */
[----:B------:R-:W3:Y:S04]  /*89d30*/  LDL.LU R14, [R1+0x10f8] ;  /* 0x0010f800010e7983 */ /* 0x000ee80000300800 */
        /* <DEDUP_REMOVED lines=16> */
[----:B------:R-:W2:Y:S04]  /*89e40*/  LDL.LU.64 R4, [R1+0x100] ;  /* 0x0001000001047983 */ /* 0x000ea80000300a00 */
[----:B--2---:R1:W-:Y:S04]  /*89e50*/  STL.64 [R1+0x9d28], R4 ;  /* 0x009d280401007387 */ /* 0x0043e80000100a00 */
[----:B------:R-:W-:Y:S04]  /*89e60*/  STL.64 [R1+0x9cc8], R16 ;  /* 0x009cc81001007387 */ /* 0x000fe80000100a00 */
        /* <DEDUP_REMOVED lines=8> */
[----:B-1----:R-:W2:Y:S04]  /*89ef0*/  LDL.LU.64 R4, [R1+0x110] ;  /* 0x0001100001047983 */ /* 0x002ea80000300a00 */
[----:B--2---:R0:W-:Y:S04]  /*89f00*/  STL.64 [R1+0x9d40], R4 ;  /* 0x009d400401007387 */ /* 0x0041e80000100a00 */
[----:B0-----:R-:W4:Y:S04]  /*89f10*/  LDL.LU.64 R4, [R1+0x120] ;  /* 0x0001200001047983 */ /* 0x001f280000300a00 */
[----:B------:R-:W2:Y:S04]  /*89f20*/  LDL.LU.64 R24, [R1+0xe0] ;  /* 0x0000e00001187983 */ /* 0x000ea80000300a00 */
        /* <DEDUP_REMOVED lines=11> */
[----:B----4-:R-:W-:Y:S01]  /*89fe0*/  HMMA.16816.F32.BF16 R8, R20, R4, R8 ;  /* 0x000000041408723c */ /* 0x010fe20000041808 */
[----:B------:R-:W-:-:S02]  /*89ff0*/  IMAD.MOV.U32 R16, RZ, RZ, R0 ;  /* 0x000000ffff107224 */ /* 0x000fc400078e0000 */
[----:B------:R-:W-:Y:S02]  /*8a000*/  IMAD.MOV.U32 R17, RZ, RZ, R2 ;  /* 0x000000ffff117224 */ /* 0x000fe400078e0002 */
[----:B------:R-:W-:Y:S01]  /*8a010*/  IMAD.MOV.U32 R3, RZ, RZ, R5 ;  /* 0x000000ffff037224 */ /* 0x000fe200078e0005 */
[----:B--2---:R-:W-:Y:S04]  /*8a020*/  STL.64 [R1+0x9d38], R26 ;  /* 0x009d381a01007387 */ /* 0x004fe80000100a00 */
[----:B------:R0:W-:Y:S04]  /*8a030*/  STL.64 [R1+0x9d30], R24 ;  /* 0x009d301801007387 */ /* 0x0001e80000100a00 */
[----:B0-----:R-:W2:Y:S04]  /*8a040*/  LDL.LU R24, [R1+0x340] ;  /* 0x0003400001187983 */ /* 0x001ea80000300800 */
[----:B------:R-:W2:Y:S04]  /*8a050*/  LDL.LU R25, [R1+0x344] ;  /* 0x0003440001197983 */ /* 0x000ea80000300800 */
[----:B------:R-:W2:Y:S04]  /*8a060*/  LDL.LU R26, [R1+0x348] ;  /* 0x00034800011a7983 */ /* 0x000ea80000300800 */
[----:B------:R-:W2:Y:S04]  /*8a070*/  LDL.LU R27, [R1+0x34c] ;  /* 0x00034c00011b7983 */ /* 0x000ea80000300800 */
[----:B---3--:R-:W-:Y:S04]  /*8a080*/  STL.64 [R1+0x9cd8], R14 ;  /* 0x009cd80e01007387 */ /* 0x008fe80000100a00 */
[----:B------:R-:W-:Y:S04]  /*8a090*/  STL.64 [R1+0x9cd0], R12 ;  /* 0x009cd00c01007387 */ /* 0x000fe80000100a00 */
[----:B------:R-:W3:Y:S04]  /*8a0a0*/  LDL.LU R0, [R1+0x9d54] ;  /* 0x009d540001007983 */ /* 0x000ee80000300800 */
        /* <DEDUP_REMOVED lines=12> */
[----:B------:R0:W-:Y:S04]  /*8a170*/  STL.64 [R1+0x350], R8 ;  /* 0x0003500801007387 */ /* 0x0001e80000100a00 */
[----:B------:R1:W-:Y:S04]  /*8a180*/  STL.64 [R1+0x358], R10 ;  /* 0x0003580a01007387 */ /* 0x0003e80000100a00 */
[----:B0-----:R-:W2:Y:S01]  /*8a190*/  LDL.LU.64 R8, [R1+0x9d48] ;  /* 0x009d480001087983 */ /* 0x001ea20000300a00 */
[----:B-1----:R-:W-:-:S03]  /*8a1a0*/  IMAD.MOV.U32 R11, RZ, RZ, R4 ;  /* 0x000000ffff0b7224 */ /* 0x002fc600078e0004 */
[----:B------:R-:W2:Y:S04]  /*8a1b0*/  LDL.LU.64 R4, [R1+0x9d40] ;  /* 0x009d400001047983 */ /* 0x000ea80000300a00 */
[----:B------:R-:W-:Y:S01]  /*8a1c0*/  STL [R1+0x9c6c], R11 ;  /* 0x009c6c0b01007387 */ /* 0x000fe20000100800 */
[----:B--2---:R-:W-:Y:S01]  /*8a1d0*/  HMMA.16816.F32.BF16 R24, R20, R4, R24 ;  /* 0x000000041418723c */ /* 0x004fe20000041818 */
[----:B------:R-:W-:Y:S01]  /*8a1e0*/  MOV R29, R4 ;  /* 0x00000004001d7202 */ /* 0x000fe20000000f00 */
[----:B------:R-:W-:-:S15]  /*8a1f0*/  IMAD.MOV.U32 R10, RZ, RZ, R5 ;  /* 0x000000ffff0a7224 */ /* 0x000fde00078e0005 */
[----:B------:R-:W-:Y:S02]  /*8a200*/  NOP ;  /* 0x0000000000007918 */ /* 0x000fe40000000000 */
        /* <DEDUP_REMOVED lines=15> */
[----:B------:R0:W-:Y:S01]  /*8a300*/  STL.64 [R1+0x9c70], R8 ;  /* 0x009c700801007387 */ /* 0x0001e20000100a00 */
[----:B----4-:R-:W-:-:S03]  /*8a310*/  IMAD.MOV.U32 R10, RZ, RZ, R2 ;  /* 0x000000ffff0a7224 */ /* 0x010fc600078e0002 */
[----:B0-----:R-:W4:Y:S04]  /*8a320*/  LDL.LU R8, [R1+0x10e0] ;  /* 0x0010e00001087983 */ /* 0x001f280000300800 */
[----:B------:R-:W4:Y:S04]  /*8a330*/  LDL.LU R9, [R1+0x10e4] ;  /* 0x0010e40001097983 */ /* 0x000f280000300800 */
[----:B------:R-:W4:Y:S01]  /*8a340*/  LDL.LU R2, [R1+0x9d0c] ;  /* 0x009d0c0001027983 */ /* 0x000f220000300800 */
[----:B---3--:R-:W-:-:S03]  /*8a350*/  IMAD.MOV.U32 R11, RZ, RZ, R0 ;  /* 0x000000ffff0b7224 */ /* 0x008fc600078e0000 */
[----:B------:R-:W3:Y:S01]  /*8a360*/  LDL.LU R0, [R1+0x9d08] ;  /* 0x009d080001007983 */ /* 0x000ee20000300800 */
[----:B--2---:R-:W-:-:S15]  /*8a370*/  HMMA.16816.F32.BF16 R24, R20, R4, R24 ;  /* 0x000000041418723c */ /* 0x004fde0000041818 */
[----:B------:R-:W-:-:S04]  /*8a380*/  NOP ;  /* 0x0000000000007918 */ /* 0x000fc80000000000 */
[----:B------:R0:W-:Y:S04]  /*8a390*/  STL.64 [R1+0x320], R24 ;  /* 0x0003201801007387 */ /* 0x0001e80000100a00 */
[----:B------:R-:W-:Y:S04]  /*8a3a0*/  STL.64 [R1+0x328], R26 ;  /* 0x0003281a01007387 */ /* 0x000fe80000100a00 */
[----:B0-----:R-:W2:Y:S04]  /*8a3b0*/  LDL.LU.64 R24, [R1+0x9d00] ;  /* 0x009d000001187983 */ /* 0x001ea80000300a00 */
[----:B------:R0:W-:Y:S01]  /*8a3c0*/  STL.64 [R1+0x9ba0], R4 ;  /* 0x009ba00401007387 */ /* 0x0001e20000100a00 */
[----:B----4-:R-:W-:-:S02]  /*8a3d0*/  IMAD.MOV.U32 R6, RZ, RZ, R2 ;  /* 0x000000ffff067224 */ /* 0x010fc400078e0002 */
[----:B---3--:R-:W-:Y:S01]  /*8a3e0*/  IMAD.MOV.U32 R7, RZ, RZ, R0 ;  /* 0x000000ffff077224 */ /* 0x008fe200078e0000 */
[----:B0-----:R-:W3:Y:S04]  /*8a3f0*/  LDL.LU R4, [R1+0x1160] ;  /* 0x0011600001047983 */ /* 0x001ee80000300800 */
[----:B------:R-:W3:Y:S01]  /*8a400*/  LDL.LU R5, [R1+0x1164] ;  /* 0x0011640001057983 */ /* 0x000ee20000300800 */
[----:B--2---:R-:W-:Y:S01]  /*8a410*/  HMMA.16816.F32.BF16 R16, R20, R24, R16 ;  /* 0x000000181410723c */ /* 0x004fe20000041810 */
[----:B------:R-:W-:Y:S02]  /*8a420*/  IMAD.MOV.U32 R2, RZ, RZ, R24 ;  /* 0x000000ffff027224 */ /* 0x000fe400078e0018 */
[----:B------:R-:W-:-:S15]  /*8a430*/  IMAD.MOV.U32 R0, RZ, RZ, R25 ;  /* 0x000000ffff007224 */ /* 0x000fde00078e0019 */
[----:B------:R-:W-:Y:S01]  /*8a440*/  NOP ;  /* 0x0000000000007918 */ /* 0x000fe20000000000 */
[----:B------:R0:W-:Y:S04]  /*8a450*/  STL.64 [R1+0x310], R16 ;  /* 0x0003101001007387 */ /* 0x0001e80000100a00 */
[----:B------:R-:W-:Y:S04]  /*8a460*/  STL.64 [R1+0x318], R18 ;  /* 0x0003181201007387 */ /* 0x000fe80000100a00 */
[----:B0-----:R-:W2:Y:S04]  /*8a470*/  LDL.LU.64 R16, [R1+0x9cf8] ;  /* 0x009cf80001107983 */ /* 0x001ea80000300a00 */
[----:B------:R-:W3:Y:S02]  /*8a480*/  LDL.LU.64 R24, [R1+0x9cf0] ;  /* 0x009cf00001187983 */ /* 0x000ee40000300a00 */
[----:B---3--:R-:W-:Y:S01]  /*8a490*/  HMMA.16816.F32.BF16 R20, R20, R24, R4 ;  /* 0x000000181414723c */ /* 0x008fe20000041804 */
[----:B------:R-:W-:-:S02]  /*8a4a0*/  IMAD.MOV.U32 R7, RZ, RZ, R24 ;  /* 0x000000ffff077224 */ /* 0x000fc400078e0018 */
[----:B------:R-:W-:-:S15]  /*8a4b0*/  IMAD.MOV.U32 R6, RZ, RZ, R25 ;  /* 0x000000ffff067224 */ /* 0x000fde00078e0019 */
[----:B------:R-:W-:Y:S01]  /*8a4c0*/  NOP ;  /* 0x0000000000007918 */ /* 0x000fe20000000000 */
[----:B------:R0:W-:Y:S04]  /*8a4d0*/  STL.64 [R1+0xa0], R20 ;  /* 0x0000a01401007387 */ /* 0x0001e80000100a00 */
[----:B------:R1:W-:Y:S04]  /*8a4e0*/  STL.64 [R1+0xa8], R22 ;  /* 0x0000a81601007387 */ /* 0x0003e80000100a00 */
[----:B------:R-:W2:Y:S04]  /*8a4f0*/  LDL.LU.64 R26, [R1+0x9ce8] ;  /* 0x009ce800011a7983 */ /* 0x000ea80000300a00 */
[----:B------:R-:W2:Y:S04]  /*8a500*/  LDL.LU.64 R24, [R1+0x9ce0] ;  /* 0x009ce00001187983 */ /* 0x000ea80000300a00 */
        /* <DEDUP_REMOVED lines=22> */
[----:B------:R-:W2:Y:S02]  /*8a670*/  LDL.LU.64 R16, [R1+0x9c90] ;  /* 0x009c900001107983 */ /* 0x000ea40000300a00 */
[----:B--2---:R-:W-:-:S15]  /*8a680*/  HMMA.16816.F32.BF16 R12, R24, R16, R12 ;  /* 0x00000010180c723c */ /* 0x004fde000004180c */
[----:B------:R-:W-:-:S04]  /*8a690*/  NOP ;  /* 0x0000000000007918 */ /* 0x000fc80000000000 */
[----:B------:R-:W-:Y:S04]  /*8a6a0*/  STL.64 [R1+0x60], R12 ;  /* 0x0000600c01007387 */ /* 0x000fe80000100a00 */
[----:B------:R0:W-:Y:S04]  /*8a6b0*/  STL.64 [R1+0x68], R14 ;  /* 0x0000680e01007387 */ /* 0x0001e80000100a00 */
[----:B0-----:R-:W2:Y:S04]  /*8a6c0*/  LDL.LU.64 R14, [R1+0x9c88] ;  /* 0x009c8800010e7983 */ /* 0x001ea80000300a00 */
[----:B------:R-:W2:Y:S02]  /*8a6d0*/  LDL.LU.64 R12, [R1+0x9c80] ;  /* 0x009c8000010c7983 */ /* 0x000ea40000300a00 */
[----:B--2---:R-:W-:-:S15]  /*8a6e0*/  HMMA.16816.F32.BF16 R8, R24, R12, R8 ;  /* 0x0000000c1808723c */ /* 0x004fde0000041808 */
[----:B------:R-:W-:-:S04]  /*8a6f0*/  NOP ;  /* 0x0000000000007918 */ /* 0x000fc80000000000 */
[----:B------:R-:W-:Y:S04]  /*8a700*/  STL.64 [R1+0x50], R8 ;  /* 0x0000500801007387 */ /* 0x000fe80000100a00 */
[----:B------:R0:W-:Y:S01]  /*8a710*/  STL [R1+0x58], R10 ;  /* 0x0000580a01007387 */ /* 0x0001e20000100800 */
[----:B------:R-:W-:-:S03]  /*8a720*/  IMAD.MOV.U32 R17, RZ, RZ, R11 ;  /* 0x000000ffff117224 */ /* 0x000fc600078e000b */
[----:B0-----:R-:W2:Y:S04]  /*8a730*/  LDL.LU.64 R10, [R1+0x9c78] ;  /* 0x009c7800010a7983 */ /* 0x001ea80000300a00 */
[----:B------:R-:W3:Y:S04]  /*8a740*/  LDL.LU.64 R8, [R1+0x9c70] ;  /* 0x009c700001087983 */ /* 0x000ee80000300a00 */
[----:B------:R-:W-:Y:S04]  /*8a750*/  STL.64 [R1+0x9c30], R14 ;  /* 0x009c300e01007387 */ /* 0x000fe80000100a00 */
[----:B------:R0:W-:Y:S04]  /*8a760*/  STL [R1+0x8ec0], R17 ;  /* 0x008ec01101007387 */ /* 0x0001e80000100800 */
[----:B----4-:R1:W-:Y:S04]  /*8a770*/  STL.64 [R1+0x9b48], R18 ;  /* 0x009b481201007387 */ /* 0x0103e80000100a00 */
[----:B------:R-:W4:Y:S04]  /*8a780*/  LDL.LU R16, [R1+0x880] ;  /* 0x0008800001107983 */ /* 0x000f280000300800 */
[----:B0-----:R-:W4:Y:S04]  /*8a790*/  LDL.LU R17, [R1+0x884] ;  /* 0x0008840001117983 */ /* 0x001f280000300800 */
[----:B-1----:R-:W4:Y:S04]  /*8a7a0*/  LDL.LU R18, [R1+0x888] ;  /* 0x0008880001127983 */ /* 0x002f280000300800 */
[----:B------:R-:W4:Y:S01]  /*8a7b0*/  LDL.LU R19, [R1+0x88c] ;  /* 0x00088c0001137983 */ /* 0x000f220000300800 */
[----:B------:R-:W-:Y:S01]  /*8a7c0*/  IMAD.MOV.U32 R5, RZ, RZ, R28 ;  /* 0x000000ffff057224 */ /* 0x000fe200078e001c */
[----:B---3--:R-:W-:Y:S01]  /*8a7d0*/  HMMA.16816.F32.BF16 R12, R24, R8, R20 ;  /* 0x00000008180c723c */ /* 0x008fe20000041814 */
[----:B--2---:R-:W-:Y:S01]  /*8a7e0*/  IMAD.MOV.U32 R4, RZ, RZ, R11 ;  /* 0x000000ffff047224 */ /* 0x004fe200078e000b */
[----:B----4-:R-:W-:Y:S04]  /*8a7f0*/  STL.64 [R1+0x9b98], R18 ;  /* 0x009b981201007387 */ /* 0x010fe80000100a00 */
[----:B------:R0:W-:Y:S04]  /*8a800*/  STL.64 [R1+0x9b90], R16 ;  /* 0x009b901001007387 */ /* 0x0001e80000100a00 */
[----:B------:R-:W2:Y:S09]  /*8a810*/  LDL.LU R11, [R1+0x9c6c] ;  /* 0x009c6c00010b7983 */ /* 0x000eb20000300800 */
[----:B------:R-:W-:Y:S04]  /*8a820*/  STL.64 [R1+0x40], R12 ;  /* 0x0000400c01007387 */ /* 0x000fe80000100a00 */
[----:B------:R-:W-:Y:S04]  /*8a830*/  STL.64 [R1+0x48], R14 ;  /* 0x0000480e01007387 */ /* 0x000fe80000100a00 */
[----:B------:R-:W3:Y:S04]  /*8a840*/  LDL.LU R28, [R1+0x9c68] ;  /* 0x009c6800011c7983 */ /* 0x000ee80000300800 */
[----:B------:R1:W-:Y:S04]  /*8a850*/  STL.64 [R1+0x9bb8], R4 ;  /* 0x009bb80401007387 */ /* 0x0003e80000100a00 */
[----:B0-----:R-:W4:Y:S04]  /*8a860*/  LDL.LU R16, [R1+0x1050] ;  /* 0x0010500001107983 */ /* 0x001f280000300800 */
[----:B------:R-:W4:Y:S04]  /*8a870*/  LDL.LU R17, [R1+0x1054] ;  /* 0x0010540001117983 */ /* 0x000f280000300800 */
[----:B------:R-:W2:Y:S04]  /*8a880*/  LDL.LU R18, [R1+0x1058] ;  /* 0x0010580001127983 */ /* 0x000ea80000300800 */
[----:B------:R-:W2:Y:S01]  /*8a890*/  LDL.LU R19, [R1+0x105c] ;  /* 0x00105c0001137983 */ /* 0x000ea20000300800 */
[----:B-1----:R-:W-:-:S02]  /*8a8a0*/  IMAD.MOV.U32 R4, RZ, RZ, R29 ;  /* 0x000000ffff047224 */ /* 0x002fc400078e001d */
[----:B------:R-:W-:Y:S01]  /*8a8b0*/  IMAD.MOV.U32 R5, RZ, RZ, R10 ;  /* 0x000000ffff057224 */ /* 0x000fe200078e000a */
[----:B------:R-:W3:Y:S04]  /*8a8c0*/  LDL.LU R29, [R1+0x9c64] ;  /* 0x009c6400011d7983 */ /* 0x000ee80000300800 */
[----:B------:R-:W3:Y:S04]  /*8a8d0*/  LDL.LU R10, [R1+0x9c60] ;  /* 0x009c6000010a7983 */ /* 0x000ee80000300800 */
[----:B------:R-:W-:Y:S04]  /*8a8e0*/  STL.64 [R1+0x9bd0], R4 ;  /* 0x009bd00401007387 */ /* 0x000fe80000100a00 */
[----:B--2---:R-:W-:Y:S04]  /*8a8f0*/  STL.64 [R1+0x9bb0], R18 ;  /* 0x009bb01201007387 */ /* 0x004fe80000100a00 */
[----:B----4-:R0:W-:Y:S04]  /*8a900*/  STL.64 [R1+0x9ba8], R16 ;  /* 0x009ba81001007387 */ /* 0x0101e80000100a00 */
[----:B0-----:R-:W2:Y:S04]  /*8a910*/  LDL.LU R16, [R1+0x1060] ;  /* 0x0010600001107983 */ /* 0x001ea80000300800 */
[----:B------:R-:W2:Y:S04]  /*8a920*/  LDL.LU R17, [R1+0x1064] ;  /* 0x0010640001117983 */ /* 0x000ea80000300800 */
[----:B------:R-:W4:Y:S04]  /*8a930*/  LDL.LU R18, [R1+0x1068] ;  /* 0x0010680001127983 */ /* 0x000f280000300800 */
[----:B------:R-:W4:Y:S01]  /*8a940*/  LDL.LU R19, [R1+0x106c] ;  /* 0x00106c0001137983 */ /* 0x000f220000300800 */
[----:B------:R-:W-:-:S02]  /*8a950*/  IMAD.MOV.U32 R4, RZ, RZ, R11 ;  /* 0x000000ffff047224 */ /* 0x000fc400078e000b */
[----:B------:R-:W-:Y:S01]  /*8a960*/  IMAD.MOV.U32 R5, RZ, RZ, R3 ;  /* 0x000000ffff057224 */ /* 0x000fe200078e0003 */
[----:B------:R-:W2:Y:S04]  /*8a970*/  LDL.LU R11, [R1+0x9c5c] ;  /* 0x009c5c00010b7983 */ /* 0x000ea80000300800 */
[----:B------:R-:W3:Y:S04]  /*8a980*/  LDL.LU R3, [R1+0x9c58] ;  /* 0x009c580001037983 */ /* 0x000ee80000300800 */
[----:B------:R-:W-:Y:S04]  /*8a990*/  STL.64 [R1+0x9be8], R4 ;  /* 0x009be80401007387 */ /* 0x000fe80000100a00 */
[----:B----4-:R-:W-:Y:S04]  /*8a9a0*/  STL.64 [R1+0x9bc8], R18 ;  /* 0x009bc81201007387 */ /* 0x010fe80000100a00 */
[----:B--2---:R0:W-:Y:S04]  /*8a9b0*/  STL.64 [R1+0x9bc0], R16 ;  /* 0x009bc01001007387 */ /* 0x0041e80000100a00 */
[----:B0-----:R-:W2:Y:S04]  /*8a9c0*/  LDL.LU R16, [R1+0x1070] ;  /* 0x0010700001107983 */ /* 0x001ea80000300800 */
[----:B------:R-:W2:Y:S04]  /*8a9d0*/  LDL.LU R17, [R1+0x1074] ;  /* 0x0010740001117983 */ /* 0x000ea80000300800 */
[----:B------:R-:W4:Y:S04]  /*8a9e0*/  LDL.LU R18, [R1+0x1078] ;  /* 0x0010780001127983 */ /* 0x000f280000300800 */
[----:B------:R-:W4:Y:S01]  /*8a9f0*/  LDL.LU R19, [R1+0x107c] ;  /* 0x00107c0001137983 */ /* 0x000f220000300800 */
[----:B---3--:R-:W-:Y:S01]  /*8aa00*/  MOV R4, R29 ;  /* 0x0000001d00047202 */ /* 0x008fe20000000f00 */
[----:B------:R-:W-:-:S02]  /*8aa10*/  IMAD.MOV.U32 R5, RZ, RZ, R28 ;  /* 0x000000ffff057224 */ /* 0x000fc400078e001c */
        /* <DEDUP_REMOVED lines=26> */
[----:B---3--:R-:W-:-:S02]  /*8abc0*/  IMAD.MOV.U32 R4, RZ, RZ, R29 ;  /* 0x000000ffff047224 */ /* 0x008fc400078e001d */
[----:B------:R-:W-:Y:S01]  /*8abd0*/  IMAD.MOV.U32 R5, RZ, RZ, R3 ;  /* 0x000000ffff057224 */ /* 0x000fe200078e0003 */
[----:B------:R-:W3:Y:S04]  /*8abe0*/  LDL.LU R29, [R1+0x9c44] ;  /* 0x009c4400011d7983 */ /* 0x000ee80000300800 */
[----:B------:R-:W3:Y:S04]  /*8abf0*/  LDL.LU R3, [R1+0x9c40] ;  /* 0x009c400001037983 */ /* 0x000ee80000300800 */
[----:B----4-:R0:W-:Y:S04]  /*8ac00*/  STL.64 [R1+0x9c10], R18 ;  /* 0x009c101201007387 */ /* 0x0101e80000100a00 */
[----:B--2---:R1:W-:Y:S01]  /*8ac10*/  STL.64 [R1+0x9c08], R16 ;  /* 0x009c081001007387 */ /* 0x0043e20000100a00 */
[----:B0-----:R-:W-:-:S03]  /*8ac20*/  IMAD.MOV.U32 R18, RZ, RZ, R11 ;  /* 0x000000ffff127224 */ /* 0x001fc600078e000b */
[----:B-1----:R-:W2:Y:S01]  /*8ac30*/  LDL.LU R16, [R1+0x10b0] ;  /* 0x0010b00001107983 */ /* 0x002ea20000300800 */
[----:B------:R-:W-:-:S03]  /*8ac40*/  IMAD.MOV.U32 R17, RZ, RZ, R10 ;  /* 0x000000ffff117224 */ /* 0x000fc600078e000a */
[----:B------:R-:W4:Y:S04]  /*8ac50*/  LDL.LU R10, [R1+0x9c3c] ;  /* 0x009c3c00010a7983 */ /* 0x000f280000300800 */
[----:B------:R-:W4:Y:S04]  /*8ac60*/  LDL.LU R11, [R1+0x9c38] ;  /* 0x009c3800010b7983 */ /* 0x000f280000300800 */
[----:B------:R-:W2:Y:S01]  /*8ac70*/  LDL.LU R19, [R1+0x10bc] ;  /* 0x0010bc0001137983 */ /* 0x000ea20000300800 */
[----:B------:R-:W-:Y:S01]  /*8ac80*/  HMMA.16816.F32.BF16 R20, R24, R20, R12 ;  /* 0x000000141814723c */ /* 0x000fe2000004180c */
[----:B------:R-:W-:-:S02]  /*8ac90*/  IMAD.MOV.U32 R8, RZ, RZ, R2 ;  /* 0x000000ffff087224 */ /* 0x000fc400078e0002 */
[----:B------:R-:W-:-:S15]  /*8aca0*/  IMAD.MOV.U32 R9, RZ, RZ, R0 ;  /* 0x000000ffff097224 */ /* 0x000fde00078e0000 */
[----:B------:R-:W-:Y:S01]  /*8acb0*/  NOP ;  /* 0x0000000000007918 */ /* 0x000fe20000000000 */
[----:B------:R-:W-:Y:S02]  /*8acc0*/  IMAD.MOV.U32 R12, RZ, RZ, R20 ;  /* 0x000000ffff0c7224 */ /* 0x000fe400078e0014 */
[----:B------:R-:W-:Y:S02]  /*8acd0*/  IMAD.MOV.U32 R2, RZ, RZ, R22 ;  /* 0x000000ffff027224 */ /* 0x000fe400078e0016 */
[----:B------:R-:W-:Y:S01]  /*8ace0*/  IMAD.MOV.U32 R0, RZ, RZ, R23 ;  /* 0x000000ffff007224 */ /* 0x000fe200078e0017 */
[----:B--2---:R-:W-:Y:S04]  /*8acf0*/  STL.64 [R1+0x9c28], R18 ;  /* 0x009c281201007387 */ /* 0x004fe80000100a00 */
[----:B------:R0:W-:Y:S04]  /*8ad00*/  STL.64 [R1+0x9c20], R16 ;  /* 0x009c201001007387 */ /* 0x0001e80000100a00 */
[----:B0-----:R-:W2:Y:S04]  /*8ad10*/  LDL.LU R16, [R1+0x10c0] ;  /* 0x0010c00001107983 */ /* 0x001ea80000300800 */
[----:B------:R-:W2:Y:S04]  /*8ad20*/  LDL.LU R17, [R1+0x10c4] ;  /* 0x0010c40001117983 */ /* 0x000ea80000300800 */
[----:B------:R-:W2:Y:S04]  /*8ad30*/  LDL.LU R18, [R1+0x10c8] ;  /* 0x0010c80001127983 */ /* 0x000ea80000300800 */
[----:B----4-:R-:W-:Y:S04]  /*8ad40*/  STL.64 [R1+0x9b20], R10 ;  /* 0x009b200a01007387 */ /* 0x010fe80000100a00 */
[----:B------:R-:W4:Y:S01]  /*8ad50*/  LDL.LU.64 R14, [R1+0x9c30] ;  /* 0x009c3000010e7983 */ /* 0x000f220000300a00 */
[----:B---3--:R-:W-:-:S02]  /*8ad60*/  IMAD.MOV.U32 R19, RZ, RZ, R3 ;  /* 0x000000ffff137224 */ /* 0x008fc400078e0003 */
[----:B------:R-:W-:Y:S02]  /*8ad70*/  IMAD.MOV.U32 R3, RZ, RZ, R21 ;  /* 0x000000ffff037224 */ /* 0x000fe400078e0015 */
[----:B------:R-:W0:Y:S04]  /*8ad80*/  LDSM.16.MT88.4 R20, [R28+UR5+0x6080] ;  /* 0x006080051c14783b */ /* 0x000e280008004200 */
[----:B------:R1:W-:Y:S04]  /*8ad90*/  STL [R1+0x8dc0], R12 ;  /* 0x008dc00c01007387 */ /* 0x0003e80000100800 */
[----:B----4-:R3:W-:Y:S04]  /*8ada0*/  STL.64 [R1+0x9b60], R14 ;  /* 0x009b600e01007387 */ /* 0x0107e80000100a00 */
[----:B-1----:R-:W4:Y:S04]  /*8adb0*/  LDL.LU R12, [R1+0x1040] ;  /* 0x00104000010c7983 */ /* 0x002f280000300800 */
[----:B------:R-:W4:Y:S04]  /*8adc0*/  LDL.LU R13, [R1+0x1044] ;  /* 0x00104400010d7983 */ /* 0x000f280000300800 */
[----:B---3--:R-:W4:Y:S04]  /*8add0*/  LDL.LU R14, [R1+0x1048] ;  /* 0x00104800010e7983 */ /* 0x008f280000300800 */
[----:B------:R-:W4:Y:S04]  /*8ade0*/  LDL.LU R15, [R1+0x104c] ;  /* 0x00104c00010f7983 */ /* 0x000f280000300800 */
[----:B------:R-:W-:Y:S04]  /*8adf0*/  STL [R1+0x8b20], R0 ;  /* 0x008b200001007387 */ /* 0x000fe80000100800 */
[----:B------:R-:W-:Y:S04]  /*8ae00*/  STL [R1+0x8b1c], R2 ;  /* 0x008b1c0201007387 */ /* 0x000fe80000100800 */
[----:B------:R-:W-:Y:S04]  /*8ae10*/  STL [R1+0x8b18], R3 ;  /* 0x008b180301007387 */ /* 0x000fe80000100800 */
[----:B0-----:R0:W-:Y:S04]  /*8ae20*/  STL.64 [R1+0x9a68], R22 ;  /* 0x009a681601007387 */ /* 0x0011e80000100a00 */
[----:B------:R1:W-:Y:S04]  /*8ae30*/  STL.64 [R1+0x9a60], R20 ;  /* 0x009a601401007387 */ /* 0x0003e80000100a00 */
[----:B0-----:R-:W3:Y:S01]  /*8ae40*/  LDL R22, [R1+0xd8] ;  /* 0x0000d80001167983 */ /* 0x001ee20000100800 */
[----:B-1----:R-:W-:-:S02]  /*8ae50*/  IMAD.MOV.U32 R20, RZ, RZ, R7 ;  /* 0x000000ffff147224 */ /* 0x002fc400078e0007 */
[----:B------:R-:W-:Y:S01]  /*8ae60*/  IMAD.MOV.U32 R21, RZ, RZ, R6 ;  /* 0x000000ffff157224 */ /* 0x000fe200078e0006 */
        /* <DEDUP_REMOVED lines=37> */
[C---:B--2---:R-:W-:Y:S02]  /*8b0c0*/  HMMA.16816.F32.BF16 R4, R24.reuse, R4, R16 ;  /* 0x000000041804723c */ /* 0x044fe40000041810 */
[----:B------:R-:W2:Y:S04]  /*8b0d0*/  LDL.LU.64 R18, [R1+0x9b98] ;  /* 0x009b980001127983 */ /* 0x000ea80000300a00 */
[----:B------:R-:W2:Y:S02]  /*8b0e0*/  LDL.LU.64 R16, [R1+0x9b90] ;  /* 0x009b900001107983 */ /* 0x000ea40000300a00 */
[C---:B----4-:R-:W-:Y:S11]  /*8b0f0*/  HMMA.16816.F32.BF16 R12, R24.reuse, R8, R12 ;  /* 0x00000008180c723c */ /* 0x050ff6000004180c */
[----:B------:R-:W-:Y:S04]  /*8b100*/  STL.64 [R1+0x1050], R4 ;  /* 0x0010500401007387 */ /* 0x000fe80000100a00 */
[----:B------:R0:W-:Y:S04]  /*8b110*/  STL.64 [R1+0x1058], R6 ;  /* 0x0010580601007387 */ /* 0x0001e80000100a00 */
[----:B0-----:R-:W4:Y:S04]  /*8b120*/  LDL.LU.64 R6, [R1+0x9b88] ;  /* 0x009b880001067983 */ /* 0x001f280000300a00 */
[----:B------:R-:W4:Y:S01]  /*8b130*/  LDL.LU.64 R4, [R1+0x9b80] ;  /* 0x009b800001047983 */ /* 0x000f220000300a00 */
[----:B--2---:R-:W-:Y:S03]  /*8b140*/  HMMA.16816.F32.BF16 R8, R24, R20, R16 ;  /* 0x000000141808723c */ /* 0x004fe60000041810 */
[----:B------:R-:W2:Y:S04]  /*8b150*/  LDL.LU R24, [R1+0x820] ;  /* 0x0008200001187983 */ /* 0x000ea80000300800 */
[----:B------:R0:W-:Y:S04]  /*8b160*/  STL.64 [R1+0x1040], R12 ;  /* 0x0010400c01007387 */ /* 0x0001e80000100a00 */
[----:B------:R1:W-:Y:S08]  /*8b170*/  STL.64 [R1+0x1048], R14 ;  /* 0x0010480e01007387 */ /* 0x0003f00000100a00 */
[----:B------:R-:W-:Y:S04]  /*8b180*/  STL.64 [R1+0x880], R8 ;  /* 0x0008800801007387 */ /* 0x000fe80000100a00 */
[----:B------:R-:W-:Y:S04]  /*8b190*/  STL.64 [R1+0x888], R10 ;  /* 0x0008880a01007387 */ /* 0x000fe80000100a00 */
[----:B------:R-:W2:Y:S04]  /*8b1a0*/  LDL.LU R25, [R1+0x824] ;  /* 0x0008240001197983 */ /* 0x000ea80000300800 */
[----:B------:R-:W2:Y:S04]  /*8b1b0*/  LDL.LU R26, [R1+0x828] ;  /* 0x00082800011a7983 */ /* 0x000ea80000300800 */
[----:B------:R-:W2:Y:S04]  /*8b1c0*/  LDL.LU R27, [R1+0x82c] ;  /* 0x00082c00011b7983 */ /* 0x000ea80000300800 */
[----:B------:R-:W2:Y:S04]  /*8b1d0*/  LDL.LU R16, [R1+0x850] ;  /* 0x0008500001107983 */ /* 0x000ea80000300800 */
[----:B------:R-:W2:Y:S04]  /*8b1e0*/  LDL.LU R17, [R1+0x854] ;  /* 0x0008540001117983 */ /* 0x000ea80000300800 */
[----:B------:R-:W2:Y:S04]  /*8b1f0*/  LDL.LU R18, [R1+0x858] ;  /* 0x0008580001127983 */ /* 0x000ea80000300800 */
[----:B------:R-:W2:Y:S04]  /*8b200*/  LDL.LU R19, [R1+0x85c] ;  /* 0x00085c0001137983 */ /* 0x000ea80000300800 */
[----:B0-----:R-:W2:Y:S04]  /*8b210*/  LDL.LU R12, [R1+0x860] ;  /* 0x00086000010c7983 */ /* 0x001ea80000300800 */
[----:B------:R-:W2:Y:S04]  /*8b220*/  LDL.LU R13, [R1+0x864] ;  /* 0x00086400010d7983 */ /* 0x000ea80000300800 */
[----:B-1----:R-:W2:Y:S04]  /*8b230*/  LDL.LU R14, [R1+0x868] ;  /* 0x00086800010e7983 */ /* 0x002ea80000300800 */
[----:B------:R-:W2:Y:S04]  /*8b240*/  LDL.LU R15, [R1+0x86c] ;  /* 0x00086c00010f7983 */ /* 0x000ea80000300800 */
[----:B--2---:R0:W-:Y:S04]  /*8b250*/  STL.64 [R1+0x9b70], R14 ;  /* 0x009b700e01007387 */ /* 0x0041e80000100a00 */
[----:B------:R-:W-:Y:S04]  /*8b260*/  STL.64 [R1+0x9b68], R12 ;  /* 0x009b680c01007387 */ /* 0x000fe80000100a00 */
[----:B0-----:R-:W4:Y:S04]  /*8b270*/  LDL.64 R14, [R1+0x28] ;  /* 0x00002800010e7983 */ /* 0x001f280000100a00 */
[----:B------:R0:W-:Y:S04]  /*8b280*/  STL.64 [R1+0x9b58], R18 ;  /* 0x009b581201007387 */ /* 0x0001e80000100a00 */
[----:B------:R1:W-:Y:S04]  /*8b290*/  STL.64 [R1+0x9b50], R16 ;  /* 0x009b501001007387 */ /* 0x0003e80000100a00 */
[----:B0-----:R-:W2:Y:S04]  /*8b2a0*/  LDL.64 R18, [R1+0x18] ;  /* 0x0000180001127983 */ /* 0x001ea80000100a00 */
[----:B--2---:R0:W-:Y:S04]  /*8b2b0*/  STL.64 [R1+0x9b78], R18 ;  /* 0x009b781201007387 */ /* 0x0041e80000100a00 */
[----:B-1----:R-:W4:Y:S04]  /*8b2c0*/  LDL.LU R16, [R1+0x870] ;  /* 0x0008700001107983 */ /* 0x002f280000300800 */
[----:B------:R-:W4:Y:S04]  /*8b2d0*/  LDL.LU R17, [R1+0x874] ;  /* 0x0008740001117983 */ /* 0x000f280000300800 */
[----:B0-----:R-:W4:Y:S04]  /*8b2e0*/  LDL.LU R18, [R1+0x878] ;  /* 0x0008780001127983 */ /* 0x001f280000300800 */
[----:B------:R-:W4:Y:S04]  /*8b2f0*/  LDL.LU R19, [R1+0x87c] ;  /* 0x00087c0001137983 */ /* 0x000f280000300800 */
[----:B------:R-:W-:Y:S04]  /*8b300*/  STL.64 [R1+0x9b30], R26 ;  /* 0x009b301a01007387 */ /* 0x000fe80000100a00 */
[----:B------:R0:W-:Y:S04]  /*8b310*/  STL.64 [R1+0x9b28], R24 ;  /* 0x009b281801007387 */ /* 0x0001e80000100a00 */
[----:B0-----:R-:W2:Y:S04]  /*8b320*/  LDL.LU R24, [R1+0x840] ;  /* 0x0008400001187983 */ /* 0x001ea80000300800 */
[----:B------:R-:W2:Y:S04]  /*8b330*/  LDL.LU R25, [R1+0x844] ;  /* 0x0008440001197983 */ /* 0x000ea80000300800 */
[----:B------:R-:W2:Y:S04]  /*8b340*/  LDL.LU R26, [R1+0x848] ;  /* 0x00084800011a7983 */ /* 0x000ea80000300800 */
[----:B------:R-:W2:Y:S04]  /*8b350*/  LDL.LU R27, [R1+0x84c] ;  /* 0x00084c00011b7983 */ /* 0x000ea80000300800 */
[----:B--2---:R0:W-:Y:S04]  /*8b360*/  STL.64 [R1+0x9b40], R26 ;  /* 0x009b401a01007387 */ /* 0x0041e80000100a00 */
[----:B------:R-:W-:Y:S04]  /*8b370*/  STL.64 [R1+0x9b38], R24 ;  /* 0x009b381801007387 */ /* 0x000fe80000100a00 */
[----:B0-----:R-:W2:Y:S04]  /*8b380*/  LDL.64 R26, [R1+0x8] ;  /* 0x00000800011a7983 */ /* 0x001ea80000100a00 */
[----:B------:R-:W2:Y:S04]  /*8b390*/  LDL.LU R8, [R1+0x830] ;  /* 0x0008300001087983 */ /* 0x000ea80000300800 */
[----:B------:R-:W2:Y:S04]  /*8b3a0*/  LDL.LU R9, [R1+0x834] ;  /* 0x0008340001097983 */ /* 0x000ea80000300800 */
[----:B------:R-:W2:Y:S04]  /*8b3b0*/  LDL.LU R10, [R1+0x838] ;  /* 0x00083800010a7983 */ /* 0x000ea80000300800 */
[----:B------:R-:W2:Y:S04]  /*8b3c0*/  LDL.LU R11, [R1+0x83c] ;  /* 0x00083c00010b7983 */ /* 0x000ea80000300800 */
        /* <DEDUP_REMOVED lines=12> */
[----:B------:R-:W-:-:S02]  /*8b490*/  IMAD.MOV.U32 R2, RZ, RZ, R14 ;  /* 0x000000ffff027224 */ /* 0x000fc400078e000e */
[----:B------:R-:W-:Y:S01]  /*8b4a0*/  IMAD.MOV.U32 R0, RZ, RZ, R15 ;  /* 0x000000ffff007224 */ /* 0x000fe200078e000f */
[----:B---3--:R0:W-:Y:S04]  /*8b4b0*/  STL.64 [R1+0x9b10], R22 ;  /* 0x009b101601007387 */ /* 0x0081e80000100a00 */
[----:B--2---:R-:W-:Y:S04]  /*8b4c0*/  STL.64 [R1+0x9b08], R20 ;  /* 0x009b081401007387 */ /* 0x004fe80000100a00 */
[----:B0-----:R-:W2:Y:S04]  /*8b4d0*/  LDL R22, [R1+0x38] ;  /* 0x0000380001167983 */ /* 0x001ea80000100800 */
[----:B------:R-:W2:Y:S04]  /*8b4e0*/  LDL R23, [R1+0x3c] ;  /* 0x00003c0001177983 */ /* 0x000ea80000100800 */
        /* <DEDUP_REMOVED lines=10> */
[----:B0-----:R-:W-:-:S03]  /*8b590*/  MOV R12, R18 ;  /* 0x00000012000c7202 */ /* 0x001fc60000000f00 */
[----:B-1----:R-:W3:Y:S04]  /*8b5a0*/  LDL.LU.64 R14, [R1+0x9b60] ;  /* 0x009b6000010e7983 */ /* 0x002ee80000300a00 */
[----:B------:R-:W4:Y:S04]  /*8b5b0*/  LDL.LU.64 R18, [R1+0x9b58] ;  /* 0x009b580001127983 */ /* 0x000f280000300a00 */
[----:B------:R-:W4:Y:S01]  /*8b5c0*/  LDL.LU.64 R16, [R1+0x9b50] ;  /* 0x009b500001107983 */ /* 0x000f220000300a00 */
[----:B------:R-:W-:Y:S01]  /*8b5d0*/  IMAD.MOV.U32 R13, RZ, RZ, R27 ;  /* 0x000000ffff0d7224 */ /* 0x000fe200078e001b */
[----:B----4-:R-:W-:-:S15]  /*8b5e0*/  HMMA.16816.F32.BF16 R16, R4, R26, R16 ;  /* 0x0000001a0410723c */ /* 0x010fde0000041810 */
[----:B------:R-:W-:-:S04]  /*8b5f0*/  NOP ;  /* 0x0000000000007918 */ /* 0x000fc80000000000 */
[----:B------:R0:W-:Y:S04]  /*8b600*/  STL.64 [R1+0x850], R16 ;  /* 0x0008501001007387 */ /* 0x0001e80000100a00 */
[----:B------:R1:W-:Y:S01]  /*8b610*/  STL.64 [R1+0x858], R18 ;  /* 0x0008581201007387 */ /* 0x0003e20000100a00 */
[----:B0-----:R-:W-:-:S03]  /*8b620*/  IMAD.MOV.U32 R16, RZ, RZ, R26 ;  /* 0x000000ffff107224 */ /* 0x001fc600078e001a */
[----:B-1----:R-:W4:Y:S04]  /*8b630*/  LDL.LU.64 R18, [R1+0x9b48] ;  /* 0x009b480001127983 */ /* 0x002f280000300a00 */
[----:B------:R-:W4:Y:S04]  /*8b640*/  LDL.LU.64 R26, [R1+0x9b40] ;  /* 0x009b4000011a7983 */ /* 0x000f280000300a00 */
[----:B------:R-:W4:Y:S01]  /*8b650*/  LDL.LU.64 R24, [R1+0x9b38] ;  /* 0x009b380001187983 */ /* 0x000f220000300a00 */
[C---:B---3--:R-:W-:Y:S08]  /*8b660*/  HMMA.16816.F32.BF16 R8, R4.reuse, R14, R8 ;  /* 0x0000000e0408723c */ /* 0x048ff00000041808 */
[----:B----4-:R-:W-:-:S15]  /*8b670*/  HMMA.16816.F32.BF16 R24, R4, R18, R24 ;  /* 0x000000120418723c */ /* 0x010fde0000041818 */
[----:B------:R-:W-:-:S04]  /*8b680*/  NOP ;  /* 0x0000000000007918 */ /* 0x000fc80000000000 */
[----:B------:R-:W-:Y:S04]  /*8b690*/  STL.64 [R1+0x840], R24 ;  /* 0x0008401801007387 */ /* 0x000fe80000100a00 */
[----:B------:R0:W-:Y:S04]  /*8b6a0*/  STL.64 [R1+0x848], R26 ;  /* 0x0008481a01007387 */ /* 0x0001e80000100a00 */
[----:B0-----:R-:W3:Y:S04]  /*8b6b0*/  LDL.LU.64 R26, [R1+0x9b30] ;  /* 0x009b3000011a7983 */ /* 0x001ee80000300a00 */
[----:B------:R-:W3:Y:S04]  /*8b6c0*/  LDL.LU.64 R24, [R1+0x9b28] ;  /* 0x009b280001187983 */ /* 0x000ee80000300a00 */
[----:B------:R-:W-:Y:S04]  /*8b6d0*/  STL.64 [R1+0x9a18], R18 ;  /* 0x009a181201007387 */ /* 0x000fe80000100a00 */
[----:B------:R0:W-:Y:S04]  /*8b6e0*/  STL [R1+0x9b18], R16 ;  /* 0x009b181001007387 */ /* 0x0001e80000100800 */
[----:B0-----:R-:W2:Y:S04]  /*8b6f0*/  LDL.LU R16, [R1+0x1030] ;  /* 0x0010300001107983 */ /* 0x001ea80000300800 */
[----:B------:R-:W2:Y:S04]  /*8b700*/  LDL.LU R17, [R1+0x1034] ;  /* 0x0010340001117983 */ /* 0x000ea80000300800 */
[----:B------:R-:W2:Y:S04]  /*8b710*/  LDL.LU R18, [R1+0x1038] ;  /* 0x0010380001127983 */ /* 0x000ea80000300800 */
[----:B------:R-:W2:Y:S04]  /*8b720*/  LDL.LU R19, [R1+0x103c] ;  /* 0x00103c0001137983 */ /* 0x000ea80000300800 */
[----:B------:R-:W-:Y:S04]  /*8b730*/  STL.64 [R1+0x830], R8 ;  /* 0x0008300801007387 */ /* 0x000fe80000100a00 */
[----:B------:R0:W-:Y:S04]  /*8b740*/  STL.64 [R1+0x838], R10 ;  /* 0x0008380a01007387 */ /* 0x0001e80000100a00 */
[----:B0-----:R-:W3:Y:S04]  /*8b750*/  LDL.LU.64 R10, [R1+0x9b20] ;  /* 0x009b2000010a7983 */ /* 0x001ee80000300a00 */
[----:B------:R-:W-:Y:S01]  /*8b760*/  STL.64 [R1+0x9a98], R14 ;  /* 0x009a980e01007387 */ /* 0x000fe20000100a00 */
[----:B---3--:R-:W-:Y:S03]  /*8b770*/  HMMA.16816.F32.BF16 R24, R4, R10, R24 ;  /* 0x0000000a0418723c */ /* 0x008fe60000041818 */
[----:B------:R0:W-:Y:S04]  /*8b780*/  STL.64 [R1+0x9a00], R10 ;  /* 0x009a000a01007387 */ /* 0x0001e80000100a00 */
[----:B0-----:R-:W3:-:S12]  /*8b790*/  LDL R10, [R1+0x158] ;  /* 0x00015800010a7983 */ /* 0x001ed80000100800 */
[----:B------:R-:W-:Y:S04]  /*8b7a0*/  STL.64 [R1+0x820], R24 ;  /* 0x0008201801007387 */ /* 0x000fe80000100a00 */
[----:B------:R-:W-:Y:S04]  /*8b7b0*/  STL.64 [R1+0x828], R26 ;  /* 0x0008281a01007387 */ /* 0x000fe80000100a00 */
[----:B------:R-:W0:Y:S01]  /*8b7c0*/  LDSM.16.MT88.4 R24, [R28+UR5+0x6100] ;  /* 0x006100051c18783b */ /* 0x000e220008004200 */
[C---:B--2---:R-:W-:Y:S03]  /*8b7d0*/  HMMA.16816.F32.BF16 R20, R4.reuse, R22, R16 ;  /* 0x000000160414723c */ /* 0x044fe60000041810 */
[----:B------:R-:W3:Y:S04]  /*8b7e0*/  LDL R11, [R1+0x15c] ;  /* 0x00015c00010b7983 */ /* 0x000ee80000100800 */
[----:B0-----:R0:W-:Y:S04]  /*8b7f0*/  STL.64 [R1+0x9960], R26 ;  /* 0x0099601a01007387 */ /* 0x0011e80000100a00 */
[----:B------:R-:W-:Y:S04]  /*8b800*/  STL.64 [R1+0x9958], R24 ;  /* 0x0099581801007387 */ /* 0x000fe80000100a00 */
[----:B0-----:R-:W2:Y:S04]  /*8b810*/  LDL.64 R26, [R1+0x148] ;  /* 0x00014800011a7983 */ /* 0x001ea80000100a00 */
[----:B------:R-:W4:Y:S04]  /*8b820*/  LDL.LU R16, [R1+0x9b18] ;  /* 0x009b180001107983 */ /* 0x000f280000300800 */
[----:B------:R-:W-:Y:S04]  /*8b830*/  STL.64 [R1+0x1030], R20 ;  /* 0x0010301401007387 */ /* 0x000fe80000100a00 */
[----:B------:R0:W-:Y:S04]  /*8b840*/  STL.64 [R1+0x1038], R22 ;  /* 0x0010381601007387 */ /* 0x0001e80000100a00 */
[----:B0-----:R-:W3:Y:S04]  /*8b850*/  LDL.LU.64 R22, [R1+0x9b10] ;  /* 0x009b100001167983 */ /* 0x001ee80000300a00 */
[----:B------:R-:W3:Y:S02]  /*8b860*/  LDL.LU.64 R20, [R1+0x9b08] ;  /* 0x009b080001147983 */ /* 0x000ee40000300a00 */
[----:B---3--:R-:W-:Y:S02]  /*8b870*/  HMMA.16816.F32.BF16 R8, R4, R10, R20 ;  /* 0x0000000a0408723c */ /* 0x008fe40000041814 */
[----:B------:R-:W2:Y:S04]  /*8b880*/  LDL.LU.64 R22, [R1+0x9b00] ;  /* 0x009b000001167983 */ /* 0x000ea80000300a00 */
[----:B------:R-:W2:-:S13]  /*8b890*/  LDL.LU.64 R20, [R1+0x9af8] ;  /* 0x009af80001147983 */ /* 0x000e9a0000300a00 */
[----:B------:R0:W-:Y:S04]  /*8b8a0*/  STL.64 [R1+0x1020], R8 ;  /* 0x0010200801007387 */ /* 0x0001e80000100a00 */
[----:B------:R1:W-:Y:S04]  /*8b8b0*/  STL.64 [R1+0x1028], R10 ;  /* 0x0010280a01007387 */ /* 0x0003e80000100a00 */
[----:B0-----:R-:W3:Y:S01]  /*8b8c0*/  LDL.LU R8, [R1+0x660] ;  /* 0x0006600001087983 */ /* 0x001ee20000300800 */
[----:B--2---:R-:W-:-:S15]  /*8b8d0*/  HMMA.16816.F32.BF16 R20, R4, R26, R20 ;  /* 0x0000001a0414723c */ /* 0x004fde0000041814 */
[----:B------:R-:W-:-:S04]  /*8b8e0*/  NOP ;  /* 0x0000000000007918 */ /* 0x000fc80000000000 */
[----:B------:R-:W-:Y:S04]  /*8b8f0*/  STL.64 [R1+0x1010], R20 ;  /* 0x0010101401007387 */ /* 0x000fe80000100a00 */
[----:B------:R-:W-:Y:S04]  /*8b900*/  STL.64 [R1+0x1018], R22 ;  /* 0x0010181601007387 */ /* 0x000fe80000100a00 */
[----:B------:R-:W3:Y:S04]  /*8b910*/  LDL.LU R9, [R1+0x664] ;  /* 0x0006640001097983 */ /* 0x000ee80000300800 */
[----:B-1----:R-:W2:Y:S04]  /*8b920*/  LDL.LU R10, [R1+0x668] ;  /* 0x00066800010a7983 */ /* 0x002ea80000300800 */
[----:B------:R-:W2:Y:S01]  /*8b930*/  LDL.LU R11, [R1+0x66c] ;  /* 0x00066c00010b7983 */ /* 0x000ea20000300800 */
[----:B----4-:R-:W-:-:S02]  /*8b940*/  IMAD.MOV.U32 R18, RZ, RZ, R16 ;  /* 0x000000ffff127224 */ /* 0x010fc400078e0010 */
[----:B------:R-:W-:-:S05]  /*8b950*/  IMAD.MOV.U32 R19, RZ, RZ, R13 ;  /* 0x000000ffff137224 */ /* 0x000fca00078e000d */
[----:B------:R-:W-:Y:S04]  /*8b960*/  STL.64 [R1+0x9a30], R18 ;  /* 0x009a301201007387 */ /* 0x000fe80000100a00 */
[----:B--2---:R-:W-:Y:S04]  /*8b970*/  STL.64 [R1+0x9a10], R10 ;  /* 0x009a100a01007387 */ /* 0x004fe80000100a00 */
[----:B---3--:R0:W-:Y:S04]  /*8b980*/  STL.64 [R1+0x9a08], R8 ;  /* 0x009a080801007387 */ /* 0x0081e80000100a00 */
        /* <DEDUP_REMOVED lines=8> */
[----:B------:R-:W-:-:S05]  /*8ba10*/  IMAD.MOV.U32 R19, RZ, RZ, R0 ;  /* 0x000000ffff137224 */ /* 0x000fca00078e0000 */
[----:B------:R-:W-:Y:S04]  /*8ba20*/  STL.64 [R1+0x9a70], R18 ;  /* 0x009a701201007387 */ /* 0x000fe80000100a00 */
        /* <DEDUP_REMOVED lines=8> */
[----:B----4-:R-:W-:Y:S04]  /*8bab0*/  STL.64 [R1+0x9a90], R22 ;  /* 0x009a901601007387 */ /* 0x010fe80000100a00 */
        /* <DEDUP_REMOVED lines=19> */
[----:B0-----:R-:W2:Y:S04]  /*8bbf0*/  LDL R14, [R1+0x128] ;  /* 0x00012800010e7983 */ /* 0x001ea80000100800 */
[----:B------:R-:W2:Y:S04]  /*8bc00*/  LDL R15, [R1+0x12c] ;  /* 0x00012c00010f7983 */ /* 0x000ea80000100800 */
[----:B--2---:R0:W-:Y:S04]  /*8bc10*/  STL.64 [R1+0x9ae0], R14 ;  /* 0x009ae00e01007387 */ /* 0x0041e80000100a00 */
[----:B------:R-:W2:Y:S04]  /*8bc20*/  LDL.64 R22, [R1+0xf8] ;  /* 0x0000f80001167983 */ /* 0x000ea80000100a00 */
[----:B0-----:R-:W3:Y:S04]  /*8bc30*/  LDL.64 R14, [R1+0x138] ;  /* 0x00013800010e7983 */ /* 0x001ee80000100a00 */
        /* <DEDUP_REMOVED lines=18> */
[----:B----4-:R0:W-:Y:S04]  /*8bd60*/  STL.64 [R1+0x9a80], R16 ;  /* 0x009a801001007387 */ /* 0x0101e80000100a00 */
[----:B0-----:R-:W4:Y:S04]  /*8bd70*/  LDL.LU R16, [R1+0xfb0] ;  /* 0x000fb00001107983 */ /* 0x001f280000300800 */
[----:B------:R-:W4:Y:S04]  /*8bd80*/  LDL.LU R17, [R1+0xfb4] ;  /* 0x000fb40001117983 */ /* 0x000f280000300800 */
[----:B------:R-:W4:Y:S04]  /*8bd90*/  LDL.LU R18, [R1+0xfb8] ;  /* 0x000fb80001127983 */ /* 0x000f280000300800 */
[----:B------:R-:W4:Y:S04]  /*8bda0*/  LDL.LU R19, [R1+0xfbc] ;  /* 0x000fbc0001137983 */ /* 0x000f280000300800 */
[----:B---3--:R-:W-:Y:S04]  /*8bdb0*/  STL.64 [R1+0x9a40], R10 ;  /* 0x009a400a01007387 */ /* 0x008fe80000100a00 */
[----:B------:R0:W-:Y:S04]  /*8bdc0*/  STL.64 [R1+0x9a38], R8 ;  /* 0x009a380801007387 */ /* 0x0001e80000100a00 */
[----:B0-----:R-:W3:Y:S04]  /*8bdd0*/  LDL.LU R8, [R1+0x690] ;  /* 0x0006900001087983 */ /* 0x001ee80000300800 */
[----:B------:R-:W3:Y:S04]  /*8bde0*/  LDL.LU R9, [R1+0x694] ;  /* 0x0006940001097983 */ /* 0x000ee80000300800 */
[----:B------:R-:W3:Y:S04]  /*8bdf0*/  LDL.LU R10, [R1+0x698] ;  /* 0x00069800010a7983 */ /* 0x000ee80000300800 */
[----:B------:R-:W3:Y:S01]  /*8be00*/  LDL.LU R11, [R1+0x69c] ;  /* 0x00069c00010b7983 */ /* 0x000ee20000300800 */
[----:B------:R-:W-:-:S02]  /*8be10*/  IMAD.MOV.U32 R2, RZ, RZ, R14 ;  /* 0x000000ffff027224 */ /* 0x000fc400078e000e */
[----:B------:R-:W-:Y:S01]  /*8be20*/  IMAD.MOV.U32 R0, RZ, RZ, R15 ;  /* 0x000000ffff007224 */ /* 0x000fe200078e000f */
[C---:B--2---:R-:W-:Y:S01]  /*8be30*/  HMMA.16816.F32.BF16 R20, R4.reuse, R14, R20 ;  /* 0x0000000e0414723c */ /* 0x044fe20000041814 */
[----:B---3--:R-:W-:Y:S04]  /*8be40*/  STL.64 [R1+0x9a58], R10 ;  /* 0x009a580a01007387 */ /* 0x008fe80000100a00 */
[----:B------:R0:W-:Y:S04]  /*8be50*/  STL.64 [R1+0x9a50], R8 ;  /* 0x009a500801007387 */ /* 0x0001e80000100a00 */
[----:B0-----:R-:W2:Y:S04]  /*8be60*/  LDL.LU R8, [R1+0x6a0] ;  /* 0x0006a00001087983 */ /* 0x001ea80000300800 */
[----:B------:R-:W2:Y:S04]  /*8be70*/  LDL.LU R9, [R1+0x6a4] ;  /* 0x0006a40001097983 */ /* 0x000ea80000300800 */
[----:B------:R-:W2:Y:S04]  /*8be80*/  LDL.LU R10, [R1+0x6a8] ;  /* 0x0006a800010a7983 */ /* 0x000ea80000300800 */
[----:B------:R-:W2:Y:S04]  /*8be90*/  LDL.LU R11, [R1+0x6ac] ;  /* 0x0006ac00010b7983 */ /* 0x000ea80000300800 */
[----:B------:R0:W-:Y:S04]  /*8bea0*/  STL.64 [R1+0x99e0], R26 ;  /* 0x0099e01a01007387 */ /* 0x0001e80000100a00 */
[----:B0-----:R-:W3:Y:S04]  /*8beb0*/  LDL R26, [R1+0x108] ;  /* 0x00010800011a7983 */ /* 0x001ee80000100800 */
[----:B------:R-:W3:Y:S04]  /*8bec0*/  LDL R27, [R1+0x10c] ;  /* 0x00010c00011b7983 */ /* 0x000ee80000100800 */
        /* <DEDUP_REMOVED lines=23> */
[----:B0-----:R-:W4:Y:S04]  /*8c040*/  LDL.LU R24, [R1+0xdf0] ;  /* 0x000df00001187983 */ /* 0x001f280000300800 */
[----:B------:R-:W4:Y:S04]  /*8c050*/  LDL.LU R25, [R1+0xdf4] ;  /* 0x000df40001197983 */ /* 0x000f280000300800 */
[----:B-1----:R-:W4:Y:S04]  /*8c060*/  LDL.LU R26, [R1+0xdf8] ;  /* 0x000df800011a7983 */ /* 0x002f280000300800 */
[----:B------:R-:W4:Y:S01]  /*8c070*/  LDL.LU R27, [R1+0xdfc] ;  /* 0x000dfc00011b7983 */ /* 0x000f220000300800 */
[----:B--2---:R-:W-:Y:S01]  /*8c080*/  IMAD.MOV.U32 R3, RZ, RZ, R23 ;  /* 0x000000ffff037224 */ /* 0x004fe200078e0017 */
[----:B---3--:R-:W-:Y:S02]  /*8c090*/  HMMA.16816.F32.BF16 R12, R4, R22, R12 ;  /* 0x00000016040c723c */ /* 0x008fe4000004180c */
[----:B----4-:R0:W-:Y:S04]  /*8c0a0*/  STL.64 [R1+0x99f0], R26 ;  /* 0x0099f01a01007387 */ /* 0x0101e80000100a00 */
[----:B------:R-:W-:Y:S04]  /*8c0b0*/  STL.64 [R1+0x99e8], R24 ;  /* 0x0099e81801007387 */ /* 0x000fe80000100a00 */
[----:B0-----:R-:W2:Y:S09]  /*8c0c0*/  LDL.64 R26, [R1+0x38] ;  /* 0x00003800011a7983 */ /* 0x001eb20000100a00 */
[----:B------:R0:W-:Y:S04]  /*8c0d0*/  STL.64 [R1+0xfc0], R12 ;  /* 0x000fc00c01007387 */ /* 0x0001e80000100a00 */
[----:B------:R1:W-:Y:S01]  /*8c0e0*/  STL.64 [R1+0xfc8], R14 ;  /* 0x000fc80e01007387 */ /* 0x0003e20000100a00 */
[----:B0-----:R-:W-:-:S03]  /*8c0f0*/  IMAD.MOV.U32 R13, RZ, RZ, R22 ;  /* 0x000000ffff0d7224 */ /* 0x001fc600078e0016 */
[----:B-1----:R-:W3:Y:S04]  /*8c100*/  LDL.LU.64 R14, [R1+0x9a98] ;  /* 0x009a9800010e7983 */ /* 0x002ee80000300a00 */
[----:B------:R-:W4:Y:S02]  /*8c110*/  LDL.LU.64 R22, [R1+0x9a90] ;  /* 0x009a900001167983 */ /* 0x000f240000300a00 */
        /* <DEDUP_REMOVED lines=39> */
[----:B------:R-:W3:Y:S04]  /*8c390*/  LDL.LU.64 R8, [R1+0x9a08] ;  /* 0x009a080001087983 */ /* 0x000ee80000300a00 */
[----:B------:R0:W-:Y:S04]  /*8c3a0*/  STL.64 [R1+0x99f8], R18 ;  /* 0x0099f81201007387 */ /* 0x0001e80000100a00 */
[----:B------:R-:W4:Y:S04]  /*8c3b0*/  LDL.LU R16, [R1+0xe00] ;  /* 0x000e000001107983 */ /* 0x000f280000300800 */
[----:B------:R-:W4:Y:S04]  /*8c3c0*/  LDL.LU R17, [R1+0xe04] ;  /* 0x000e040001117983 */ /* 0x000f280000300800 */
[----:B0-----:R-:W4:Y:S01]  /*8c3d0*/  LDL.LU R18, [R1+0xe08] ;  /* 0x000e080001127983 */ /* 0x001f220000300800 */
[----:B---3--:R-:W-:-:S15]  /*8c3e0*/  HMMA.16816.F32.BF16 R8, R20, R14, R8 ;  /* 0x0000000e1408723c */ /* 0x008fde0000041808 */
[----:B------:R-:W-:-:S04]  /*8c3f0*/  NOP ;  /* 0x0000000000007918 */ /* 0x000fc80000000000 */
[----:B------:R-:W-:Y:S04]  /*8c400*/  STL.64 [R1+0x660], R8 ;  /* 0x0006600801007387 */ /* 0x000fe80000100a00 */
[----:B------:R0:W-:Y:S04]  /*8c410*/  STL.64 [R1+0x668], R10 ;  /* 0x0006680a01007387 */ /* 0x0001e80000100a00 */
[----:B0-----:R-:W2:Y:S04]  /*8c420*/  LDL.LU.64 R10, [R1+0x9a00] ;  /* 0x009a0000010a7983 */ /* 0x001ea80000300a00 */
[----:B------:R-:W-:Y:S04]  /*8c430*/  STL [R1+0x990c], R14 ;  /* 0x00990c0e01007387 */ /* 0x000fe80000100800 */
[----:B------:R-:W-:Y:S01]  /*8c440*/  STL [R1+0x9908], R15 ;  /* 0x0099080f01007387 */ /* 0x000fe20000100800 */
[----:B------:R-:W-:Y:S01]  /*8c450*/  IMAD.MOV.U32 R19, RZ, RZ, R29 ;  /* 0x000000ffff137224 */ /* 0x000fe200078e001d */
[----:B--2---:R-:W-:-:S15]  /*8c460*/  HMMA.16816.F32.BF16 R4, R20, R10, R4 ;  /* 0x0000000a1404723c */ /* 0x004fde0000041804 */
[----:B------:R-:W-:-:S04]  /*8c470*/  NOP ;  /* 0x0000000000007918 */ /* 0x000fc80000000000 */
[----:B------:R-:W-:Y:S04]  /*8c480*/  STL.64 [R1+0x650], R4 ;  /* 0x0006500401007387 */ /* 0x000fe80000100a00 */
[----:B------:R-:W-:Y:S01]  /*8c490*/  STL [R1+0x658], R6 ;  /* 0x0006580601007387 */ /* 0x000fe20000100800 */
[----:B------:R-:W-:-:S03]  /*8c4a0*/  IMAD.MOV.U32 R29, RZ, RZ, R7 ;  /* 0x000000ffff1d7224 */ /* 0x000fc600078e0007 */
[----:B------:R-:W0:Y:S04]  /*8c4b0*/  LDSM.16.MT88.4 R4, [R28+UR5+0x6180] ;  /* 0x006180051c04783b */ /* 0x000e280008004200 */
[----:B------:R1:W-:Y:S04]  /*8c4c0*/  STL.64 [R1+0x9978], R10 ;  /* 0x0099780a01007387 */ /* 0x0003e80000100a00 */
[----:B------:R-:W2:Y:S04]  /*8c4d0*/  LDL.LU R8, [R1+0xde0] ;  /* 0x000de00001087983 */ /* 0x000ea80000300800 */
[----:B------:R-:W2:Y:S04]  /*8c4e0*/  LDL.LU R9, [R1+0xde4] ;  /* 0x000de40001097983 */ /* 0x000ea80000300800 */
[----:B-1----:R-:W2:Y:S04]  /*8c4f0*/  LDL.LU R10, [R1+0xde8] ;  /* 0x000de800010a7983 */ /* 0x002ea80000300800 */
[----:B------:R-:W2:Y:S04]  /*8c500*/  LDL.LU R11, [R1+0xdec] ;  /* 0x000dec00010b7983 */ /* 0x000ea80000300800 */
[----:B------:R-:W-:Y:S04]  /*8c510*/  STL [R1+0x89b0], R29 ;  /* 0x0089b01d01007387 */ /* 0x000fe80000100800 */
[----:B0-----:R0:W-:Y:S04]  /*8c520*/  STL.64 [R1+0x9830], R6 ;  /* 0x0098300601007387 */ /* 0x0011e80000100a00 */
[----:B------:R-:W-:Y:S04]  /*8c530*/  STL.64 [R1+0x9828], R4 ;  /* 0x0098280401007387 */ /* 0x000fe80000100a00 */
[----:B0-----:R-:W3:Y:S01]  /*8c540*/  LDL.64 R6, [R1+0xd8] ;  /* 0x0000d80001067983 */ /* 0x001ee20000100a00 */
[----:B----4-:R-:W-:Y:S01]  /*8c550*/  HMMA.16816.F32.BF16 R16, R20, R26, R16 ;  /* 0x0000001a1410723c */ /* 0x010fe20000041810 */
[----:B------:R-:W-:-:S02]  /*8c560*/  IMAD.MOV.U32 R12, RZ, RZ, R27 ;  /* 0x000000ffff0c7224 */ /* 0x000fc400078e001b */
[----:B---3--:R0:W-:Y:S04]  /*8c570*/  STL.64 [R1+0x99a0], R6 ;  /* 0x0099a00601007387 */ /* 0x0081e80000100a00 */
[----:B0-----:R-:W3:Y:S04]  /*8c580*/  LDL.64 R6, [R1+0x158] ;  /* 0x0001580001067983 */ /* 0x001ee80000100a00 */
[----:B------:R-:W-:Y:S08]  /*8c590*/  STL [R1+0x8b24], R28 ;  /* 0x008b241c01007387 */ /* 0x000ff00000100800 */
[----:B------:R0:W-:Y:S04]  /*8c5a0*/  STL.64 [R1+0xe00], R16 ;  /* 0x000e001001007387 */ /* 0x0001e80000100a00 */
[----:B------:R1:W-:Y:S01]  /*8c5b0*/  STL.64 [R1+0xe08], R18 ;  /* 0x000e081201007387 */ /* 0x0003e20000100a00 */
[----:B0-----:R-:W-:-:S03]  /*8c5c0*/  IMAD.MOV.U32 R16, RZ, RZ, R26 ;  /* 0x000000ffff107224 */ /* 0x001fc600078e001a */
[----:B-1----:R-:W4:Y:S04]  /*8c5d0*/  LDL.LU.64 R18, [R1+0x99f8] ;  /* 0x0099f80001127983 */ /* 0x002f280000300a00 */
[----:B------:R-:W3:Y:S04]  /*8c5e0*/  LDL.LU.64 R26, [R1+0x99f0] ;  /* 0x0099f000011a7983 */ /* 0x000ee80000300a00 */
[----:B------:R-:W3:Y:S02]  /*8c5f0*/  LDL.LU.64 R24, [R1+0x99e8] ;  /* 0x0099e80001187983 */ /* 0x000ee40000300a00 */
[----:B---3--:R-:W-:-:S15]  /*8c600*/  HMMA.16816.F32.BF16 R24, R20, R6, R24 ;  /* 0x000000061418723c */ /* 0x008fde0000041818 */
[----:B------:R-:W-:-:S04]  /*8c610*/  NOP ;  /* 0x0000000000007918 */ /* 0x000fc80000000000 */
[----:B------:R-:W-:Y:S04]  /*8c620*/  STL.64 [R1+0xdf0], R24 ;  /* 0x000df01801007387 */ /* 0x000fe80000100a00 */
[----:B------:R0:W-:Y:S04]  /*8c630*/  STL.64 [R1+0xdf8], R26 ;  /* 0x000df81a01007387 */ /* 0x0001e80000100a00 */
[----:B0-----:R-:W2:Y:S01]  /*8c640*/  LDL.LU.64 R26, [R1+0x99e0] ;  /* 0x0099e000011a7983 */ /* 0x001ea20000300a00 */
[----:B------:R-:W-:Y:S01]  /*8c650*/  IMAD.MOV.U32 R29, RZ, RZ, R6 ;  /* 0x000000ffff1d7224 */ /* 0x000fe200078e0006 */
[----:B------:R-:W-:-:S02]  /*8c660*/  MOV R17, R7 ;  /* 0x0000000700117202 */ /* 0x000fc40000000f00 */
[----:B----4-:R0:W-:Y:S04]  /*8c670*/  STL.64 [R1+0x9918], R18 ;  /* 0x0099181201007387 */ /* 0x0101e80000100a00 */
[----:B------:R-:W-:Y:S01]  /*8c680*/  STL.64 [R1+0x9910], R16 ;  /* 0x0099101001007387 */ /* 0x000fe20000100a00 */
[----:B--2---:R-:W-:Y:S01]  /*8c690*/  HMMA.16816.F32.BF16 R4, R20, R26, R8 ;  /* 0x0000001a1404723c */ /* 0x004fe20000041808 */
[----:B------:R-:W-:Y:S02]  /*8c6a0*/  IMAD.MOV.U32 R14, RZ, RZ, R26 ;  /* 0x000000ffff0e7224 */ /* 0x000fe400078e001a */
[----:B------:R-:W-:-:S15]  /*8c6b0*/  IMAD.MOV.U32 R15, RZ, RZ, R27 ;  /* 0x000000ffff0f7224 */ /* 0x000fde00078e001b */
[----:B------:R-:W-:Y:S01]  /*8c6c0*/  NOP ;  /* 0x0000000000007918 */ /* 0x000fe20000000000 */
[----:B------:R1:W-:Y:S04]  /*8c6d0*/  STL.64 [R1+0xde0], R4 ;  /* 0x000de00401007387 */ /* 0x0003e80000100a00 */
[----:B------:R2:W-:Y:S04]  /*8c6e0*/  STL.64 [R1+0xde8], R6 ;  /* 0x000de80601007387 */ /* 0x0005e80000100a00 */
        /* <DEDUP_REMOVED lines=8> */
[----:B0-----:R-:W2:Y:S04]  /*8c770*/  LDL R18, [R1+0x128] ;  /* 0x0001280001127983 */ /* 0x001ea80000100800 */
[----:B------:R-:W2:Y:S04]  /*8c780*/  LDL R19, [R1+0x12c] ;  /* 0x00012c0001137983 */ /* 0x000ea80000100800 */
[----:B--2---:R-:W-:Y:S04]  /*8c790*/  STL.64 [R1+0x99c8], R18 ;  /* 0x0099c81201007387 */ /* 0x004fe80000100a00 */
[----:B------:R-:W-:Y:S04]  /*8c7a0*/  STL.64 [R1+0x9988], R10 ;  /* 0x0099880a01007387 */ /* 0x000fe80000100a00 */
[----:B------:R-:W-:Y:S04]  /*8c7b0*/  STL.64 [R1+0x9980], R8 ;  /* 0x0099800801007387 */ /* 0x000fe80000100a00 */
[----:B-1----:R-:W2:Y:S04]  /*8c7c0*/  LDL.LU R4, [R1+0xda0] ;  /* 0x000da00001047983 */ /* 0x002ea80000300800 */
[----:B------:R-:W2:Y:S04]  /*8c7d0*/  LDL.LU R5, [R1+0xda4] ;  /* 0x000da40001057983 */ /* 0x000ea80000300800 */
[----:B------:R-:W2:Y:S04]  /*8c7e0*/  LDL.LU R6, [R1+0xda8] ;  /* 0x000da80001067983 */ /* 0x000ea80000300800 */
[----:B------:R-:W2:Y:S04]  /*8c7f0*/  LDL.LU R7, [R1+0xdac] ;  /* 0x000dac0001077983 */ /* 0x000ea80000300800 */
[----:B--2---:R0:W-:Y:S04]  /*8c800*/  STL.64 [R1+0x99b0], R6 ;  /* 0x0099b00601007387 */ /* 0x0041e80000100a00 */
[----:B------:R1:W-:Y:S04]  /*8c810*/  STL.64 [R1+0x99a8], R4 ;  /* 0x0099a80401007387 */ /* 0x0003e80000100a00 */
[----:B0-----:R-:W2:Y:S04]  /*8c820*/  LDL.64 R6, [R1+0x118] ;  /* 0x0001180001067983 */ /* 0x001ea80000100a00 */
[----:B--2---:R0:W-:Y:S04]  /*8c830*/  STL.64 [R1+0x99c0], R6 ;  /* 0x0099c00601007387 */ /* 0x0041e80000100a00 */
[----:B-1----:R-:W2:Y:S04]  /*8c840*/  LDL.LU R4, [R1+0xdc0] ;  /* 0x000dc00001047983 */ /* 0x002ea80000300800 */
[----:B------:R-:W2:Y:S04]  /*8c850*/  LDL.LU R5, [R1+0xdc4] ;  /* 0x000dc40001057983 */ /* 0x000ea80000300800 */
[----:B0-----:R-:W2:Y:S04]  /*8c860*/  LDL.LU R6, [R1+0xdc8] ;  /* 0x000dc80001067983 */ /* 0x001ea80000300800 */
[----:B------:R-:W2:Y:S01]  /*8c870*/  LDL.LU R7, [R1+0xdcc] ;  /* 0x000dcc0001077983 */ /* 0x000ea20000300800 */
        /* <DEDUP_REMOVED lines=8> */
[----:B------:R0:W-:Y:S04]  /*8c900*/  STL.64 [R1+0x9998], R10 ;  /* 0x0099980a01007387 */ /* 0x0001e80000100a00 */
[----:B0-----:R-:W2:Y:S04]  /*8c910*/  LDL.64 R10, [R1+0x108] ;  /* 0x00010800010a7983 */ /* 0x001ea80000100a00 */
[----:B--2---:R0:W-:Y:S04]  /*8c920*/  STL.64 [R1+0x99b8], R10 ;  /* 0x0099b80a01007387 */ /* 0x0041e80000100a00 */
[----:B------:R-:W2:Y:S04]  /*8c930*/  LDL.LU R8, [R1+0xdb0] ;  /* 0x000db00001087983 */ /* 0x000ea80000300800 */
[----:B------:R-:W2:Y:S04]  /*8c940*/  LDL.LU R9, [R1+0xdb4] ;  /* 0x000db40001097983 */ /* 0x000ea80000300800 */
[----:B0-----:R-:W2:Y:S04]  /*8c950*/  LDL.LU R10, [R1+0xdb8] ;  /* 0x000db800010a7983 */ /* 0x001ea80000300800 */
[----:B------:R-:W2:Y:S04]  /*8c960*/  LDL.LU R11, [R1+0xdbc] ;  /* 0x000dbc00010b7983 */ /* 0x000ea80000300800 */
[----:B----4-:R0:W-:Y:S04]  /*8c970*/  STL.64 [R1+0x9970], R26 ;  /* 0x0099701a01007387 */ /* 0x0101e80000100a00 */
[----:B---3--:R1:W-:Y:S04]  /*8c980*/  STL.64 [R1+0x9968], R24 ;  /* 0x0099681801007387 */ /* 0x0083e80000100a00 */
[----:B0-----:R-:W3:Y:S01]  /*8c990*/  LDL.64 R26, [R1+0xe8] ;  /* 0x0000e800011a7983 */ /* 0x001ee20000100a00 */
[----:B------:R-:W-:-:S02]  /*8c9a0*/  IMAD.MOV.U32 R18, RZ, RZ, R2 ;  /* 0x000000ffff127224 */ /* 0x000fc400078e0002 */
[----:B------:R-:W-:Y:S01]  /*8c9b0*/  IMAD.MOV.U32 R19, RZ, RZ, R0 ;  /* 0x000000ffff137224 */ /* 0x000fe200078e0000 */
[----:B---3--:R0:W-:Y:S04]  /*8c9c0*/  STL.64 [R1+0x9990], R26 ;  /* 0x0099901a01007387 */ /* 0x0081e80000100a00 */
[----:B-1----:R-:W3:Y:S04]  /*8c9d0*/  LDL.LU R24, [R1+0xd90] ;  /* 0x000d900001187983 */ /* 0x002ee80000300800 */
[----:B------:R-:W3:Y:S04]  /*8c9e0*/  LDL.LU R25, [R1+0xd94] ;  /* 0x000d940001197983 */ /* 0x000ee80000300800 */
[----:B0-----:R-:W3:Y:S04]  /*8c9f0*/  LDL.LU R26, [R1+0xd98] ;  /* 0x000d9800011a7983 */ /* 0x001ee80000300800 */
[----:B------:R-:W3:Y:S04]  /*8ca00*/  LDL.LU R27, [R1+0xd9c] ;  /* 0x000d9c00011b7983 */ /* 0x000ee80000300800 */
[----:B------:R0:W-:Y:S04]  /*8ca10*/  STL.64 [R1+0x9928], R14 ;  /* 0x0099280e01007387 */ /* 0x0001e80000100a00 */
[----:B------:R-:W-:Y:S04]  /*8ca20*/  STL [R1+0x9920], R12 ;  /* 0x0099200c01007387 */ /* 0x000fe80000100800 */
[----:B0-----:R-:W4:Y:S01]  /*8ca30*/  LDL.64 R14, [R1+0x18] ;  /* 0x00001800010e7983 */ /* 0x001f220000100a00 */
[C---:B------:R-:W-:Y:S03]  /*8ca40*/  HMMA.16816.F32.BF16 R16, R20.reuse, R18, R4 ;  /* 0x000000121410723c */ /* 0x040fe60000041804 */
[----:B----4-:R0:W-:Y:S04]  /*8ca50*/  STL.64 [R1+0x9940], R14 ;  /* 0x0099400e01007387 */ /* 0x0101e80000100a00 */
[----:B0-----:R-:W4:Y:S04]  /*8ca60*/  LDL.64 R14, [R1+0x28] ;  /* 0x00002800010e7983 */ /* 0x001f280000100a00 */
[----:B------:R-:W2:Y:S04]  /*8ca70*/  LDL.LU.64 R6, [R1+0x99d8] ;  /* 0x0099d80001067983 */ /* 0x000ea80000300a00 */
[----:B------:R-:W2:Y:S04]  /*8ca80*/  LDL.LU.64 R4, [R1+0x99d0] ;  /* 0x0099d00001047983 */ /* 0x000ea80000300a00 */
[----:B------:R-:W-:Y:S04]  /*8ca90*/  STL.64 [R1+0xdd0], R16 ;  /* 0x000dd01001007387 */ /* 0x000fe80000100a00 */
[----:B------:R0:W-:Y:S04]  /*8caa0*/  STL.64 [R1+0xdd8], R18 ;  /* 0x000dd81201007387 */ /* 0x0001e80000100a00 */
[----:B0-----:R-:W2:Y:S02]  /*8cab0*/  LDL.LU.64 R18, [R1+0x99c8] ;  /* 0x0099c80001127983 */ /* 0x001ea40000300a00 */
[----:B--2---:R-:W-:Y:S02]  /*8cac0*/  HMMA.16816.F32.BF16 R16, R20, R18, R4 ;  /* 0x000000121410723c */ /* 0x004fe40000041804 */
[----:B------:R-:W2:-:S15]  /*8cad0*/  LDL.LU.64 R6, [R1+0x99c0] ;  /* 0x0099c00001067983 */ /* 0x000e9e0000300a00 */
[----:B------:R-:W-:Y:S02]  /*8cae0*/  NOP ;  /* 0x0000000000007918 */ /* 0x000fe40000000000 */
        /* <DEDUP_REMOVED lines=12> */
[----:B------:R-:W-:Y:S01]  /*8cbb0*/  HMMA.16816.F32.BF16 R8, R20, R6, R8 ;  /* 0x000000061408723c */ /* 0x000fe20000041808 */
        /* <DEDUP_REMOVED lines=20> */
[----:B------:R-:W3:Y:S02]  /*8cd00*/  LDL.LU.64 R10, [R1+0x9998] ;  /* 0x00999800010a7983 */ /* 0x000ee40000300a00 */
[----:B---3--:R-:W-:Y:S02]  /*8cd10*/  HMMA.16816.F32.BF16 R8, R20, R10, R24 ;  /* 0x0000000a1408723c */ /* 0x008fe40000041818 */
[----:B------:R-:W3:-:S15]  /*8cd20*/  LDL.LU.64 R26, [R1+0x9990] ;  /* 0x00999000011a7983 */ /* 0x000ede0000300a00 */
[----:B------:R-:W-:Y:S02]  /*8cd30*/  NOP ;  /* 0x0000000000007918 */ /* 0x000fe40000000000 */
[----:B------:R-:W-:Y:S04]  /*8cd40*/  STL.64 [R1+0xd90], R8 ;  /* 0x000d900801007387 */ /* 0x000fe80000100a00 */
[----:B------:R0:W-:Y:S04]  /*8cd50*/  STL.64 [R1+0xd98], R10 ;  /* 0x000d980a01007387 */ /* 0x0001e80000100a00 */
[----:B0-----:R-:W2:Y:S04]  /*8cd60*/  LDL.LU.64 R10, [R1+0x9988] ;  /* 0x00998800010a7983 */ /* 0x001ea80000300a00 */
[----:B------:R-:W2:Y:S01]  /*8cd70*/  LDL.LU.64 R8, [R1+0x9980] ;  /* 0x0099800001087983 */ /* 0x000ea20000300a00 */
[----:B---3--:R-:W-:Y:S01]  /*8cd80*/  IMAD.MOV.U32 R5, RZ, RZ, R27 ;  /* 0x000000ffff057224 */ /* 0x008fe200078e001b */
[----:B--2---:R-:W-:-:S15]  /*8cd90*/  HMMA.16816.F32.BF16 R8, R20, R26, R8 ;  /* 0x0000001a1408723c */ /* 0x004fde0000041808 */
[----:B------:R-:W-:-:S04]  /*8cda0*/  NOP ;  /* 0x0000000000007918 */ /* 0x000fc80000000000 */
[----:B------:R0:W-:Y:S04]  /*8cdb0*/  STL.64 [R1+0xd80], R8 ;  /* 0x000d800801007387 */ /* 0x0001e80000100a00 */
[----:B------:R1:W-:Y:S01]  /*8cdc0*/  STL.64 [R1+0xd88], R10 ;  /* 0x000d880a01007387 */ /* 0x0003e20000100a00 */
[----:B0-----:R-:W-:-:S03]  /*8cdd0*/  IMAD.MOV.U32 R8, RZ, RZ, R26 ;  /* 0x000000ffff087224 */ /* 0x001fc600078e001a */
[----:B-1----:R-:W2:Y:S04]  /*8cde0*/  LDL.LU.64 R10, [R1+0x9978] ;  /* 0x00997800010a7983 */ /* 0x002ea80000300a00 */
[----:B------:R-:W3:Y:S04]  /*8cdf0*/  LDL.LU.64 R26, [R1+0x9970] ;  /* 0x00997000011a7983 */ /* 0x000ee80000300a00 */
[----:B------:R-:W3:Y:S02]  /*8ce00*/  LDL.LU.64 R24, [R1+0x9968] ;  /* 0x0099680001187983 */ /* 0x000ee40000300a00 */
[----:B---3--:R-:W-:Y:S02]  /*8ce10*/  HMMA.16816.F32.BF16 R20, R20, R6, R24 ;  /* 0x000000061414723c */ /* 0x008fe40000041818 */
[----:B------:R-:W3:Y:S04]  /*8ce20*/  LDL.LU.64 R26, [R1+0x9960] ;  /* 0x00996000011a7983 */ /* 0x000ee80000300a00 */
[----:B------:R-:W3:-:S13]  /*8ce30*/  LDL.LU.64 R24, [R1+0x9958] ;  /* 0x0099580001187983 */ /* 0x000eda0000300a00 */
[----:B------:R0:W-:Y:S04]  /*8ce40*/  STL.64 [R1+0x640], R20 ;  /* 0x0006401401007387 */ /* 0x0001e80000100a00 */
[----:B------:R1:W-:Y:S04]  /*8ce50*/  STL.64 [R1+0x648], R22 ;  /* 0x0006481601007387 */ /* 0x0003e80000100a00 */
[----:B0-----:R-:W2:Y:S04]  /*8ce60*/  LDL.LU R20, [R1+0x510] ;  /* 0x0005100001147983 */ /* 0x001ea80000300800 */
[----:B------:R-:W2:Y:S04]  /*8ce70*/  LDL.LU R21, [R1+0x514] ;  /* 0x0005140001157983 */ /* 0x000ea80000300800 */
[----:B-1----:R-:W2:Y:S04]  /*8ce80*/  LDL.LU R22, [R1+0x518] ;  /* 0x0005180001167983 */ /* 0x002ea80000300800 */
[----:B------:R-:W2:Y:S04]  /*8ce90*/  LDL.LU R23, [R1+0x51c] ;  /* 0x00051c0001177983 */ /* 0x000ea80000300800 */
[----:B------:R4:W-:Y:S02]  /*8cea0*/  STL.64 [R1+0x9848], R6 ;  /* 0x0098480601007387 */ /* 0x0009e40000100a00 */
[----:B----4-:R-:W-:-:S02]  /*8ceb0*/  IMAD.MOV.U32 R7, RZ, RZ, R14 ;  /* 0x000000ffff077224 */ /* 0x010fc400078e000e */
[----:B------:R-:W-:Y:S01]  /*8cec0*/  IMAD.MOV.U32 R6, RZ, RZ, R15 ;  /* 0x000000ffff067224 */ /* 0x000fe200078e000f */
[----:B---3--:R-:W-:-:S15]  /*8ced0*/  HMMA.16816.F32.BF16 R16, R24, R14, R16 ;  /* 0x0000000e1810723c */ /* 0x008fde0000041810 */
[----:B------:R-:W-:-:S04]  /*8cee0*/  NOP ;  /* 0x0000000000007918 */ /* 0x000fc80000000000 */
[----:B------:R-:W-:Y:S04]  /*8cef0*/  STL.64 [R1+0x540], R16 ;  /* 0x0005401001007387 */ /* 0x000fe80000100a00 */
[----:B------:R0:W-:Y:S04]  /*8cf00*/  STL.64 [R1+0x548], R18 ;  /* 0x0005481201007387 */ /* 0x0001e80000100a00 */
[----:B0-----:R-:W3:Y:S04]  /*8cf10*/  LDL.LU.64 R18, [R1+0x9950] ;  /* 0x0099500001127983 */ /* 0x001ee80000300a00 */
[----:B------:R-:W3:Y:S04]  /*8cf20*/  LDL.LU.64 R16, [R1+0x9948] ;  /* 0x0099480001107983 */ /* 0x000ee80000300a00 */
[----:B------:R-:W3:Y:S04]  /*8cf30*/  LDL.LU.64 R14, [R1+0x9940] ;  /* 0x00994000010e7983 */ /* 0x000ee80000300a00 */
[----:B------:R-:W-:Y:S04]  /*8cf40*/  STL.64 [R1+0x9898], R6 ;  /* 0x0098980601007387 */ /* 0x000fe80000100a00 */
[----:B------:R-:W-:Y:S01]  /*8cf50*/  STL.64 [R1+0x9890], R4 ;  /* 0x0098900401007387 */ /* 0x000fe20000100a00 */
        /* <DEDUP_REMOVED lines=8> */
[----:B------:R-:W4:Y:S04]  /*8cfe0*/  LDL.LU.64 R14, [R1+0x9928] ;  /* 0x00992800010e7983 */ /* 0x000f280000300a00 */
[----:B------:R-:W3:Y:S04]  /*8cff0*/  LDL.LU R12, [R1+0x9920] ;  /* 0x00992000010c7983 */ /* 0x000ee80000300800 */
[----:B--2---:R0:W-:Y:S04]  /*8d000*/  STL.64 [R1+0x9900], R10 ;  /* 0x0099000a01007387 */ /* 0x0041e80000100a00 */
[----:B------:R3:W-:Y:S04]  /*8d010*/  STL.64 [R1+0x98f8], R8 ;  /* 0x0098f80801007387 */ /* 0x0007e80000100a00 */
[----:B0-----:R-:W3:Y:S04]  /*8d020*/  LDL R10, [R1+0x8] ;  /* 0x00000800010a7983 */ /* 0x001ee80000100800 */
[----:B------:R-:W3:Y:S01]  /*8d030*/  LDL R11, [R1+0xc] ;  /* 0x00000c00010b7983 */ /* 0x000ee20000100800 */
[----:B------:R-:W0:Y:S01]  /*8d040*/  S2R R7, SR_TID.X ;  /* 0x0000000000077919 */ /* 0x000e220000002100 */
[----:B---3--:R-:W-:Y:S02]  /*8d050*/  HMMA.16816.F32.BF16 R8, R24, R10, R16 ;  /* 0x0000000a1808723c */ /* 0x008fe40000041810 */
[----:B------:R-:W2:Y:S04]  /*8d060*/  LDL.LU.64 R18, [R1+0x9918] ;  /* 0x0099180001127983 */ /* 0x000ea80000300a00 */
[----:B------:R-:W3:Y:S01]  /*8d070*/  LDL.LU.64 R16, [R1+0x9910] ;  /* 0x0099100001107983 */ /* 0x000ee20000300a00 */
[C---:B0-----:R-:W-:Y:S01]  /*8d080*/  LOP3.LUT R13, R7.reuse, 0x7, RZ, 0xc0, !PT ;  /* 0x00000007070d7812 */ /* 0x041fe200078ec0ff */
[----:B------:R-:W-:-:S11]  /*8d090*/  IMAD.SHL.U32 R6, R7, 0x2, RZ ;  /* 0x0000000207067824 */ /* 0x000fd600078e00ff */
[----:B------:R-:W-:Y:S04]  /*8d0a0*/  STL.64 [R1+0x520], R8 ;  /* 0x0005200801007387 */ /* 0x000fe80000100a00 */
[----:B------:R2:W-:Y:S01]  /*8d0b0*/  STL.64 [R1+0x528], R10 ;  /* 0x0005280a01007387 */ /* 0x0005e20000100a00 */
[----:B------:R-:W-:Y:S02]  /*8d0c0*/  IMAD R13, R13, 0x210, RZ ;  /* 0x000002100d0d7824 */ /* 0x000fe400078e02ff */
[----:B------:R-:W-:Y:S01]  /*8d0d0*/  IMAD.SHL.U32 R7, R7, 0x100, RZ ;  /* 0x0000010007077824 */ /* 0x000fe200078e00ff */
[----:B------:R-:W3:Y:S02]  /*8d0e0*/  LDL.LU R4, [R1+0xb20] ;  /* 0x000b200001047983 */ /* 0x000ee40000300800 */
[----:B------:R-:W-:-:S04]  /*8d0f0*/  LOP3.LUT R13, R13, 0x10, R6, 0x78, !PT ;  /* 0x000000100d0d7812 */ /* 0x000fc800078e7806 */
[----:B------:R-:W-:Y:S01]  /*8d100*/  LOP3.LUT R13, R13, 0x1000, R7, 0xf8, !PT ;  /* 0x000010000d0d7812 */ /* 0x000fe200078ef807 */
[----:B--2---:R-:W-:-:S15]  /*8d110*/  HMMA.16816.F32.BF16 R8, R24, R18, R20 ;  /* 0x000000121808723c */ /* 0x004fde0000041814 */
[----:B------:R-:W-:-:S04]  /*8d120*/  NOP ;  /* 0x0000000000007918 */ /* 0x000fc80000000000 */
[----:B------:R-:W-:Y:S04]  /*8d130*/  STL.64 [R1+0x510], R8 ;  /* 0x0005100801007387 */ /* 0x000fe80000100a00 */
[----:B------:R-:W-:Y:S04]  /*8d140*/  STL.64 [R1+0x518], R10 ;  /* 0x0005180a01007387 */ /* 0x000fe80000100a00 */
        /* <DEDUP_REMOVED lines=13> */
[----:B------:R-:W4:Y:S04]  /*8d220*/  LDL.LU R20, [R1+0x4f0] ;  /* 0x0004f00001147983 */ /* 0x000f280000300800 */
[----:B------:R-:W4:Y:S04]  /*8d230*/  LDL.LU R21, [R1+0x4f4] ;  /* 0x0004f40001157983 */ /* 0x000f280000300800 */
[----:B------:R-:W4:Y:S04]  /*8d240*/  LDL.LU R22, [R1+0x4f8] ;  /* 0x0004f80001167983 */ /* 0x000f280000300800 */
[----:B------:R-:W4:Y:S04]  /*8d250*/  LDL.LU R23, [R1+0x4fc] ;  /* 0x0004fc0001177983 */ /* 0x000f280000300800 */
[----:B---3--:R4:W-:Y:S04]  /*8d260*/  STL.64 [R1+0x98b8], R6 ;  /* 0x0098b80601007387 */ /* 0x0089e80000100a00 */
[----:B--2---:R-:W-:Y:S01]  /*8d270*/  STL.64 [R1+0x98b0], R4 ;  /* 0x0098b00401007387 */ /* 0x004fe20000100a00 */
[----:B----4-:R-:W-:Y:S01]  /*8d280*/  MOV R6, R14 ;  /* 0x0000000e00067202 */ /* 0x010fe20000000f00 */
[----:B------:R-:W-:-:S02]  /*8d290*/  IMAD.MOV.U32 R7, RZ, RZ, R15 ;  /* 0x000000ffff077224 */ /* 0x000fc400078e000f */
[----:B------:R-:W2:Y:S04]  /*8d2a0*/  LDL.LU R14, [R1+0x990c] ;  /* 0x00990c00010e7983 */ /* 0x000ea80000300800 */
[----:B------:R-:W2:Y:S04]  /*8d2b0*/  LDL.LU R15, [R1+0x9908] ;  /* 0x00990800010f7983 */ /* 0x000ea80000300800 */
[----:B------:R0:W-:Y:S02]  /*8d2c0*/  STL.64 [R1+0x98c8], R6 ;  /* 0x0098c80601007387 */ /* 0x0001e40000100a00 */
[----:B0-----:R-:W-:-:S02]  /*8d2d0*/  IMAD.MOV.U32 R6, RZ, RZ, R29 ;  /* 0x000000ffff067224 */ /* 0x001fc400078e001d */
[----:B------:R-:W-:-:S05]  /*8d2e0*/  IMAD.MOV.U32 R7, RZ, RZ, R17 ;  /* 0x000000ffff077224 */ /* 0x000fca00078e0011 */
[----:B------:R-:W-:Y:S04]  /*8d2f0*/  STL.64 [R1+0x98e0], R6 ;  /* 0x0098e00601007387 */ /* 0x000fe80000100a00 */
[----:B------:R0:W-:Y:S04]  /*8d300*/  STL.64 [R1+0x97f0], R18 ;  /* 0x0097f01201007387 */ /* 0x0001e80000100a00 */
[----:B0-----:R-:W3:Y:S01]  /*8d310*/  LDL.64 R18, [R1+0x138] ;  /* 0x0001380001127983 */ /* 0x001ee20000100a00 */
[----:B------:R-:W-:-:S03]  /*8d320*/  IMAD.MOV.U32 R6, RZ, RZ, R16 ;  /* 0x000000ffff067224 */ /* 0x000fc600078e0010 */
[----:B---3--:R0:W-:Y:S04]  /*8d330*/  STL.64 [R1+0x98c0], R18 ;  /* 0x0098c01201007387 */ /* 0x0081e80000100a00 */
[----:B------:R-:W3:Y:S04]  /*8d340*/  LDL.LU R16, [R1+0xb40] ;  /* 0x000b400001107983 */ /* 0x000ee80000300800 */
        /* <DEDUP_REMOVED lines=19> */
[----:B------:R-:W-:-:S03]  /*8d480*/  LOP3.LUT R13, R13, 0x20, RZ, 0x3c, !PT ;  /* 0x000000200d0d7812 */ /* 0x000fc600078e3cff */
[----:B------:R-:W4:Y:S01]  /*8d490*/  LDL.LU.64 R8, [R1+0x98f8] ;  /* 0x0098f80001087983 */ /* 0x000f220000300a00 */
[----:B------:R-:W-:Y:S01]  /*8d4a0*/  IMAD.MOV.U32 R7, RZ, RZ, R12 ;  /* 0x000000ffff077224 */ /* 0x000fe200078e000c */
[----:B---3--:R-:W-:-:S15]  /*8d4b0*/  HMMA.16816.F32.BF16 R20, R24, R10, R20 ;  /* 0x0000000a1814723c */ /* 0x008fde0000041814 */
[----:B------:R-:W-:-:S04]  /*8d4c0*/  NOP ;  /* 0x0000000000007918 */ /* 0x000fc80000000000 */
[----:B------:R-:W-:Y:S04]  /*8d4d0*/  STL.64 [R1+0x4f0], R20 ;  /* 0x0004f01401007387 */ /* 0x000fe80000100a00 */
[----:B------:R-:W-:Y:S04]  /*8d4e0*/  STL.64 [R1+0x4f8], R22 ;  /* 0x0004f81601007387 */ /* 0x000fe80000100a00 */
[----:B------:R-:W0:Y:S01]  /*8d4f0*/  LDSM.16.MT88.4 R20, [R13+UR5+0x6000] ;  /* 0x006000050d14783b */ /* 0x000e220008004200 */
[C---:B--2---:R-:W-:Y:S03]  /*8d500*/  HMMA.16816.F32.BF16 R4, R24.reuse, R6, R16 ;  /* 0x000000061804723c */ /* 0x044fe60000041810 */
[----:B------:R-:W-:Y:S04]  /*8d510*/  STL.64 [R1+0x9840], R14 ;  /* 0x0098400e01007387 */ /* 0x000fe80000100a00 */
[----:B------:R1:W-:Y:S04]  /*8d520*/  STL [R1+0x9838], R13 ;  /* 0x0098380d01007387 */ /* 0x0003e80000100800 */
[----:B------:R-:W2:Y:S04]  /*8d530*/  LDL.LU R12, [R1+0xb10] ;  /* 0x000b1000010c7983 */ /* 0x000ea80000300800 */
[----:B-1----:R-:W2:Y:S04]  /*8d540*/  LDL.LU R13, [R1+0xb14] ;  /* 0x000b1400010d7983 */ /* 0x002ea80000300800 */
[----:B------:R-:W2:Y:S04]  /*8d550*/  LDL.LU R14, [R1+0xb18] ;  /* 0x000b1800010e7983 */ /* 0x000ea80000300800 */
[----:B------:R-:W2:Y:S04]  /*8d560*/  LDL.LU R15, [R1+0xb1c] ;  /* 0x000b1c00010f7983 */ /* 0x000ea80000300800 */
[----:B0-----:R-:W-:Y:S04]  /*8d570*/  STL.64 [R1+0x9730], R22 ;  /* 0x0097301601007387 */ /* 0x001fe80000100a00 */
[----:B------:R-:W-:Y:S04]  /*8d580*/  STL.64 [R1+0x9728], R20 ;  /* 0x0097281401007387 */ /* 0x000fe80000100a00 */
        /* <DEDUP_REMOVED lines=16> */
[----:B0-----:R-:W2:Y:S04]  /*8d690*/  LDL.LU.64 R6, [R1+0x98b8] ;  /* 0x0098b80001067983 */ /* 0x001ea80000300a00 */
[----:B------:R-:W2:Y:S01]  /*8d6a0*/  LDL.LU.64 R4, [R1+0x98b0] ;  /* 0x0098b00001047983 */ /* 0x000ea20000300a00 */
[----:B------:R-:W-:-:S02]  /*8d6b0*/  IMAD.MOV.U32 R22, RZ, RZ, R2 ;  /* 0x000000ffff167224 */ /* 0x000fc400078e0002 */
[----:B------:R-:W-:Y:S02]  /*8d6c0*/  IMAD.MOV.U32 R23, RZ, RZ, R0 ;  /* 0x000000ffff177224 */ /* 0x000fe400078e0000 */
[----:B---3--:R-:W-:Y:S02]  /*8d6d0*/  IMAD.MOV.U32 R2, RZ, RZ, R18 ;  /* 0x000000ffff027224 */ /* 0x008fe400078e0012 */
[----:B------:R-:W-:Y:S01]  /*8d6e0*/  IMAD.MOV.U32 R0, RZ, RZ, R19 ;  /* 0x000000ffff007224 */ /* 0x000fe200078e0013 */
[----:B--2---:R-:W-:-:S15]  /*8d6f0*/  HMMA.16816.F32.BF16 R4, R24, R18, R4 ;  /* 0x000000121804723c */ /* 0x004fde0000041804 */
[----:B------:R-:W-:-:S04]  /*8d700*/  NOP ;  /* 0x0000000000007918 */ /* 0x000fc80000000000 */
[----:B------:R-:W-:Y:S04]  /*8d710*/  STL.64 [R1+0xb30], R4 ;  /* 0x000b300401007387 */ /* 0x000fe80000100a00 */
[----:B------:R0:W-:Y:S04]  /*8d720*/  STL.64 [R1+0xb38], R6 ;  /* 0x000b380601007387 */ /* 0x0001e80000100a00 */
[----:B0-----:R-:W2:Y:S04]  /*8d730*/  LDL.LU.64 R6, [R1+0x98a8] ;  /* 0x0098a80001067983 */ /* 0x001ea80000300a00 */
[----:B------:R-:W2:Y:S04]  /*8d740*/  LDL.LU.64 R4, [R1+0x98a0] ;  /* 0x0098a00001047983 */ /* 0x000ea80000300a00 */
[----:B------:R-:W3:Y:S04]  /*8d750*/  LDL.LU R16, [R1+0x2e0] ;  /* 0x0002e00001107983 */ /* 0x000ee80000300800 */
[----:B------:R-:W3:Y:S04]  /*8d760*/  LDL.LU R17, [R1+0x2e4] ;  /* 0x0002e40001117983 */ /* 0x000ee80000300800 */
[----:B------:R-:W2:Y:S04]  /*8d770*/  LDL.LU R18, [R1+0x2e8] ;  /* 0x0002e80001127983 */ /* 0x000ea80000300800 */
[----:B------:R-:W2:Y:S04]  /*8d780*/  LDL.LU R19, [R1+0x2ec] ;  /* 0x0002ec0001137983 */ /* 0x000ea80000300800 */
[----:B--2---:R0:W-:Y:S04]  /*8d790*/  STL.64 [R1+0x9800], R18 ;  /* 0x0098001201007387 */ /* 0x0041e80000100a00 */
[----:B---3--:R-:W-:Y:S01]  /*8d7a0*/  STL.64 [R1+0x97f8], R16 ;  /* 0x0097f81001007387 */ /* 0x008fe20000100a00 */
[----:B0-----:R-:W-:-:S02]  /*8d7b0*/  IMAD.MOV.U32 R18, RZ, RZ, R28 ;  /* 0x000000ffff127224 */ /* 0x001fc400078e001c */
[----:B----4-:R-:W-:-:S05]  /*8d7c0*/  IMAD.MOV.U32 R19, RZ, RZ, R9 ;  /* 0x000000ffff137224 */ /* 0x010fca00078e0009 */
[----:B------:R0:W-:Y:S04]  /*8d7d0*/  STL.64 [R1+0x9810], R18 ;  /* 0x0098101201007387 */ /* 0x0001e80000100a00 */
[----:B0-----:R-:W2:Y:S02]  /*8d7e0*/  LDL.64 R18, [R1+0x128] ;  /* 0x0001280001127983 */ /* 0x001ea40000100a00 */
[----:B--2---:R-:W-:-:S15]  /*8d7f0*/  HMMA.16816.F32.BF16 R4, R24, R18, R4 ;  /* 0x000000121804723c */ /* 0x004fde0000041804 */
[----:B------:R-:W-:-:S04]  /*8d800*/  NOP ;  /* 0x0000000000007918 */ /* 0x000fc80000000000 */
[----:B------:R-:W-:Y:S04]  /*8d810*/  STL.64 [R1+0xb20], R4 ;  /* 0x000b200401007387 */ /* 0x000fe80000100a00 */
[----:B------:R0:W-:Y:S04]  /*8d820*/  STL.64 [R1+0xb28], R6 ;  /* 0x000b280601007387 */ /* 0x0001e80000100a00 */
[----:B0-----:R-:W2:Y:S04]  /*8d830*/  LDL.LU.64 R6, [R1+0x9898] ;  /* 0x0098980001067983 */ /* 0x001ea80000300a00 */
[----:B------:R-:W3:Y:S01]  /*8d840*/  LDL.LU.64 R4, [R1+0x9890] ;  /* 0x0098900001047983 */ /* 0x000ee20000300a00 */
[----:B------:R-:W-:Y:S01]  /*8d850*/  HMMA.16816.F32.BF16 R12, R24, R22, R12 ;  /* 0x00000016180c723c */ /* 0x000fe2000004180c */
[----:B------:R-:W-:-:S02]  /*8d860*/  IMAD.MOV.U32 R9, RZ, RZ, R19 ;  /* 0x000000ffff097224 */ /* 0x000fc400078e0013 */
[----:B------:R-:W-:Y:S01]  /*8d870*/  IMAD.MOV.U32 R28, RZ, RZ, R18 ;  /* 0x000000ffff1c7224 */ /* 0x000fe200078e0012 */
[----:B------:R-:W-:Y:S04]  /*8d880*/  STL.64 [R1+0x9868], R10 ;  /* 0x0098680a01007387 */ /* 0x000fe80000100a00 */
[----:B------:R-:W-:Y:S11]  /*8d890*/  STL [R1+0x9860], R9 ;  /* 0x0098600901007387 */ /* 0x000ff60000100800 */
[----:B------:R-:W-:Y:S04]  /*8d8a0*/  STL.64 [R1+0xb10], R12 ;  /* 0x000b100c01007387 */ /* 0x000fe80000100a00 */
[----:B------:R-:W-:Y:S01]  /*8d8b0*/  STL.64 [R1+0xb18], R14 ;  /* 0x000b180e01007387 */ /* 0x000fe20000100a00 */
[----:B--2---:R-:W-:-:S02]  /*8d8c0*/  IMAD.MOV.U32 R18, RZ, RZ, R7 ;  /* 0x000000ffff127224 */ /* 0x004fc400078e0007 */
[----:B------:R-:W-:Y:S02]  /*8d8d0*/  IMAD.MOV.U32 R19, RZ, RZ, R6 ;  /* 0x000000ffff137224 */ /* 0x000fe400078e0006 */
[----:B------:R-:W-:Y:S02]  /*8d8e0*/  IMAD.MOV.U32 R6, RZ, RZ, R8 ;  /* 0x000000ffff067224 */ /* 0x000fe400078e0008 */
[----:B---3--:R-:W-:Y:S01]  /*8d8f0*/  IMAD.MOV.U32 R7, RZ, RZ, R5 ;  /* 0x000000ffff077224 */ /* 0x008fe200078e0005 */
[----:B------:R0:W-:Y:S04]  /*8d900*/  STL.64 [R1+0x9850], R18 ;  /* 0x0098501201007387 */ /* 0x0001e80000100a00 */
[----:B------:R-:W-:Y:S04]  /*8d910*/  STL.64 [R1+0x9858], R6 ;  /* 0x0098580601007387 */ /* 0x000fe80000100a00 */
[----:B------:R-:W2:Y:S04]  /*8d920*/  LDL.LU R16, [R1+0xae0] ;  /* 0x000ae00001107983 */ /* 0x000ea80000300800 */
[----:B------:R-:W2:Y:S04]  /*8d930*/  LDL.LU R17, [R1+0xae4] ;  /* 0x000ae40001117983 */ /* 0x000ea80000300800 */
[----:B0-----:R-:W3:Y:S04]  /*8d940*/  LDL.LU R18, [R1+0xae8] ;  /* 0x000ae80001127983 */ /* 0x001ee80000300800 */
        /* <DEDUP_REMOVED lines=13> */
[----:B------:R-:W3:Y:S04]  /*8da20*/  LDL.64 R6, [R1+0xf8] ;  /* 0x0000f80001067983 */ /* 0x000ee80000100a00 */
[----:B------:R-:W4:Y:S04]  /*8da30*/  LDL.LU R12, [R1+0x4e0] ;  /* 0x0004e000010c7983 */ /* 0x000f280000300800 */
[----:B------:R-:W4:Y:S04]  /*8da40*/  LDL.LU R13, [R1+0x4e4] ;  /* 0x0004e400010d7983 */ /* 0x000f280000300800 */
[----:B------:R-:W4:Y:S04]  /*8da50*/  LDL.LU R14, [R1+0x4e8] ;  /* 0x0004e800010e7983 */ /* 0x000f280000300800 */
[----:B------:R-:W4:Y:S04]  /*8da60*/  LDL.LU R15, [R1+0x4ec] ;  /* 0x0004ec00010f7983 */ /* 0x000f280000300800 */
        /* <DEDUP_REMOVED lines=19> */
[----:B------:R-:W-:Y:S01]  /*8dba0*/  IMAD.MOV.U32 R18, RZ, RZ, R4 ;  /* 0x000000ffff127224 */ /* 0x000fe200078e0004 */
[----:B------:R-:W-:-:S07]  /*8dbb0*/  MOV R19, R3 ;  /* 0x0000000300137202 */ /* 0x000fce0000000f00 */
[----:B------:R-:W-:Y:S01]  /*8dbc0*/  HMMA.16816.F32.BF16 R16, R24, R18, R8 ;  /* 0x000000121810723c */ /* 0x000fe20000041808 */
[----:B--2---:R-:W-:Y:S04]  /*8dbd0*/  STL.64 [R1+0x9820], R22 ;  /* 0x0098201601007387 */ /* 0x004fe80000100a00 */
[----:B------:R0:W-:Y:S04]  /*8dbe0*/  STL.64 [R1+0x9818], R20 ;  /* 0x0098181401007387 */ /* 0x0001e80000100a00 */
[----:B0-----:R-:W2:Y:S04]  /*8dbf0*/  LDL.LU R20, [R1+0x300] ;  /* 0x0003000001147983 */ /* 0x001ea80000300800 */
[----:B------:R-:W2:Y:S04]  /*8dc00*/  LDL.LU R21, [R1+0x304] ;  /* 0x0003040001157983 */ /* 0x000ea80000300800 */
[----:B------:R-:W2:Y:S04]  /*8dc10*/  LDL.LU R22, [R1+0x308] ;  /* 0x0003080001167983 */ /* 0x000ea80000300800 */
[----:B------:R-:W2:Y:S04]  /*8dc20*/  LDL.LU R23, [R1+0x30c] ;  /* 0x00030c0001177983 */ /* 0x000ea80000300800 */
[----:B------:R-:W2:Y:S04]  /*8dc30*/  LDL.LU.64 R10, [R1+0x9888] ;  /* 0x00988800010a7983 */ /* 0x000ea80000300a00 */
[----:B------:R-:W2:Y:S04]  /*8dc40*/  LDL.LU.64 R8, [R1+0x9880] ;  /* 0x0098800001087983 */ /* 0x000ea80000300a00 */
[----:B------:R-:W-:Y:S04]  /*8dc50*/  STL.64 [R1+0xb00], R16 ;  /* 0x000b001001007387 */ /* 0x000fe80000100a00 */
[----:B------:R0:W-:Y:S01]  /*8dc60*/  STL.64 [R1+0xb08], R18 ;  /* 0x000b081201007387 */ /* 0x0001e20000100a00 */
[----:B---3--:R-:W-:-:S03]  /*8dc70*/  IMAD.MOV.U32 R3, RZ, RZ, R7 ;  /* 0x000000ffff037224 */ /* 0x008fc600078e0007 */
[----:B0-----:R-:W3:Y:S04]  /*8dc80*/  LDL.LU.64 R18, [R1+0x9878] ;  /* 0x0098780001127983 */ /* 0x001ee80000300a00 */
[----:B------:R-:W3:Y:S01]  /*8dc90*/  LDL.LU.64 R16, [R1+0x9870] ;  /* 0x0098700001107983 */ /* 0x000ee20000300a00 */
[----:B--2---:R-:W-:-:S15]  /*8dca0*/  HMMA.16816.F32.BF16 R8, R24, R6, R8 ;  /* 0x000000061808723c */ /* 0x004fde0000041808 */
[----:B------:R-:W-:-:S04]  /*8dcb0*/  NOP ;  /* 0x0000000000007918 */ /* 0x000fc80000000000 */
[----:B------:R0:W-:Y:S04]  /*8dcc0*/  STL.64 [R1+0xaf0], R8 ;  /* 0x000af00801007387 */ /* 0x0001e80000100a00 */
[----:B------:R1:W-:Y:S01]  /*8dcd0*/  STL.64 [R1+0xaf8], R10 ;  /* 0x000af80a01007387 */ /* 0x0003e20000100a00 */
[----:B0-----:R-:W-:-:S03]  /*8dce0*/  IMAD.MOV.U32 R8, RZ, RZ, R6 ;  /* 0x000000ffff087224 */ /* 0x001fc600078e0006 */
[----:B-1----:R-:W2:Y:S04]  /*8dcf0*/  LDL.LU.64 R10, [R1+0x9868] ;  /* 0x00986800010a7983 */ /* 0x002ea80000300a00 */
[----:B------:R-:W2:Y:S04]  /*8dd00*/  LDL.LU R9, [R1+0x9860] ;  /* 0x0098600001097983 */ /* 0x000ea80000300800 */
[----:B------:R-:W3:Y:S02]  /*8dd10*/  LDL.LU.64 R6, [R1+0x9858] ;  /* 0x0098580001067983 */ /* 0x000ee40000300a00 */
[----:B---3--:R-:W-:Y:S02]  /*8dd20*/  HMMA.16816.F32.BF16 R4, R24, R6, R16 ;  /* 0x000000061804723c */ /* 0x008fe40000041810 */
[----:B------:R-:W3:-:S15]  /*8dd30*/  LDL.LU.64 R18, [R1+0x9850] ;  /* 0x0098500001127983 */ /* 0x000ede0000300a00 */
[----:B------:R-:W-:Y:S02]  /*8dd40*/  NOP ;  /* 0x0000000000007918 */ /* 0x000fe40000000000 */
[----:B------:R-:W-:Y:S04]  /*8dd50*/  STL.64 [R1+0xae0], R4 ;  /* 0x000ae00401007387 */ /* 0x000fe80000100a00 */
[----:B------:R0:W-:Y:S04]  /*8dd60*/  STL.64 [R1+0xae8], R6 ;  /* 0x000ae80601007387 */ /* 0x0001e80000100a00 */
[----:B0-----:R-:W4:Y:S02]  /*8dd70*/  LDL.LU.64 R6, [R1+0x9848] ;  /* 0x0098480001067983 */ /* 0x001f240000300a00 */
[----:B----4-:R-:W-:Y:S02]  /*8dd80*/  HMMA.16816.F32.BF16 R24, R24, R6, R12 ;  /* 0x000000061818723c */ /* 0x010fe4000004180c */
[----:B------:R-:W4:Y:S04]  /*8dd90*/  LDL.LU.64 R14, [R1+0x9840] ;  /* 0x00984000010e7983 */ /* 0x000f280000300a00 */
[----:B------:R-:W2:Y:S01]  /*8dda0*/  LDL.LU R13, [R1+0x9838] ;  /* 0x00983800010d7983 */ /* 0x000ea20000300800 */
[----:B------:R-:W-:-:S02]  /*8ddb0*/  IMAD.MOV.U32 R29, RZ, RZ, R6 ;  /* 0x000000ffff1d7224 */ /* 0x000fc400078e0006 */
[----:B------:R-:W-:-:S10]  /*8ddc0*/  IMAD.MOV.U32 R12, RZ, RZ, R7 ;  /* 0x000000ffff0c7224 */ /* 0x000fd400078e0007 */
[----:B------:R0:W-:Y:S04]  /*8ddd0*/  STL.64 [R1+0x4e0], R24 ;  /* 0x0004e01801007387 */ /* 0x0001e80000100a00 */
[----:B------:R1:W-:Y:S04]  /*8dde0*/  STL.64 [R1+0x4e8], R26 ;  /* 0x0004e81a01007387 */ /* 0x0003e80000100a00 */
[----:B------:R-:W3:Y:S04]  /*8ddf0*/  LDL.LU.64 R6, [R1+0x9830] ;  /* 0x0098300001067983 */ /* 0x000ee80000300a00 */
[----:B------:R-:W3:Y:S04]  /*8de00*/  LDL.LU.64 R4, [R1+0x9828] ;  /* 0x0098280001047983 */ /* 0x000ee80000300a00 */
[----:B0-----:R-:W4:Y:S04]  /*8de10*/  LDL.LU R24, [R1+0x2c0] ;  /* 0x0002c00001187983 */ /* 0x001f280000300800 */
[----:B------:R-:W4:Y:S04]  /*8de20*/  LDL.LU R25, [R1+0x2c4] ;  /* 0x0002c40001197983 */ /* 0x000f280000300800 */
[----:B-1----:R-:W4:Y:S04]  /*8de30*/  LDL.LU R26, [R1+0x2c8] ;  /* 0x0002c800011a7983 */ /* 0x002f280000300800 */
[----:B------:R-:W4:Y:S01]  /*8de40*/  LDL.LU R27, [R1+0x2cc] ;  /* 0x0002cc00011b7983 */ /* 0x000f220000300800 */
        /* <DEDUP_REMOVED lines=22> */
[----:B---3--:R-:W-:-:S15]  /*8dfb0*/  HMMA.16816.F32.BF16 R20, R4, R18, R20 ;  /* 0x000000120414723c */ /* 0x008fde0000041814 */
[----:B------:R-:W-:-:S04]  /*8dfc0*/  NOP ;  /* 0x0000000000007918 */ /* 0x000fc80000000000 */
[----:B------:R-:W-:Y:S04]  /*8dfd0*/  STL.64 [R1+0x2d0], R20 ;  /* 0x0002d01401007387 */ /* 0x000fe80000100a00 */
[----:B------:R0:W-:Y:S04]  /*8dfe0*/  STL.64 [R1+0x2d8], R22 ;  /* 0x0002d81601007387 */ /* 0x0001e80000100a00 */
[----:B0-----:R-:W2:Y:S04]  /*8dff0*/  LDL.LU.64 R22, [R1+0x97d8] ;  /* 0x0097d80001167983 */ /* 0x001ea80000300a00 */
[----:B------:R-:W2:Y:S04]  /*8e000*/  LDL.LU.64 R20, [R1+0x97d0] ;  /* 0x0097d00001147983 */ /* 0x000ea80000300a00 */
[----:B------:R-:W-:Y:S01]  /*8e010*/  STL.64 [R1+0x9770], R18 ;  /* 0x0097701201007387 */ /* 0x000fe20000100a00 */
[C---:B----4-:R-:W-:Y:S03]  /*8e020*/  HMMA.16816.F32.BF16 R24, R4.reuse, R14, R24 ;  /* 0x0000000e0418723c */ /* 0x050fe60000041818 */
[----:B------:R2:W-:Y:S05]  /*8e030*/  STL.64 [R1+0x97b0], R16 ;  /* 0x0097b01001007387 */ /* 0x0005ea0000100a00 */
[----:B--2---:R-:W-:Y:S01]  /*8e040*/  HMMA.16816.F32.BF16 R16, R4, R10, R20 ;  /* 0x0000000a0410723c */ /* 0x004fe20000041814 */
[----:B------:R-:W2:Y:S10]  /*8e050*/  LDL.LU R20, [R1+0x970] ;  /* 0x0009700001147983 */ /* 0x000eb40000300800 */
[----:B------:R-:W-:Y:S04]  /*8e060*/  STL.64 [R1+0x2c0], R24 ;  /* 0x0002c01801007387 */ /* 0x000fe80000100a00 */
[----:B------:R-:W-:Y:S04]  /*8e070*/  STL.64 [R1+0x2c8], R26 ;  /* 0x0002c81a01007387 */ /* 0x000fe80000100a00 */
[----:B------:R-:W0:Y:S04]  /*8e080*/  LDSM.16.MT88.4 R24, [R13+UR5+0x6080] ;  /* 0x006080050d18783b */ /* 0x000e280008004200 */
[----:B------:R1:W-:Y:S04]  /*8e090*/  STL.64 [R1+0x2b0], R16 ;  /* 0x0002b01001007387 */ /* 0x0003e80000100a00 */
[----:B------:R3:W-:Y:S04]  /*8e0a0*/  STL.64 [R1+0x2b8], R18 ;  /* 0x0002b81201007387 */ /* 0x0007e80000100a00 */
[----:B------:R-:W2:Y:S04]  /*8e0b0*/  LDL.LU R21, [R1+0x974] ;  /* 0x0009740001157983 */ /* 0x000ea80000300800 */
[----:B------:R-:W4:Y:S04]  /*8e0c0*/  LDL.LU R22, [R1+0x978] ;  /* 0x0009780001167983 */ /* 0x000f280000300800 */
[----:B------:R-:W4:Y:S04]  /*8e0d0*/  LDL.LU R23, [R1+0x97c] ;  /* 0x00097c0001177983 */ /* 0x000f280000300800 */
[----:B-1----:R-:W2:Y:S04]  /*8e0e0*/  LDL.LU R16, [R1+0x9a0] ;  /* 0x0009a00001107983 */ /* 0x002ea80000300800 */
[----:B------:R-:W2:Y:S04]  /*8e0f0*/  LDL.LU R17, [R1+0x9a4] ;  /* 0x0009a40001117983 */ /* 0x000ea80000300800 */
[----:B---3--:R-:W3:Y:S04]  /*8e100*/  LDL.LU R18, [R1+0x9a8] ;  /* 0x0009a80001127983 */ /* 0x008ee80000300800 */
[----:B------:R-:W3:Y:S04]  /*8e110*/  LDL.LU R19, [R1+0x9ac] ;  /* 0x0009ac0001137983 */ /* 0x000ee80000300800 */
[----:B---3--:R1:W-:Y:S04]  /*8e120*/  STL.64 [R1+0x97c0], R18 ;  /* 0x0097c01201007387 */ /* 0x0083e80000100a00 */
[----:B--2---:R-:W-:Y:S04]  /*8e130*/  STL.64 [R1+0x97b8], R16 ;  /* 0x0097b81001007387 */ /* 0x004fe80000100a00 */
[----:B-1----:R-:W2:Y:S04]  /*8e140*/  LDL R18, [R1+0x38] ;  /* 0x0000380001127983 */ /* 0x002ea80000100800 */
[----:B------:R-:W2:Y:S04]  /*8e150*/  LDL R19, [R1+0x3c] ;  /* 0x00003c0001137983 */ /* 0x000ea80000100800 */
[----:B----4-:R-:W-:Y:S04]  /*8e160*/  STL.64 [R1+0x9788], R22 ;  /* 0x0097881601007387 */ /* 0x010fe80000100a00 */
[----:B------:R1:W-:Y:S04]  /*8e170*/  STL.64 [R1+0x9780], R20 ;  /* 0x0097801401007387 */ /* 0x0003e80000100a00 */
[----:B-1----:R-:W3:Y:S04]  /*8e180*/  LDL.LU R20, [R1+0x980] ;  /* 0x0009800001147983 */ /* 0x002ee80000300800 */
[----:B------:R-:W3:Y:S04]  /*8e190*/  LDL.LU R21, [R1+0x984] ;  /* 0x0009840001157983 */ /* 0x000ee80000300800 */
[----:B------:R-:W4:Y:S04]  /*8e1a0*/  LDL.LU R22, [R1+0x988] ;  /* 0x0009880001167983 */ /* 0x000f280000300800 */
[----:B------:R-:W4:Y:S04]  /*8e1b0*/  LDL.LU R23, [R1+0x98c] ;  /* 0x00098c0001177983 */ /* 0x000f280000300800 */
[----:B----4-:R1:W-:Y:S04]  /*8e1c0*/  STL.64 [R1+0x9798], R22 ;  /* 0x0097981601007387 */ /* 0x0103e80000100a00 */
[----:B---3--:R3:W-:Y:S04]  /*8e1d0*/  STL.64 [R1+0x9790], R20 ;  /* 0x0097901401007387 */ /* 0x0087e80000100a00 */
[----:B-1----:R-:W4:Y:S04]  /*8e1e0*/  LDL.64 R22, [R1+0x148] ;  /* 0x0001480001167983 */ /* 0x002f280000100a00 */
[----:B----4-:R1:W-:Y:S04]  /*8e1f0*/  STL.64 [R1+0x97c8], R22 ;  /* 0x0097c81601007387 */ /* 0x0103e80000100a00 */
[----:B---3--:R-:W2:Y:S04]  /*8e200*/  LDL.LU R20, [R1+0x9b0] ;  /* 0x0009b00001147983 */ /* 0x008ea80000300800 */
[----:B------:R-:W2:Y:S04]  /*8e210*/  LDL.LU R21, [R1+0x9b4] ;  /* 0x0009b40001157983 */ /* 0x000ea80000300800 */
[----:B-1----:R-:W2:Y:S04]  /*8e220*/  LDL.LU R22, [R1+0x9b8] ;  /* 0x0009b80001167983 */ /* 0x002ea80000300800 */
[----:B------:R-:W2:Y:S04]  /*8e230*/  LDL.LU R23, [R1+0x9bc] ;  /* 0x0009bc0001177983 */ /* 0x000ea80000300800 */
[----:B------:R-:W-:Y:S04]  /*8e240*/  STL.64 [R1+0x9768], R10 ;  /* 0x0097680a01007387 */ /* 0x000fe80000100a00 */
[----:B------:R1:W-:Y:S04]  /*8e250*/  STL.64 [R1+0x96d0], R14 ;  /* 0x0096d00e01007387 */ /* 0x0003e80000100a00 */
[----:B------:R-:W-:Y:S04]  /*8e260*/  STL [R1+0x96c8], R13 ;  /* 0x0096c80d01007387 */ /* 0x000fe80000100800 */
[----:B-1----:R-:W3:Y:S04]  /*8e270*/  LDL R14, [R1+0x158] ;  /* 0x00015800010e7983 */ /* 0x002ee80000100800 */
[----:B------:R-:W3:Y:S04]  /*8e280*/  LDL R15, [R1+0x15c] ;  /* 0x00015c00010f7983 */ /* 0x000ee80000100800 */
[----:B0-----:R0:W-:Y:S04]  /*8e290*/  STL.64 [R1+0x95f0], R26 ;  /* 0x0095f01a01007387 */ /* 0x0011e80000100a00 */
[----:B------:R1:W-:Y:S01]  /*8e2a0*/  STL.64 [R1+0x95e8], R24 ;  /* 0x0095e81801007387 */ /* 0x0003e20000100a00 */
[----:B0-----:R-:W-:-:S02]  /*8e2b0*/  IMAD.MOV.U32 R26, RZ, RZ, R29 ;  /* 0x000000ffff1a7224 */ /* 0x001fc400078e001d */
[----:B------:R-:W-:-:S05]  /*8e2c0*/  IMAD.MOV.U32 R27, RZ, RZ, R12 ;  /* 0x000000ffff1b7224 */ /* 0x000fca00078e000c */
[----:B------:R0:W-:Y:S04]  /*8e2d0*/  STL.64 [R1+0x9748], R26 ;  /* 0x0097481a01007387 */ /* 0x0001e80000100a00 */
[----:B-1----:R-:W4:Y:S04]  /*8e2e0*/  LDL.LU R24, [R1+0x960] ;  /* 0x0009600001187983 */ /* 0x002f280000300800 */
[----:B------:R-:W4:Y:S04]  /*8e2f0*/  LDL.LU R25, [R1+0x964] ;  /* 0x0009640001197983 */ /* 0x000f280000300800 */
[----:B0-----:R-:W3:Y:S04]  /*8e300*/  LDL.LU R26, [R1+0x968] ;  /* 0x00096800011a7983 */ /* 0x001ee80000300800 */
        /* <DEDUP_REMOVED lines=8> */
[----:B------:R-:W2:Y:S04]  /*8e390*/  LDL.LU.64 R22, [R1+0x97c8] ;  /* 0x0097c80001167983 */ /* 0x000ea80000300a00 */
[----:B------:R-:W-:Y:S04]  /*8e3a0*/  STL.64 [R1+0x9b0], R16 ;  /* 0x0009b01001007387 */ /* 0x000fe80000100a00 */
[----:B------:R0:W-:Y:S04]  /*8e3b0*/  STL.64 [R1+0x9b8], R18 ;  /* 0x0009b81201007387 */ /* 0x0001e80000100a00 */
[----:B0-----:R-:W3:Y:S04]  /*8e3c0*/  LDL.LU.64 R18, [R1+0x97c0] ;  /* 0x0097c00001127983 */ /* 0x001ee80000300a00 */
[----:B------:R-:W3:Y:S02]  /*8e3d0*/  LDL.LU.64 R16, [R1+0x97b8] ;  /* 0x0097b80001107983 */ /* 0x000ee40000300a00 */
[----:B---3--:R-:W-:Y:S02]  /*8e3e0*/  HMMA.16816.F32.BF16 R12, R4, R14, R16 ;  /* 0x0000000e040c723c */ /* 0x008fe40000041810 */
[----:B------:R-:W3:-:S15]  /*8e3f0*/  LDL.LU.64 R16, [R1+0x97b0] ;  /* 0x0097b00001107983 */ /* 0x000ede0000300a00 */
[----:B------:R-:W-:Y:S02]  /*8e400*/  NOP ;  /* 0x0000000000007918 */ /* 0x000fe40000000000 */
[----:B------:R0:W-:Y:S04]  /*8e410*/  STL.64 [R1+0x9a0], R12 ;  /* 0x0009a00c01007387 */ /* 0x0001e80000100a00 */
[----:B------:R1:W-:Y:S04]  /*8e420*/  STL.64 [R1+0x9a8], R14 ;  /* 0x0009a80e01007387 */ /* 0x0003e80000100a00 */
[----:B0-----:R-:W4:Y:S04]  /*8e430*/  LDL.LU R12, [R1+0x7d0] ;  /* 0x0007d000010c7983 */ /* 0x001f280000300800 */
[----:B------:R-:W4:Y:S04]  /*8e440*/  LDL.LU R13, [R1+0x7d4] ;  /* 0x0007d400010d7983 */ /* 0x000f280000300800 */
[----:B-1----:R-:W3:Y:S04]  /*8e450*/  LDL.LU R14, [R1+0x7d8] ;  /* 0x0007d800010e7983 */ /* 0x002ee80000300800 */
[----:B------:R-:W3:Y:S01]  /*8e460*/  LDL.LU R15, [R1+0x7dc] ;  /* 0x0007dc00010f7983 */ /* 0x000ee20000300800 */
[----:B--2---:R-:W-:Y:S03]  /*8e470*/  HMMA.16816.F32.BF16 R24, R4, R22, R24 ;  /* 0x000000160418723c */ /* 0x004fe60000041818 */
[----:B---3--:R0:W-:Y:S04]  /*8e480*/  STL.64 [R1+0x96e0], R14 ;  /* 0x0096e00e01007387 */ /* 0x0081e80000100a00 */
[----:B----4-:R-:W-:Y:S01]  /*8e490*/  STL.64 [R1+0x96d8], R12 ;  /* 0x0096d80c01007387 */ /* 0x010fe20000100a00 */
[----:B0-----:R-:W-:-:S02]  /*8e4a0*/  IMAD.MOV.U32 R15, RZ, RZ, R16 ;  /* 0x000000ffff0f7224 */ /* 0x001fc400078e0010 */
[----:B------:R-:W-:Y:S01]  /*8e4b0*/  IMAD.MOV.U32 R14, RZ, RZ, R17 ;  /* 0x000000ffff0e7224 */ /* 0x000fe200078e0011 */
[----:B------:R-:W2:Y:S04]  /*8e4c0*/  LDL.LU R16, [R1+0x950] ;  /* 0x0009500001107983 */ /* 0x000ea80000300800 */
[----:B------:R-:W2:Y:S04]  /*8e4d0*/  LDL.LU R17, [R1+0x954] ;  /* 0x0009540001117983 */ /* 0x000ea80000300800 */
[----:B------:R-:W2:Y:S04]  /*8e4e0*/  LDL.LU R18, [R1+0x958] ;  /* 0x0009580001127983 */ /* 0x000ea80000300800 */
[----:B------:R-:W2:Y:S04]  /*8e4f0*/  LDL.LU R19, [R1+0x95c] ;  /* 0x00095c0001137983 */ /* 0x000ea80000300800 */
[----:B------:R-:W2:Y:S04]  /*8e500*/  LDL.64 R10, [R1+0x108] ;  /* 0x00010800010a7983 */ /* 0x000ea80000100a00 */
[----:B------:R0:W-:Y:S04]  /*8e510*/  STL.64 [R1+0x96f8], R14 ;  /* 0x0096f80e01007387 */ /* 0x0001e80000100a00 */
[----:B------:R-:W-:Y:S04]  /*8e520*/  STL.64 [R1+0x990], R24 ;  /* 0x0009901801007387 */ /* 0x000fe80000100a00 */
[----:B------:R1:W-:Y:S01]  /*8e530*/  STL.64 [R1+0x998], R26 ;  /* 0x0009981a01007387 */ /* 0x0003e20000100a00 */
[----:B0-----:R-:W-:-:S02]  /*8e540*/  IMAD.MOV.U32 R14, RZ, RZ, R2 ;  /* 0x000000ffff0e7224 */ /* 0x001fc400078e0002 */
[----:B------:R-:W-:Y:S01]  /*8e550*/  IMAD.MOV.U32 R15, RZ, RZ, R0 ;  /* 0x000000ffff0f7224 */ /* 0x000fe200078e0000 */
[----:B-1----:R-:W3:Y:S04]  /*8e560*/  LDL.LU.64 R26, [R1+0x97a8] ;  /* 0x0097a800011a7983 */ /* 0x002ee80000300a00 */
[----:B------:R-:W3:Y:S01]  /*8e570*/  LDL.LU.64 R24, [R1+0x97a0] ;  /* 0x0097a00001187983 */ /* 0x000ee20000300a00 */
[----:B------:R-:W-:Y:S02]  /*8e580*/  IMAD.MOV.U32 R2, RZ, RZ, R22 ;  /* 0x000000ffff027224 */ /* 0x000fe400078e0016 */
[----:B------:R-:W-:Y:S02]  /*8e590*/  IMAD.MOV.U32 R0, RZ, RZ, R23 ;  /* 0x000000ffff007224 */ /* 0x000fe400078e0017 */
[----:B------:R-:W4:Y:S04]  /*8e5a0*/  LDL.LU.64 R22, [R1+0x9798] ;  /* 0x0097980001167983 */ /* 0x000f280000300a00 */
[----:B------:R-:W4:Y:S02]  /*8e5b0*/  LDL.LU.64 R20, [R1+0x9790] ;  /* 0x0097900001147983 */ /* 0x000f240000300a00 */
[----:B----4-:R-:W-:Y:S02]  /*8e5c0*/  HMMA.16816.F32.BF16 R12, R4, R14, R20 ;  /* 0x0000000e040c723c */ /* 0x010fe40000041814 */
[----:B------:R-:W4:Y:S04]  /*8e5d0*/  LDL.LU.64 R22, [R1+0x9788] ;  /* 0x0097880001167983 */ /* 0x000f280000300a00 */
[----:B------:R-:W4:-:S13]  /*8e5e0*/  LDL.LU.64 R20, [R1+0x9780] ;  /* 0x0097800001147983 */ /* 0x000f1a0000300a00 */
[----:B------:R-:W-:Y:S04]  /*8e5f0*/  STL.64 [R1+0x980], R12 ;  /* 0x0009800c01007387 */ /* 0x000fe80000100a00 */
[----:B------:R0:W-:Y:S04]  /*8e600*/  STL.64 [R1+0x988], R14 ;  /* 0x0009880e01007387 */ /* 0x0001e80000100a00 */
[----:B0-----:R-:W2:Y:S04]  /*8e610*/  LDL.64 R14, [R1+0x18] ;  /* 0x00001800010e7983 */ /* 0x001ea80000100a00 */
[----:B--2---:R0:W-:Y:S02]  /*8e620*/  STL.64 [R1+0x9710], R14 ;  /* 0x0097100e01007387 */ /* 0x0041e40000100a00 */
[----:B0-----:R-:W-:-:S02]  /*8e630*/  IMAD.MOV.U32 R14, RZ, RZ, R28 ;  /* 0x000000ffff0e7224 */ /* 0x001fc400078e001c */
[----:B------:R-:W-:-:S07]  /*8e640*/  IMAD.MOV.U32 R15, RZ, RZ, R9 ;  /* 0x000000ffff0f7224 */ /* 0x000fce00078e0009 */
[----:B----4-:R-:W-:Y:S01]  /*8e650*/  HMMA.16816.F32.BF16 R12, R4, R14, R20 ;  /* 0x0000000e040c723c */ /* 0x010fe20000041814 */
[----:B------:R-:W3:-:S15]  /*8e660*/  LDL.LU.64 R22, [R1+0x9778] ;  /* 0x0097780001167983 */ /* 0x000ede0000300a00 */
[----:B------:R-:W-:-:S03]  /*8e670*/  NOP ;  /* 0x0000000000007918 */ /* 0x000fc60000000000 */
[----:B------:R-:W-:Y:S04]  /*8e680*/  STL.64 [R1+0x970], R12 ;  /* 0x0009700c01007387 */ /* 0x000fe80000100a00 */
[----:B------:R3:W-:Y:S04]  /*8e690*/  STL.64 [R1+0x978], R14 ;  /* 0x0009780e01007387 */ /* 0x0007e80000100a00 */
[----:B------:R-:W2:Y:S01]  /*8e6a0*/  LDL.LU R20, [R1+0x2a0] ;  /* 0x0002a00001147983 */ /* 0x000ea20000300800 */
[----:B---3--:R-:W-:-:S15]  /*8e6b0*/  HMMA.16816.F32.BF16 R12, R4, R22, R24 ;  /* 0x00000016040c723c */ /* 0x008fde0000041818 */
[----:B------:R-:W-:-:S04]  /*8e6c0*/  NOP ;  /* 0x0000000000007918 */ /* 0x000fc80000000000 */
[----:B------:R-:W-:Y:S04]  /*8e6d0*/  STL.64 [R1+0x960], R12 ;  /* 0x0009600c01007387 */ /* 0x000fe80000100a00 */
[----:B------:R-:W-:Y:S04]  /*8e6e0*/  STL.64 [R1+0x968], R14 ;  /* 0x0009680e01007387 */ /* 0x000fe80000100a00 */
[----:B------:R-:W2:Y:S04]  /*8e6f0*/  LDL.LU R21, [R1+0x2a4] ;  /* 0x0002a40001157983 */ /* 0x000ea80000300800 */
[----:B------:R-:W3:Y:S04]  /*8e700*/  LDL.LU R22, [R1+0x2a8] ;  /* 0x0002a80001167983 */ /* 0x000ee80000300800 */
[----:B------:R-:W3:Y:S04]  /*8e710*/  LDL.LU R23, [R1+0x2ac] ;  /* 0x0002ac0001177983 */ /* 0x000ee80000300800 */
[----:B------:R-:W4:Y:S04]  /*8e720*/  LDL.LU R24, [R1+0x930] ;  /* 0x0009300001187983 */ /* 0x000f280000300800 */
[----:B------:R-:W4:Y:S04]  /*8e730*/  LDL.LU R25, [R1+0x934] ;  /* 0x0009340001197983 */ /* 0x000f280000300800 */
[----:B------:R-:W2:Y:S04]  /*8e740*/  LDL.LU R26, [R1+0x938] ;  /* 0x00093800011a7983 */ /* 0x000ea80000300800 */
[----:B------:R-:W2:Y:S01]  /*8e750*/  LDL.LU R27, [R1+0x93c] ;  /* 0x00093c00011b7983 */ /* 0x000ea20000300800 */
[----:B------:R-:W-:Y:S03]  /*8e760*/  HMMA.16816.F32.BF16 R16, R4, R10, R16 ;  /* 0x0000000a0410723c */ /* 0x000fe60000041810 */
[----:B--2---:R-:W-:Y:S04]  /*8e770*/  STL.64 [R1+0x9758], R26 ;  /* 0x0097581a01007387 */ /* 0x004fe80000100a00 */
[----:B----4-:R-:W-:Y:S04]  /*8e780*/  STL.64 [R1+0x9750], R24 ;  /* 0x0097501801007387 */ /* 0x010fe80000100a00 */
[----:B---3--:R0:W-:Y:S04]  /*8e790*/  STL.64 [R1+0x9740], R22 ;  /* 0x0097401601007387 */ /* 0x0081e80000100a00 */
[----:B------:R1:W-:Y:S04]  /*8e7a0*/  STL.64 [R1+0x9738], R20 ;  /* 0x0097381401007387 */ /* 0x0003e80000100a00 */
[----:B0-----:R-:W2:Y:S01]  /*8e7b0*/  LDL.64 R22, [R1+0xe8] ;  /* 0x0000e80001167983 */ /* 0x001ea20000100a00 */
[----:B------:R-:W-:-:S03]  /*8e7c0*/  IMAD.MOV.U32 R9, RZ, RZ, R11 ;  /* 0x000000ffff097224 */ /* 0x000fc600078e000b */
[----:B--2---:R0:W-:Y:S04]  /*8e7d0*/  STL.64 [R1+0x9760], R22 ;  /* 0x0097601601007387 */ /* 0x0041e80000100a00 */
[----:B-1----:R-:W2:Y:S04]  /*8e7e0*/  LDL.LU R20, [R1+0x940] ;  /* 0x0009400001147983 */ /* 0x002ea80000300800 */
[----:B------:R-:W2:Y:S04]  /*8e7f0*/  LDL.LU R21, [R1+0x944] ;  /* 0x0009440001157983 */ /* 0x000ea80000300800 */
[----:B0-----:R-:W2:Y:S04]  /*8e800*/  LDL.LU R22, [R1+0x948] ;  /* 0x0009480001167983 */ /* 0x001ea80000300800 */
[----:B------:R-:W2:Y:S04]  /*8e810*/  LDL.LU R23, [R1+0x94c] ;  /* 0x00094c0001177983 */ /* 0x000ea80000300800 */
[----:B------:R-:W3:Y:S04]  /*8e820*/  LDL.64 R14, [R1+0x28] ;  /* 0x00002800010e7983 */ /* 0x000ee80000100a00 */
[----:B------:R0:W-:Y:S04]  /*8e830*/  STL.64 [R1+0x950], R16 ;  /* 0x0009501001007387 */ /* 0x0001e80000100a00 */
[----:B------:R1:W-:Y:S01]  /*8e840*/  STL.64 [R1+0x958], R18 ;  /* 0x0009581201007387 */ /* 0x0003e20000100a00 */
[----:B0-----:R-:W-:-:S03]  /*8e850*/  MOV R16, R10 ;  /* 0x0000000a00107202 */ /* 0x001fc60000000f00 */
[----:B-1----:R-:W4:Y:S04]  /*8e860*/  LDL.LU.64 R18, [R1+0x9770] ;  /* 0x0097700001127983 */ /* 0x002f280000300a00 */
[----:B------:R-:W2:Y:S01]  /*8e870*/  LDL.LU.64 R10, [R1+0x9768] ;  /* 0x00976800010a7983 */ /* 0x000ea20000300a00 */
[----:B------:R-:W-:-:S03]  /*8e880*/  IMAD.MOV.U32 R26, RZ, RZ, R8 ;  /* 0x000000ffff1a7224 */ /* 0x000fc600078e0008 */
[----:B--2---:R-:W-:Y:S04]  /*8e890*/  STL.64 [R1+0x96c0], R10 ;  /* 0x0096c00a01007387 */ /* 0x004fe80000100a00 */
[----:B------:R0:W-:Y:S04]  /*8e8a0*/  STL [R1+0x96b8], R9 ;  /* 0x0096b80901007387 */ /* 0x0001e80000100800 */
[----:B------:R-:W2:Y:S04]  /*8e8b0*/  LDL.LU R8, [R1+0x7c0] ;  /* 0x0007c00001087983 */ /* 0x000ea80000300800 */
[----:B0-----:R-:W2:Y:S04]  /*8e8c0*/  LDL.LU R9, [R1+0x7c4] ;  /* 0x0007c40001097983 */ /* 0x001ea80000300800 */
        /* <DEDUP_REMOVED lines=8> */
[----:B------:R-:W-:-:S03]  /*8e950*/  IMAD.MOV.U32 R27, RZ, RZ, R3 ;  /* 0x000000ffff1b7224 */ /* 0x000fc600078e0003 */
[----:B--2---:R-:W-:Y:S04]  /*8e960*/  STL.64 [R1+0x9708], R10 ;  /* 0x0097080a01007387 */ /* 0x004fe80000100a00 */
[----:B------:R0:W-:Y:S04]  /*8e970*/  STL.64 [R1+0x9700], R8 ;  /* 0x0097000801007387 */ /* 0x0001e80000100a00 */
[----:B0-----:R-:W2:Y:S04]  /*8e980*/  LDL.LU R8, [R1+0x7f0] ;  /* 0x0007f00001087983 */ /* 0x001ea80000300800 */
[----:B------:R-:W2:Y:S04]  /*8e990*/  LDL.LU R9, [R1+0x7f4] ;  /* 0x0007f40001097983 */ /* 0x000ea80000300800 */
[----:B------:R-:W2:Y:S04]  /*8e9a0*/  LDL.LU R10, [R1+0x7f8] ;  /* 0x0007f800010a7983 */ /* 0x000ea80000300800 */
[----:B------:R-:W2:Y:S01]  /*8e9b0*/  LDL.LU R11, [R1+0x7fc] ;  /* 0x0007fc00010b7983 */ /* 0x000ea20000300800 */
[C---:B------:R-:W-:Y:S03]  /*8e9c0*/  HMMA.16816.F32.BF16 R24, R4.reuse, R26, R20 ;  /* 0x0000001a0418723c */ /* 0x040fe60000041814 */
[----:B--2---:R-:W-:Y:S04]  /*8e9d0*/  STL.64 [R1+0x9720], R10 ;  /* 0x0097200a01007387 */ /* 0x004fe80000100a00 */
[----:B------:R0:W-:Y:S04]  /*8e9e0*/  STL.64 [R1+0x9718], R8 ;  /* 0x0097180801007387 */ /* 0x0001e80000100a00 */
[----:B0-----:R-:W2:Y:S04]  /*8e9f0*/  LDL.LU R8, [R1+0x800] ;  /* 0x0008000001087983 */ /* 0x001ea80000300800 */
[----:B------:R-:W2:Y:S04]  /*8ea00*/  LDL.LU R9, [R1+0x804] ;  /* 0x0008040001097983 */ /* 0x000ea80000300800 */
[----:B------:R-:W2:Y:S04]  /*8ea10*/  LDL.LU R10, [R1+0x808] ;  /* 0x00080800010a7983 */ /* 0x000ea80000300800 */
[----:B------:R-:W2:Y:S04]  /*8ea20*/  LDL.LU R11, [R1+0x80c] ;  /* 0x00080c00010b7983 */ /* 0x000ea80000300800 */
[----:B------:R-:W2:Y:S04]  /*8ea30*/  LDL.LU.64 R22, [R1+0x9760] ;  /* 0x0097600001167983 */ /* 0x000ea80000300a00 */
[----:B------:R-:W-:Y:S04]  /*8ea40*/  STL.64 [R1+0x940], R24 ;  /* 0x0009401801007387 */ /* 0x000fe80000100a00 */
[----:B------:R0:W-:Y:S04]  /*8ea50*/  STL.64 [R1+0x948], R26 ;  /* 0x0009481a01007387 */ /* 0x0001e80000100a00 */
[----:B0-----:R-:W2:Y:S04]  /*8ea60*/  LDL.LU.64 R26, [R1+0x9758] ;  /* 0x00975800011a7983 */ /* 0x001ea80000300a00 */
        /* <DEDUP_REMOVED lines=8> */
[----:B------:R-:W2:Y:S04]  /*8eaf0*/  LDL.LU.64 R22, [R1+0x9740] ;  /* 0x0097400001167983 */ /* 0x000ea80000300a00 */
[----:B------:R-:W2:Y:S02]  /*8eb00*/  LDL.LU.64 R20, [R1+0x9738] ;  /* 0x0097380001147983 */ /* 0x000ea40000300a00 */
[----:B--2---:R-:W-:Y:S02]  /*8eb10*/  HMMA.16816.F32.BF16 R4, R4, R26, R20 ;  /* 0x0000001a0404723c */ /* 0x004fe40000041814 */
[----:B------:R-:W2:Y:S04]  /*8eb20*/  LDL.LU.64 R22, [R1+0x9730] ;  /* 0x0097300001167983 */ /* 0x000ea80000300a00 */
[----:B------:R-:W2:Y:S01]  /*8eb30*/  LDL.LU.64 R20, [R1+0x9728] ;  /* 0x0097280001147983 */ /* 0x000ea20000300a00 */
[----:B---3--:R-:W-:-:S12]  /*8eb40*/  IMAD.MOV.U32 R25, RZ, RZ, R15 ;  /* 0x000000ffff197224 */ /* 0x008fd800078e000f */
[----:B------:R0:W-:Y:S04]  /*8eb50*/  STL.64 [R1+0x2a0], R4 ;  /* 0x0002a00401007387 */ /* 0x0001e80000100a00 */
[----:B------:R1:W-:Y:S04]  /*8eb60*/  STL.64 [R1+0x2a8], R6 ;  /* 0x0002a80601007387 */ /* 0x0003e80000100a00 */
[----:B0-----:R-:W3:Y:S04]  /*8eb70*/  LDL.LU R4, [R1+0x7b0] ;  /* 0x0007b00001047983 */ /* 0x001ee80000300800 */
[----:B------:R-:W3:Y:S04]  /*8eb80*/  LDL.LU R5, [R1+0x7b4] ;  /* 0x0007b40001057983 */ /* 0x000ee80000300800 */
[----:B-1----:R-:W3:Y:S04]  /*8eb90*/  LDL.LU R6, [R1+0x7b8] ;  /* 0x0007b80001067983 */ /* 0x002ee80000300800 */
[----:B------:R-:W3:Y:S04]  /*8eba0*/  LDL.LU R7, [R1+0x7bc] ;  /* 0x0007bc0001077983 */ /* 0x000ee80000300800 */
[----:B------:R0:W-:Y:S02]  /*8ebb0*/  STL.64 [R1+0x9600], R26 ;  /* 0x0096001a01007387 */ /* 0x0001e40000100a00 */
[----:B0-----:R-:W-:Y:S01]  /*8ebc0*/  IMAD.MOV.U32 R26, RZ, RZ, R14 ;  /* 0x000000ffff1a7224 */ /* 0x001fe200078e000e */
[----:B--2---:R-:W-:-:S15]  /*8ebd0*/  HMMA.16816.F32.BF16 R8, R20, R14, R8 ;  /* 0x0000000e1408723c */ /* 0x004fde0000041808 */
[----:B------:R-:W-:-:S04]  /*8ebe0*/  NOP ;  /* 0x0000000000007918 */ /* 0x000fc80000000000 */
        /* <DEDUP_REMOVED lines=25> */
[----:B0-----:R-:W2:Y:S04]  /*8ed80*/  LDL.LU.64 R14, [R1+0x96d0] ;  /* 0x0096d000010e7983 */ /* 0x001ea80000300a00 */
[----:B------:R-:W4:Y:S04]  /*8ed90*/  LDL.LU R13, [R1+0x96c8] ;  /* 0x0096c800010d7983 */ /* 0x000f280000300800 */
[----:B------:R-:W-:Y:S01]  /*8eda0*/  STL.64 [R1+0x96b0], R18 ;  /* 0x0096b01201007387 */ /* 0x000fe20000100a00 */
[----:B--2---:R-:W-:-:S15]  /*8edb0*/  HMMA.16816.F32.BF16 R8, R20, R14, R8 ;  /* 0x0000000e1408723c */ /* 0x004fde0000041808 */
[----:B------:R-:W-:-:S04]  /*8edc0*/  NOP ;  /* 0x0000000000007918 */ /* 0x000fc80000000000 */
[----:B------:R-:W-:Y:S04]  /*8edd0*/  STL.64 [R1+0x7c0], R8 ;  /* 0x0007c00801007387 */ /* 0x000fe80000100a00 */
[----:B------:R0:W-:Y:S04]  /*8ede0*/  STL.64 [R1+0x7c8], R10 ;  /* 0x0007c80a01007387 */ /* 0x0001e80000100a00 */
[----:B0-----:R-:W3:Y:S04]  /*8edf0*/  LDL.LU.64 R10, [R1+0x96c0] ;  /* 0x0096c000010a7983 */ /* 0x001ee80000300a00 */
[----:B------:R-:W2:Y:S01]  /*8ee00*/  LDL.LU R9, [R1+0x96b8] ;  /* 0x0096b80001097983 */ /* 0x000ea20000300800 */
[----:B---3--:R-:W-:-:S15]  /*8ee10*/  HMMA.16816.F32.BF16 R4, R20, R10, R4 ;  /* 0x0000000a1404723c */ /* 0x008fde0000041804 */
[----:B------:R-:W-:-:S04]  /*8ee20*/  NOP ;  /* 0x0000000000007918 */ /* 0x000fc80000000000 */
[----:B------:R-:W-:Y:S04]  /*8ee30*/  STL.64 [R1+0x7b0], R4 ;  /* 0x0007b00401007387 */ /* 0x000fe80000100a00 */
[----:B------:R-:W-:Y:S04]  /*8ee40*/  STL.64 [R1+0x7b8], R6 ;  /* 0x0007b80601007387 */ /* 0x000fe80000100a00 */
[----:B----4-:R-:W0:Y:S04]  /*8ee50*/  LDSM.16.MT88.4 R4, [R13+UR5+0x6100] ;  /* 0x006100050d04783b */ /* 0x010e280008004200 */
[----:B------:R1:W-:Y:S04]  /*8ee60*/  STL.64 [R1+0x9590], R14 ;  /* 0x0095900e01007387 */ /* 0x0003e80000100a00 */
[----:B------:R-:W-:Y:S04]  /*8ee70*/  STL [R1+0x958c], R13 ;  /* 0x00958c0d01007387 */ /* 0x000fe80000100800 */
[----:B-1----:R-:W3:Y:S04]  /*8ee80*/  LDL.64 R14, [R1+0x38] ;  /* 0x00003800010e7983 */ /* 0x002ee80000100a00 */
[----:B0-----:R-:W-:Y:S04]  /*8ee90*/  STL.64 [R1+0x94a8], R6 ;  /* 0x0094a80601007387 */ /* 0x001fe80000100a00 */
[----:B------:R0:W-:Y:S04]  /*8eea0*/  STL.64 [R1+0x94a0], R4 ;  /* 0x0094a00401007387 */ /* 0x0001e80000100a00 */
[----:B0-----:R-:W3:Y:S04]  /*8eeb0*/  LDL.LU R4, [R1+0xfa0] ;  /* 0x000fa00001047983 */ /* 0x001ee80000300800 */
[----:B------:R-:W3:Y:S04]  /*8eec0*/  LDL.LU R5, [R1+0xfa4] ;  /* 0x000fa40001057983 */ /* 0x000ee80000300800 */
[----:B------:R-:W3:Y:S04]  /*8eed0*/  LDL.LU R6, [R1+0xfa8] ;  /* 0x000fa80001067983 */ /* 0x000ee80000300800 */
[----:B------:R-:W3:Y:S02]  /*8eee0*/  LDL.LU R7, [R1+0xfac] ;  /* 0x000fac0001077983 */ /* 0x000ee40000300800 */
[----:B---3--:R-:W-:-:S15]  /*8eef0*/  HMMA.16816.F32.BF16 R4, R20, R14, R4 ;  /* 0x0000000e1404723c */ /* 0x008fde0000041804 */
[----:B------:R-:W-:-:S04]  /*8ef00*/  NOP ;  /* 0x0000000000007918 */ /* 0x000fc80000000000 */
[----:B------:R0:W-:Y:S04]  /*8ef10*/  STL.64 [R1+0xfa0], R4 ;  /* 0x000fa00401007387 */ /* 0x0001e80000100a00 */
[----:B------:R1:W-:Y:S04]  /*8ef20*/  STL.64 [R1+0xfa8], R6 ;  /* 0x000fa80601007387 */ /* 0x0003e80000100a00 */
[----:B0-----:R-:W3:Y:S04]  /*8ef30*/  LDL.LU R4, [R1+0x5e0] ;  /* 0x0005e00001047983 */ /* 0x001ee80000300800 */
[----:B------:R-:W3:Y:S04]  /*8ef40*/  LDL.LU R5, [R1+0x5e4] ;  /* 0x0005e40001057983 */ /* 0x000ee80000300800 */
[----:B-1----:R-:W4:Y:S04]  /*8ef50*/  LDL.LU R6, [R1+0x5e8] ;  /* 0x0005e80001067983 */ /* 0x002f280000300800 */
[----:B------:R-:W4:Y:S01]  /*8ef60*/  LDL.LU R7, [R1+0x5ec] ;  /* 0x0005ec0001077983 */ /* 0x000f220000300800 */
[----:B------:R-:W-:-:S02]  /*8ef70*/  IMAD.MOV.U32 R8, RZ, RZ, R14 ;  /* 0x000000ffff087224 */ /* 0x000fc400078e000e */
[----:B------:R-:W-:Y:S01]  /*8ef80*/  IMAD.MOV.U32 R3, RZ, RZ, R15 ;  /* 0x000000ffff037224 */ /* 0x000fe200078e000f */
[----:B----4-:R-:W-:Y:S04]  /*8ef90*/  STL.64 [R1+0x95a0], R6 ;  /* 0x0095a00601007387 */ /* 0x010fe80000100a00 */
[----:B---3--:R-:W-:Y:S04]  /*8efa0*/  STL.64 [R1+0x9598], R4 ;  /* 0x0095980401007387 */ /* 0x008fe80000100a00 */
        /* <DEDUP_REMOVED lines=9> */
[----:B------:R-:W4:Y:S04]  /*8f040*/  LDL.LU R15, [R1+0x61c] ;  /* 0x00061c00010f7983 */ /* 0x000f280000300800 */
[----:B----4-:R0:W-:Y:S04]  /*8f050*/  STL.64 [R1+0x95c0], R14 ;  /* 0x0095c00e01007387 */ /* 0x0101e80000100a00 */
[----:B---3--:R-:W-:Y:S01]  /*8f060*/  STL.64 [R1+0x95b8], R12 ;  /* 0x0095b80c01007387 */ /* 0x008fe20000100a00 */
[----:B0-----:R-:W-:-:S02]  /*8f070*/  IMAD.MOV.U32 R14, RZ, RZ, R28 ;  /* 0x000000ffff0e7224 */ /* 0x001fc400078e001c */
[----:B------:R-:W-:-:S05]  /*8f080*/  IMAD.MOV.U32 R15, RZ, RZ, R27 ;  /* 0x000000ffff0f7224 */ /* 0x000fca00078e001b */
[----:B------:R0:W-:Y:S02]  /*8f090*/  STL.64 [R1+0x95d0], R14 ;  /* 0x0095d00e01007387 */ /* 0x0001e40000100a00 */
[----:B0-----:R-:W-:Y:S02]  /*8f0a0*/  IMAD.MOV.U32 R14, RZ, RZ, R26 ;  /* 0x000000ffff0e7224 */ /* 0x001fe400078e001a */
[----:B------:R-:W-:-:S05]  /*8f0b0*/  IMAD.MOV.U32 R15, RZ, RZ, R25 ;  /* 0x000000ffff0f7224 */ /* 0x000fca00078e0019 */
        /* <DEDUP_REMOVED lines=9> */
[----:B------:R-:W-:Y:S04]  /*8f150*/  STL.64 [R1+0x9618], R26 ;  /* 0x0096181a01007387 */ /* 0x000fe80000100a00 */
        /* <DEDUP_REMOVED lines=13> */
[----:B--2---:R-:W-:-:S05]  /*8f230*/  IMAD.MOV.U32 R15, RZ, RZ, R9 ;  /* 0x000000ffff0f7224 */ /* 0x004fca00078e0009 */
[----:B------:R0:W-:Y:S04]  /*8f240*/  STL.64 [R1+0x9648], R14 ;  /* 0x0096480e01007387 */ /* 0x0001e80000100a00 */
[----:B0-----:R-:W2:Y:S04]  /*8f250*/  LDL.64 R14, [R1+0x118] ;  /* 0x00011800010e7983 */ /* 0x001ea80000100a00 */
[----:B--2---:R-:W-:Y:S04]  /*8f260*/  STL.64 [R1+0x9660], R14 ;  /* 0x0096600e01007387 */ /* 0x004fe80000100a00 */
[----:B------:R-:W2:Y:S04]  /*8f270*/  LDL.64 R26, [R1+0xf8] ;  /* 0x0000f800011a7983 */ /* 0x000ea80000100a00 */
[----:B--2---:R0:W-:Y:S04]  /*8f280*/  STL.64 [R1+0x9640], R26 ;  /* 0x0096401a01007387 */ /* 0x0041e80000100a00 */
[----:B------:R-:W2:Y:S04]  /*8f290*/  LDL.LU R24, [R1+0xf40] ;  /* 0x000f400001187983 */ /* 0x000ea80000300800 */
[----:B------:R-:W2:Y:S04]  /*8f2a0*/  LDL.LU R25, [R1+0xf44] ;  /* 0x000f440001197983 */ /* 0x000ea80000300800 */
[----:B0-----:R-:W3:Y:S04]  /*8f2b0*/  LDL.LU R26, [R1+0xf48] ;  /* 0x000f4800011a7983 */ /* 0x001ee80000300800 */
[----:B------:R-:W3:Y:S04]  /*8f2c0*/  LDL.LU R27, [R1+0xf4c] ;  /* 0x000f4c00011b7983 */ /* 0x000ee80000300800 */
[----:B------:R-:W4:Y:S04]  /*8f2d0*/  LDL.64 R14, [R1+0x128] ;  /* 0x00012800010e7983 */ /* 0x000f280000100a00 */
[----:B----4-:R0:W-:Y:S04]  /*8f2e0*/  STL.64 [R1+0x9678], R14 ;  /* 0x0096780e01007387 */ /* 0x0101e80000100a00 */
[----:B0-----:R-:W4:Y:S04]  /*8f2f0*/  LDL.64 R14, [R1+0x138] ;  /* 0x00013800010e7983 */ /* 0x001f280000100a00 */
[----:B----4-:R-:W-:Y:S04]  /*8f300*/  STL.64 [R1+0x9690], R14 ;  /* 0x0096900e01007387 */ /* 0x010fe80000100a00 */
[----:B---3--:R-:W-:Y:S04]  /*8f310*/  STL.64 [R1+0x9658], R26 ;  /* 0x0096581a01007387 */ /* 0x008fe80000100a00 */
[----:B--2---:R0:W-:Y:S04]  /*8f320*/  STL.64 [R1+0x9650], R24 ;  /* 0x0096501801007387 */ /* 0x0041e80000100a00 */
[----:B0-----:R-:W2:Y:S04]  /*8f330*/  LDL.LU R24, [R1+0xf50] ;  /* 0x000f500001187983 */ /* 0x001ea80000300800 */
[----:B------:R-:W2:Y:S04]  /*8f340*/  LDL.LU R25, [R1+0xf54] ;  /* 0x000f540001197983 */ /* 0x000ea80000300800 */
[----:B------:R-:W3:Y:S04]  /*8f350*/  LDL.LU R26, [R1+0xf58] ;  /* 0x000f5800011a7983 */ /* 0x000ee80000300800 */
[----:B------:R-:W3:Y:S01]  /*8f360*/  LDL.LU R27, [R1+0xf5c] ;  /* 0x000f5c00011b7983 */ /* 0x000ee20000300800 */
[----:B------:R-:W-:Y:S01]  /*8f370*/  IMAD.MOV.U32 R14, RZ, RZ, R2 ;  /* 0x000000ffff0e7224 */ /* 0x000fe200078e0002 */
[----:B------:R-:W-:-:S02]  /*8f380*/  MOV R15, R0 ;  /* 0x00000000000f7202 */ /* 0x000fc40000000f00 */
[----:B------:R-:W4:Y:S04]  /*8f390*/  LDL.LU R16, [R1+0xf90] ;  /* 0x000f900001107983 */ /* 0x000f280000300800 */
[----:B------:R-:W4:Y:S04]  /*8f3a0*/  LDL.LU R17, [R1+0xf94] ;  /* 0x000f940001117983 */ /* 0x000f280000300800 */
[----:B------:R-:W4:Y:S04]  /*8f3b0*/  LDL.LU R18, [R1+0xf98] ;  /* 0x000f980001127983 */ /* 0x000f280000300800 */
[----:B------:R-:W4:Y:S04]  /*8f3c0*/  LDL.LU R19, [R1+0xf9c] ;  /* 0x000f9c0001137983 */ /* 0x000f280000300800 */
[----:B------:R0:W-:Y:S04]  /*8f3d0*/  STL.64 [R1+0x96a8], R14 ;  /* 0x0096a80e01007387 */ /* 0x0001e80000100a00 */
        /* <DEDUP_REMOVED lines=19> */
[----:B------:R-:W3:Y:S01]  /*8f510*/  LDL.64 R6, [R1+0x8] ;  /* 0x0000080001067983 */ /* 0x000ee20000100a00 */
[----:B----4-:R-:W-:Y:S03]  /*8f520*/  HMMA.16816.F32.BF16 R16, R20, R14, R16 ;  /* 0x0000000e1410723c */ /* 0x010fe60000041810 */
[----:B---3--:R0:W-:Y:S04]  /*8f530*/  STL.64 [R1+0x95c8], R6 ;  /* 0x0095c80601007387 */ /* 0x0081e80000100a00 */
[----:B------:R-:W3:Y:S04]  /*8f540*/  LDL.LU R4, [R1+0x620] ;  /* 0x0006200001047983 */ /* 0x000ee80000300800 */
[----:B------:R-:W3:Y:S04]  /*8f550*/  LDL.LU R5, [R1+0x624] ;  /* 0x0006240001057983 */ /* 0x000ee80000300800 */
[----:B0-----:R-:W4:Y:S04]  /*8f560*/  LDL.LU R6, [R1+0x628] ;  /* 0x0006280001067983 */ /* 0x001f280000300800 */
[----:B------:R-:W4:Y:S01]  /*8f570*/  LDL.LU R7, [R1+0x62c] ;  /* 0x00062c0001077983 */ /* 0x000f220000300800 */
[----:B------:R-:W-:-:S03]  /*8f580*/  IMAD.MOV.U32 R9, RZ, RZ, R15 ;  /* 0x000000ffff097224 */ /* 0x000fc600078e000f */
[----:B----4-:R-:W-:Y:S04]  /*8f590*/  STL.64 [R1+0x95e0], R6 ;  /* 0x0095e00601007387 */ /* 0x010fe80000100a00 */
[----:B---3--:R0:W-:Y:S04]  /*8f5a0*/  STL.64 [R1+0x95d8], R4 ;  /* 0x0095d80401007387 */ /* 0x0081e80000100a00 */
[----:B0-----:R-:W3:Y:S04]  /*8f5b0*/  LDL.LU R4, [R1+0x630] ;  /* 0x0006300001047983 */ /* 0x001ee80000300800 */
[----:B------:R-:W3:Y:S04]  /*8f5c0*/  LDL.LU R5, [R1+0x634] ;  /* 0x0006340001057983 */ /* 0x000ee80000300800 */
[----:B------:R-:W3:Y:S04]  /*8f5d0*/  LDL.LU R6, [R1+0x638] ;  /* 0x0006380001067983 */ /* 0x000ee80000300800 */
[----:B------:R-:W3:Y:S04]  /*8f5e0*/  LDL.LU R7, [R1+0x63c] ;  /* 0x00063c0001077983 */ /* 0x000ee80000300800 */
[----:B------:R-:W-:Y:S04]  /*8f5f0*/  STL [R1+0x957c], R3 ;  /* 0x00957c0301007387 */ /* 0x000fe80000100800 */
[----:B------:R-:W-:Y:S04]  /*8f600*/  STL [R1+0x9578], R8 ;  /* 0x0095780801007387 */ /* 0x000fe80000100800 */
[----:B------:R0:W-:Y:S04]  /*8f610*/  STL.64 [R1+0xf90], R16 ;  /* 0x000f901001007387 */ /* 0x0001e80000100a00 */
[----:B------:R1:W-:Y:S01]  /*8f620*/  STL.64 [R1+0xf98], R18 ;  /* 0x000f981201007387 */ /* 0x0003e20000100a00 */
[----:B0-----:R-:W-:-:S03]  /*8f630*/  IMAD.MOV.U32 R16, RZ, RZ, R14 ;  /* 0x000000ffff107224 */ /* 0x001fc600078e000e */
[----:B-1----:R-:W4:Y:S04]  /*8f640*/  LDL.LU.64 R18, [R1+0x96b0] ;  /* 0x0096b00001127983 */ /* 0x002f280000300a00 */
[----:B------:R-:W2:Y:S04]  /*8f650*/  LDL.LU.64 R14, [R1+0x96a8] ;  /* 0x0096a800010e7983 */ /* 0x000ea80000300a00 */
        /* <DEDUP_REMOVED lines=41> */
[----:B0-----:R-:W3:Y:S04]  /*8f8f0*/  LDL.LU.64 R14, [R1+0x9638] ;  /* 0x00963800010e7983 */ /* 0x001ee80000300a00 */
[----:B------:R-:W3:Y:S01]  /*8f900*/  LDL.LU.64 R12, [R1+0x9630] ;  /* 0x00963000010c7983 */ /* 0x000ee20000300a00 */
[----:B--2---:R-:W-:-:S02]  /*8f910*/  IMAD.MOV.U32 R28, RZ, RZ, R26 ;  /* 0x000000ffff1c7224 */ /* 0x004fc400078e001a */
[----:B------:R-:W-:Y:S01]  /*8f920*/  IMAD.MOV.U32 R9, RZ, RZ, R27 ;  /* 0x000000ffff097224 */ /* 0x000fe200078e001b */
[----:B---3--:R-:W-:-:S15]  /*8f930*/  HMMA.16816.F32.BF16 R12, R20, R26, R12 ;  /* 0x0000001a140c723c */ /* 0x008fde000004180c */
        /* <DEDUP_REMOVED lines=14> */
[----:B------:R-:W2:Y:S04]  /*8fa20*/  LDL.LU.64 R26, [R1+0x95f0] ;  /* 0x0095f000011a7983 */ /* 0x000ea80000300a00 */
[----:B------:R-:W2:Y:S09]  /*8fa30*/  LDL.LU.64 R24, [R1+0x95e8] ;  /* 0x0095e80001187983 */ /* 0x000eb20000300a00 */
        /* <DEDUP_REMOVED lines=24> */
[----:B------:R-:W4:Y:S01]  /*8fbc0*/  LDL.LU.64 R12, [R1+0x95a8] ;  /* 0x0095a800010c7983 */ /* 0x000f220000300a00 */
[----:B------:R-:W-:-:S02]  /*8fbd0*/  IMAD.MOV.U32 R2, RZ, RZ, R6 ;  /* 0x000000ffff027224 */ /* 0x000fc400078e0006 */
[----:B------:R-:W-:Y:S02]  /*8fbe0*/  IMAD.MOV.U32 R0, RZ, RZ, R7 ;  /* 0x000000ffff007224 */ /* 0x000fe400078e0007 */
[----:B------:R-:W2:Y:S04]  /*8fbf0*/  LDL.LU.64 R6, [R1+0x95a0] ;  /* 0x0095a00001067983 */ /* 0x000ea80000300a00 */
[----:B------:R-:W2:Y:S01]  /*8fc00*/  LDL.LU.64 R4, [R1+0x9598] ;  /* 0x0095980001047983 */ /* 0x000ea20000300a00 */
[----:B----4-:R-:W-:-:S15]  /*8fc10*/  HMMA.16816.F32.BF16 R12, R24, R18, R12 ;  /* 0x00000012180c723c */ /* 0x010fde000004180c */
[----:B------:R-:W-:-:S04]  /*8fc20*/  NOP ;  /* 0x0000000000007918 */ /* 0x000fc80000000000 */
[----:B------:R-:W-:Y:S04]  /*8fc30*/  STL.64 [R1+0x600], R12 ;  /* 0x0006000c01007387 */ /* 0x000fe80000100a00 */
[----:B------:R0:W-:Y:S04]  /*8fc40*/  STL.64 [R1+0x608], R14 ;  /* 0x0006080e01007387 */ /* 0x0001e80000100a00 */
[----:B0-----:R-:W3:Y:S04]  /*8fc50*/  LDL.LU.64 R14, [R1+0x9590] ;  /* 0x00959000010e7983 */ /* 0x001ee80000300a00 */
[----:B------:R-:W4:Y:S01]  /*8fc60*/  LDL.LU R13, [R1+0x958c] ;  /* 0x00958c00010d7983 */ /* 0x000f220000300800 */
[C---:B--2---:R-:W-:Y:S03]  /*8fc70*/  HMMA.16816.F32.BF16 R4, R24.reuse, R10, R4 ;  /* 0x0000000a1804723c */ /* 0x044fe60000041804 */
[----:B------:R-:W-:Y:S05]  /*8fc80*/  STL.64 [R1+0x9478], R18 ;  /* 0x0094781201007387 */ /* 0x000fea0000100a00 */
[----:B---3--:R-:W-:Y:S01]  /*8fc90*/  HMMA.16816.F32.BF16 R20, R24, R14, R20 ;  /* 0x0000000e1814723c */ /* 0x008fe20000041814 */
[----:B------:R-:W-:-:S15]  /*8fca0*/  STL.64 [R1+0x9480], R14 ;  /* 0x0094800e01007387 */ /* 0x000fde0000100a00 */
[----:B------:R-:W-:-:S03]  /*8fcb0*/  NOP ;  /* 0x0000000000007918 */ /* 0x000fc60000000000 */
[----:B------:R-:W-:Y:S04]  /*8fcc0*/  STL.64 [R1+0x5f0], R20 ;  /* 0x0005f01401007387 */ /* 0x000fe80000100a00 */
[----:B------:R-:W-:Y:S04]  /*8fcd0*/  STL.64 [R1+0x5f8], R22 ;  /* 0x0005f81601007387 */ /* 0x000fe80000100a00 */
[----:B------:R-:W-:Y:S04]  /*8fce0*/  STL.64 [R1+0x9460], R10 ;  /* 0x0094600a01007387 */ /* 0x000fe80000100a00 */
[----:B------:R-:W-:Y:S04]  /*8fcf0*/  STL.64 [R1+0x5e0], R4 ;  /* 0x0005e00401007387 */ /* 0x000fe80000100a00 */
[----:B------:R-:W-:Y:S04]  /*8fd00*/  STL.64 [R1+0x5e8], R6 ;  /* 0x0005e80601007387 */ /* 0x000fe80000100a00 */
[----:B----4-:R0:W1:Y:S04]  /*8fd10*/  LDSM.16.MT88.4 R20, [R13+UR5+0x6180] ;  /* 0x006180050d14783b */ /* 0x0100680008004200 */
[----:B------:R-:W2:Y:S04]  /*8fd20*/  LDL.LU R12, [R1+0x4c0] ;  /* 0x0004c000010c7983 */ /* 0x000ea80000300800 */
[----:B0-----:R-:W2:Y:S04]  /*8fd30*/  LDL.LU R13, [R1+0x4c4] ;  /* 0x0004c400010d7983 */ /* 0x001ea80000300800 */
[----:B------:R-:W3:Y:S04]  /*8fd40*/  LDL.LU R14, [R1+0x4c8] ;  /* 0x0004c800010e7983 */ /* 0x000ee80000300800 */
[----:B------:R-:W3:Y:S04]  /*8fd50*/  LDL.LU R15, [R1+0x4cc] ;  /* 0x0004cc00010f7983 */ /* 0x000ee80000300800 */
[----:B------:R-:W4:Y:S04]  /*8fd60*/  LDL.LU R4, [R1+0x5d0] ;  /* 0x0005d00001047983 */ /* 0x000f280000300800 */
[----:B------:R-:W4:Y:S04]  /*8fd70*/  LDL.LU R5, [R1+0x5d4] ;  /* 0x0005d40001057983 */ /* 0x000f280000300800 */
[----:B------:R-:W2:Y:S04]  /*8fd80*/  LDL.LU R6, [R1+0x5d8] ;  /* 0x0005d80001067983 */ /* 0x000ea80000300800 */
[----:B------:R-:W2:Y:S04]  /*8fd90*/  LDL.LU R7, [R1+0x5dc] ;  /* 0x0005dc0001077983 */ /* 0x000ea80000300800 */
[----:B--2---:R0:W-:Y:S04]  /*8fda0*/  STL.64 [R1+0x94b8], R6 ;  /* 0x0094b80601007387 */ /* 0x0041e80000100a00 */
[----:B----4-:R-:W-:Y:S04]  /*8fdb0*/  STL.64 [R1+0x94b0], R4 ;  /* 0x0094b00401007387 */ /* 0x010fe80000100a00 */
[----:B0-----:R-:W2:Y:S04]  /*8fdc0*/  LDL.64 R6, [R1+0xe8] ;  /* 0x0000e80001067983 */ /* 0x001ea80000100a00 */
[----:B--2---:R0:W-:Y:S02]  /*8fdd0*/  STL.64 [R1+0x94c8], R6 ;  /* 0x0094c80601007387 */ /* 0x0041e40000100a00 */
[----:B0-----:R-:W-:-:S02]  /*8fde0*/  IMAD.MOV.U32 R6, RZ, RZ, R28 ;  /* 0x000000ffff067224 */ /* 0x001fc400078e001c */
[----:B------:R-:W-:Y:S01]  /*8fdf0*/  IMAD.MOV.U32 R7, RZ, RZ, R9 ;  /* 0x000000ffff077224 */ /* 0x000fe200078e0009 */
[----:B------:R-:W2:Y:S04]  /*8fe00*/  LDL.LU R28, [R1+0x9588] ;  /* 0x00958800011c7983 */ /* 0x000ea80000300800 */
[----:B------:R-:W4:Y:S04]  /*8fe10*/  LDL.LU R9, [R1+0x9584] ;  /* 0x0095840001097983 */ /* 0x000f280000300800 */
[----:B------:R0:W-:Y:S04]  /*8fe20*/  STL.64 [R1+0x94e0], R6 ;  /* 0x0094e00601007387 */ /* 0x0001e80000100a00 */
[----:B0-----:R-:W2:Y:S04]  /*8fe30*/  LDL.64 R6, [R1+0x108] ;  /* 0x0001080001067983 */ /* 0x001ea80000100a00 */
[----:B--2---:R-:W-:Y:S04]  /*8fe40*/  STL.64 [R1+0x94f8], R6 ;  /* 0x0094f80601007387 */ /* 0x004fe80000100a00 */
[----:B---3--:R0:W-:Y:S04]  /*8fe50*/  STL.64 [R1+0x9490], R14 ;  /* 0x0094900e01007387 */ /* 0x0081e80000100a00 */
[----:B------:R2:W-:Y:S04]  /*8fe60*/  STL.64 [R1+0x9488], R12 ;  /* 0x0094880c01007387 */ /* 0x0005e80000100a00 */
[----:B0-----:R-:W3:Y:S01]  /*8fe70*/  LDL.64 R14, [R1+0x28] ;  /* 0x00002800010e7983 */ /* 0x001ee20000100a00 */
[----:B------:R-:W-:-:S02]  /*8fe80*/  IMAD.MOV.U32 R6, RZ, RZ, R16 ;  /* 0x000000ffff067224 */ /* 0x000fc400078e0010 */
[----:B------:R-:W-:Y:S01]  /*8fe90*/  IMAD.MOV.U32 R7, RZ, RZ, R3 ;  /* 0x000000ffff077224 */ /* 0x000fe200078e0003 */
[----:B---3--:R0:W-:Y:S04]  /*8fea0*/  STL.64 [R1+0x94c0], R14 ;  /* 0x0094c00e01007387 */ /* 0x0081e80000100a00 */
[----:B--2---:R-:W2:Y:S04]  /*8feb0*/  LDL.LU R12, [R1+0xcf0] ;  /* 0x000cf000010c7983 */ /* 0x004ea80000300800 */
[----:B------:R-:W2:Y:S04]  /*8fec0*/  LDL.LU R13, [R1+0xcf4] ;  /* 0x000cf400010d7983 */ /* 0x000ea80000300800 */
[----:B0-----:R-:W3:Y:S04]  /*8fed0*/  LDL.LU R14, [R1+0xcf8] ;  /* 0x000cf800010e7983 */ /* 0x001ee80000300800 */
[----:B------:R-:W3:Y:S04]  /*8fee0*/  LDL.LU R15, [R1+0xcfc] ;  /* 0x000cfc00010f7983 */ /* 0x000ee80000300800 */
[----:B------:R-:W2:Y:S04]  /*8fef0*/  LDL.LU R16, [R1+0x9580] ;  /* 0x0095800001107983 */ /* 0x000ea80000300800 */
[----:B------:R-:W4:Y:S04]  /*8ff00*/  LDL.LU R3, [R1+0x957c] ;  /* 0x00957c0001037983 */ /* 0x000f280000300800 */
[----:B------:R0:W-:Y:S02]  /*8ff10*/  STL.64 [R1+0x9510], R6 ;  /* 0x0095100601007387 */ /* 0x0001e40000100a00 */
[----:B0-----:R-:W-:-:S02]  /*8ff20*/  IMAD.MOV.U32 R6, RZ, RZ, R8 ;  /* 0x000000ffff067224 */ /* 0x001fc400078e0008 */
[----:B------:R-:W-:Y:S01]  /*8ff30*/  IMAD.MOV.U32 R7, RZ, RZ, R29 ;  /* 0x000000ffff077224 */ /* 0x000fe200078e001d */
[----:B------:R-:W4:Y:S04]  /*8ff40*/  LDL.LU R8, [R1+0x9578] ;  /* 0x0095780001087983 */ /* 0x000f280000300800 */
[----:B------:R-:W-:Y:S04]  /*8ff50*/  STL.64 [R1+0x9528], R6 ;  /* 0x0095280601007387 */ /* 0x000fe80000100a00 */
[----:B---3--:R-:W-:Y:S04]  /*8ff60*/  STL.64 [R1+0x94d8], R14 ;  /* 0x0094d80e01007387 */ /* 0x008fe80000100a00 */
[----:B--2---:R0:W-:Y:S04]  /*8ff70*/  STL.64 [R1+0x94d0], R12 ;  /* 0x0094d00c01007387 */ /* 0x0041e80000100a00 */
[----:B0-----:R-:W2:Y:S04]  /*8ff80*/  LDL.LU R12, [R1+0xd00] ;  /* 0x000d0000010c7983 */ /* 0x001ea80000300800 */
[----:B------:R-:W2:Y:S04]  /*8ff90*/  LDL.LU R13, [R1+0xd04] ;  /* 0x000d0400010d7983 */ /* 0x000ea80000300800 */
[----:B------:R-:W3:Y:S04]  /*8ffa0*/  LDL.LU R14, [R1+0xd08] ;  /* 0x000d0800010e7983 */ /* 0x000ee80000300800 */
[----:B------:R-:W3:Y:S01]  /*8ffb0*/  LDL.LU R15, [R1+0xd0c] ;  /* 0x000d0c00010f7983 */ /* 0x000ee20000300800 */
[----:B------:R-:W-:Y:S01]  /*8ffc0*/  MOV R6, R28 ;  /* 0x0000001c00067202 */ /* 0x000fe20000000f00 */
        /* <DEDUP_REMOVED lines=8> */
[----:B------:R-:W2:Y:S04]  /*90050*/  LDL.64 R6, [R1+0x148] ;  /* 0x0001480001067983 */ /* 0x000ea80000100a00 */
[----:B--2---:R-:W-:Y:S04]  /*90060*/  STL.64 [R1+0x9558], R6 ;  /* 0x0095580601007387 */ /* 0x004fe80000100a00 */
[----:B---3--:R-:W-:Y:S04]  /*90070*/  STL.64 [R1+0x9508], R14 ;  /* 0x0095080e01007387 */ /* 0x008fe80000100a00 */
[----:B------:R0:W-:Y:S04]  /*90080*/  STL.64 [R1+0x9500], R12 ;  /* 0x0095000c01007387 */ /* 0x0001e80000100a00 */
[----:B0-----:R-:W2:Y:S04]  /*90090*/  LDL.LU R12, [R1+0xd20] ;  /* 0x000d2000010c7983 */ /* 0x001ea80000300800 */
[----:B------:R-:W2:Y:S04]  /*900a0*/  LDL.LU R13, [R1+0xd24] ;  /* 0x000d2400010d7983 */ /* 0x000ea80000300800 */
[----:B------:R-:W3:Y:S04]  /*900b0*/  LDL.LU R14, [R1+0xd28] ;  /* 0x000d2800010e7983 */ /* 0x000ee80000300800 */
[----:B------:R-:W3:Y:S01]  /*900c0*/  LDL.LU R15, [R1+0xd2c] ;  /* 0x000d2c00010f7983 */ /* 0x000ee20000300800 */
[----:B------:R-:W-:-:S02]  /*900d0*/  IMAD.MOV.U32 R6, RZ, RZ, R16 ;  /* 0x000000ffff067224 */ /* 0x000fc400078e0010 */
[----:B----4-:R-:W-:-:S05]  /*900e0*/  IMAD.MOV.U32 R7, RZ, RZ, R9 ;  /* 0x000000ffff077224 */ /* 0x010fca00078e0009 */
[----:B------:R0:W-:Y:S04]  /*900f0*/  STL.64 [R1+0x9570], R6 ;  /* 0x0095700601007387 */ /* 0x0001e80000100a00 */
[----:B------:R-:W4:Y:S04]  /*90100*/  LDL.LU R4, [R1+0xd70] ;  /* 0x000d700001047983 */ /* 0x000f280000300800 */
[----:B------:R-:W4:Y:S04]  /*90110*/  LDL.LU R5, [R1+0xd74] ;  /* 0x000d740001057983 */ /* 0x000f280000300800 */
[----:B0-----:R-:W4:Y:S04]  /*90120*/  LDL.LU R6, [R1+0xd78] ;  /* 0x000d780001067983 */ /* 0x001f280000300800 */
        /* <DEDUP_REMOVED lines=26> */
[----:B------:R-:W-:-:S02]  /*902d0*/  IMAD.MOV.U32 R10, RZ, RZ, R8 ;  /* 0x000000ffff0a7224 */ /* 0x000fc400078e0008 */
[----:B------:R-:W-:-:S07]  /*902e0*/  IMAD.MOV.U32 R11, RZ, RZ, R3 ;  /* 0x000000ffff0b7224 */ /* 0x000fce00078e0003 */
[C---:B----4-:R-:W-:Y:S01]  /*902f0*/  HMMA.16816.F32.BF16 R8, R24.reuse, R10, R4 ;  /* 0x0000000a1808723c */ /* 0x050fe20000041804 */
[----:B---3--:R0:W-:Y:S04]  /*90300*/  STL.64 [R1+0x9498], R18 ;  /* 0x0094981201007387 */ /* 0x0081e80000100a00 */
[----:B------:R-:W3:Y:S04]  /*90310*/  LDL.LU R16, [R1+0x4d0] ;  /* 0x0004d00001107983 */ /* 0x000ee80000300800 */
[----:B------:R-:W3:Y:S04]  /*90320*/  LDL.LU R17, [R1+0x4d4] ;  /* 0x0004d40001117983 */ /* 0x000ee80000300800 */
[----:B0-----:R-:W3:Y:S04]  /*90330*/  LDL.LU R18, [R1+0x4d8] ;  /* 0x0004d80001127983 */ /* 0x001ee80000300800 */
[----:B------:R-:W3:Y:S04]  /*90340*/  LDL.LU R19, [R1+0x4dc] ;  /* 0x0004dc0001137983 */ /* 0x000ee80000300800 */
[----:B-1----:R0:W-:Y:S04]  /*90350*/  STL.64 [R1+0x9390], R22 ;  /* 0x0093901601007387 */ /* 0x0021e80000100a00 */
[----:B------:R-:W-:Y:S04]  /*90360*/  STL.64 [R1+0x9388], R20 ;  /* 0x0093881401007387 */ /* 0x000fe80000100a00 */
[----:B0-----:R-:W4:Y:S04]  /*90370*/  LDL.64 R22, [R1+0xd8] ;  /* 0x0000d80001167983 */ /* 0x001f280000100a00 */
[----:B------:R-:W2:Y:S04]  /*90380*/  LDL.LU.64 R6, [R1+0x9570] ;  /* 0x0095700001067983 */ /* 0x000ea80000300a00 */
[----:B------:R-:W-:Y:S04]  /*90390*/  STL.64 [R1+0xd70], R8 ;  /* 0x000d700801007387 */ /* 0x000fe80000100a00 */
[----:B------:R-:W-:Y:S01]  /*903a0*/  STL.64 [R1+0xd78], R10 ;  /* 0x000d780a01007387 */ /* 0x000fe20000100a00 */
[----:B--2---:R-:W-:Y:S03]  /*903b0*/  HMMA.16816.F32.BF16 R4, R24, R6, R12 ;  /* 0x000000061804723c */ /* 0x004fe6000004180c */
[----:B------:R-:W2:Y:S04]  /*903c0*/  LDL.LU.64 R14, [R1+0x9568] ;  /* 0x00956800010e7983 */ /* 0x000ea80000300a00 */
[----:B------:R-:W2:-:S12]  /*903d0*/  LDL.LU.64 R12, [R1+0x9560] ;  /* 0x00956000010c7983 */ /* 0x000e980000300a00 */
[----:B------:R-:W-:Y:S04]  /*903e0*/  STL.64 [R1+0xd60], R4 ;  /* 0x000d600401007387 */ /* 0x000fe80000100a00 */
[----:B------:R0:W-:Y:S04]  /*903f0*/  STL.64 [R1+0xd68], R6 ;  /* 0x000d680601007387 */ /* 0x0001e80000100a00 */
[----:B0-----:R-:W2:Y:S01]  /*90400*/  LDL.LU.64 R6, [R1+0x9558] ;  /* 0x0095580001067983 */ /* 0x001ea20000300a00 */
[----:B------:R-:W-:Y:S02]  /*90410*/  IMAD.MOV.U32 R10, RZ, RZ, R2 ;  /* 0x000000ffff0a7224 */ /* 0x000fe400078e0002 */
        /* <DEDUP_REMOVED lines=52> */
[----:B------:R-:W4:Y:S04]  /*90760*/  LDL.LU.64 R6, [R1+0x94b8] ;  /* 0x0094b80001067983 */ /* 0x000f280000300a00 */
[----:B------:R-:W4:Y:S04]  /*90770*/  LDL.LU.64 R4, [R1+0x94b0] ;  /* 0x0094b00001047983 */ /* 0x000f280000300a00 */
[----:B------:R-:W-:Y:S01]  /*90780*/  STL [R1+0x93f8], R20 ;  /* 0x0093f81401007387 */ /* 0x000fe20000100800 */
[----:B----4-:R-:W-:Y:S03]  /*90790*/  HMMA.16816.F32.BF16 R24, R24, R22, R4 ;  /* 0x000000161818723c */ /* 0x010fe60000041804 */
[----:B------:R-:W3:Y:S04]  /*907a0*/  LDL.LU.64 R6, [R1+0x94a8] ;  /* 0x0094a80001067983 */ /* 0x000ee80000300a00 */
[----:B------:R-:W3:-:S12]  /*907b0*/  LDL.LU.64 R4, [R1+0x94a0] ;  /* 0x0094a00001047983 */ /* 0x000ed80000300a00 */
[----:B------:R0:W-:Y:S04]  /*907c0*/  STL.64 [R1+0x5d0], R24 ;  /* 0x0005d01801007387 */ /* 0x0001e80000100a00 */
[----:B------:R1:W-:Y:S04]  /*907d0*/  STL.64 [R1+0x5d8], R26 ;  /* 0x0005d81a01007387 */ /* 0x0003e80000100a00 */
[----:B0-----:R-:W4:Y:S04]  /*907e0*/  LDL.LU R24, [R1+0x4b0] ;  /* 0x0004b00001187983 */ /* 0x001f280000300800 */
[----:B------:R-:W4:Y:S04]  /*907f0*/  LDL.LU R25, [R1+0x4b4] ;  /* 0x0004b40001197983 */ /* 0x000f280000300800 */
[----:B-1----:R-:W4:Y:S04]  /*90800*/  LDL.LU R26, [R1+0x4b8] ;  /* 0x0004b800011a7983 */ /* 0x002f280000300800 */
[----:B------:R-:W4:Y:S04]  /*90810*/  LDL.LU R27, [R1+0x4bc] ;  /* 0x0004bc00011b7983 */ /* 0x000f280000300800 */
[----:B------:R2:W-:Y:S02]  /*90820*/  STL.64 [R1+0x93a0], R22 ;  /* 0x0093a01601007387 */ /* 0x0005e40000100a00 */
        /* <DEDUP_REMOVED lines=16> */
[----:B------:R-:W3:Y:S04]  /*90930*/  LDL.LU.64 R18, [R1+0x9478] ;  /* 0x0094780001127983 */ /* 0x000ee80000300a00 */
[----:B------:R0:W-:Y:S04]  /*90940*/  STL.64 [R1+0x9408], R22 ;  /* 0x0094081601007387 */ /* 0x0001e80000100a00 */
[----:B------:R-:W-:Y:S04]  /*90950*/  STL.64 [R1+0x9400], R20 ;  /* 0x0094001401007387 */ /* 0x000fe80000100a00 */
[----:B0-----:R-:W2:Y:S01]  /*90960*/  LDL.64 R22, [R1+0x138] ;  /* 0x0001380001167983 */ /* 0x001ea20000100a00 */
[----:B----4-:R-:W-:Y:S03]  /*90970*/  HMMA.16816.F32.BF16 R8, R4, R10, R24 ;  /* 0x0000000a0408723c */ /* 0x010fe60000041818 */
[----:B--2---:R0:W-:Y:S02]  /*90980*/  STL.64 [R1+0x9418], R22 ;  /* 0x0094181601007387 */ /* 0x0041e40000100a00 */
[----:B0-----:R-:W-:Y:S01]  /*90990*/  IMAD.MOV.U32 R22, RZ, RZ, R2 ;  /* 0x000000ffff167224 */ /* 0x001fe200078e0002 */
[----:B------:R-:W-:-:S05]  /*909a0*/  MOV R23, R0 ;  /* 0x0000000000177202 */ /* 0x000fca0000000f00 */
[----:B------:R-:W-:Y:S04]  /*909b0*/  STL.64 [R1+0x9430], R22 ;  /* 0x0094301601007387 */ /* 0x000fe80000100a00 */
[----:B------:R-:W2:Y:S04]  /*909c0*/  LDL.LU R24, [R1+0x480] ;  /* 0x0004800001187983 */ /* 0x000ea80000300800 */
[----:B------:R-:W-:Y:S04]  /*909d0*/  STL.64 [R1+0x4b0], R8 ;  /* 0x0004b00801007387 */ /* 0x000fe80000100a00 */
[----:B------:R-:W-:Y:S04]  /*909e0*/  STL.64 [R1+0x4b8], R10 ;  /* 0x0004b80a01007387 */ /* 0x000fe80000100a00 */
[----:B------:R-:W2:Y:S04]  /*909f0*/  LDL.LU R25, [R1+0x484] ;  /* 0x0004840001197983 */ /* 0x000ea80000300800 */
[----:B------:R-:W4:Y:S04]  /*90a00*/  LDL.LU R26, [R1+0x488] ;  /* 0x00048800011a7983 */ /* 0x000f280000300800 */
[----:B------:R-:W4:Y:S01]  /*90a10*/  LDL.LU R27, [R1+0x48c] ;  /* 0x00048c00011b7983 */ /* 0x000f220000300800 */
[----:B------:R-:W0:Y:S03]  /*90a20*/  S2R R16, SR_TID.X ;  /* 0x0000000000107919 */ /* 0x000e260000002100 */
[----:B----4-:R-:W-:Y:S04]  /*90a30*/  STL.64 [R1+0x9470], R26 ;  /* 0x0094701a01007387 */ /* 0x010fe80000100a00 */
[----:B--2---:R1:W-:Y:S04]  /*90a40*/  STL.64 [R1+0x9468], R24 ;  /* 0x0094681801007387 */ /* 0x0043e80000100a00 */
[----:B-1----:R-:W3:Y:S04]  /*90a50*/  LDL.LU R24, [R1+0x4a0] ;  /* 0x0004a00001187983 */ /* 0x002ee80000300800 */
[----:B------:R-:W3:Y:S04]  /*90a60*/  LDL.LU R25, [R1+0x4a4] ;  /* 0x0004a40001197983 */ /* 0x000ee80000300800 */
[----:B------:R-:W3:Y:S04]  /*90a70*/  LDL.LU R26, [R1+0x4a8] ;  /* 0x0004a800011a7983 */ /* 0x000ee80000300800 */
[----:B------:R-:W3:Y:S04]  /*90a80*/  LDL.LU R27, [R1+0x4ac] ;  /* 0x0004ac00011b7983 */ /* 0x000ee80000300800 */
[----:B------:R-:W2:Y:S04]  /*90a90*/  LDL.LU R8, [R1+0x490] ;  /* 0x0004900001087983 */ /* 0x000ea80000300800 */
[----:B------:R-:W2:Y:S04]  /*90aa0*/  LDL.LU R9, [R1+0x494] ;  /* 0x0004940001097983 */ /* 0x000ea80000300800 */
[----:B------:R-:W2:Y:S04]  /*90ab0*/  LDL.LU R10, [R1+0x498] ;  /* 0x00049800010a7983 */ /* 0x000ea80000300800 */
[----:B------:R-:W2:Y:S04]  /*90ac0*/  LDL.LU R11, [R1+0x49c] ;  /* 0x00049c00010b7983 */ /* 0x000ea80000300800 */
[----:B------:R-:W4:Y:S01]  /*90ad0*/  LDL.64 R22, [R1+0x158] ;  /* 0x0001580001167983 */ /* 0x000f220000100a00 */
[C---:B0-----:R-:W-:Y:S01]  /*90ae0*/  LOP3.LUT R13, R16.reuse, 0x7, RZ, 0xc0, !PT ;  /* 0x00000007100d7812 */ /* 0x041fe200078ec0ff */
[----:B------:R-:W-:-:S04]  /*90af0*/  IMAD.SHL.U32 R17, R16, 0x2, RZ ;  /* 0x0000000210117824 */ /* 0x000fc800078e00ff */
[----:B------:R-:W-:Y:S02]  /*90b00*/  IMAD R13, R13, 0x210, RZ ;  /* 0x000002100d0d7824 */ /* 0x000fe400078e02ff */
[----:B------:R-:W-:-:S03]  /*90b10*/  IMAD.SHL.U32 R16, R16, 0x100, RZ ;  /* 0x0000010010107824 */ /* 0x000fc600078e00ff */
[----:B------:R-:W-:-:S04]  /*90b20*/  LOP3.LUT R13, R13, 0x10, R17, 0x78, !PT ;  /* 0x000000100d0d7812 */ /* 0x000fc800078e7811 */
[----:B------:R-:W-:Y:S01]  /*90b30*/  LOP3.LUT R13, R13, 0x1000, R16, 0xf8, !PT ;  /* 0x000010000d0d7812 */ /* 0x000fe200078ef810 */
[----:B---3--:R-:W-:Y:S01]  /*90b40*/  HMMA.16816.F32.BF16 R24, R4, R18, R24 ;  /* 0x000000120418723c */ /* 0x008fe20000041818 */
[----:B----4-:R0:W-:Y:S04]  /*90b50*/  STL.64 [R1+0x9448], R22 ;  /* 0x0094481601007387 */ /* 0x0101e80000100a00 */
[----:B0-----:R-:W3:-:S14]  /*90b60*/  LDL.64 R22, [R1+0x38] ;  /* 0x0000380001167983 */ /* 0x001edc0000100a00 */
[----:B------:R-:W-:Y:S04]  /*90b70*/  STL.64 [R1+0x4a0], R24 ;  /* 0x0004a01801007387 */ /* 0x000fe80000100a00 */
[----:B------:R0:W-:Y:S04]  /*90b80*/  STL.64 [R1+0x4a8], R26 ;  /* 0x0004a81a01007387 */ /* 0x0001e80000100a00 */
[----:B0-----:R-:W4:Y:S04]  /*90b90*/  LDL.LU.64 R26, [R1+0x9470] ;  /* 0x00947000011a7983 */ /* 0x001f280000300a00 */
[----:B------:R-:W4:Y:S04]  /*90ba0*/  LDL.LU.64 R24, [R1+0x9468] ;  /* 0x0094680001187983 */ /* 0x000f280000300a00 */
        /* <DEDUP_REMOVED lines=26> */
[----:B0-----:R-:W4:Y:S01]  /*90d50*/  LDL.LU.64 R10, [R1+0x9460] ;  /* 0x00946000010a7983 */ /* 0x001f220000300a00 */
[----:B------:R-:W-:Y:S01]  /*90d60*/  LOP3.LUT R13, R13, 0x40, RZ, 0x3c, !PT ;  /* 0x000000400d0d7812 */ /* 0x000fe200078e3cff */
[----:B---3--:R-:W-:-:S02]  /*90d70*/  IMAD.MOV.U32 R2, RZ, RZ, R22 ;  /* 0x000000ffff027224 */ /* 0x008fc400078e0016 */
[----:B------:R-:W-:Y:S01]  /*90d80*/  IMAD.MOV.U32 R0, RZ, RZ, R23 ;  /* 0x000000ffff007224 */ /* 0x000fe200078e0017 */
[----:B----4-:R-:W-:-:S15]  /*90d90*/  HMMA.16816.F32.BF16 R24, R4, R10, R24 ;  /* 0x0000000a0418723c */ /* 0x010fde0000041818 */
[----:B------:R-:W-:-:S04]  /*90da0*/  NOP ;  /* 0x0000000000007918 */ /* 0x000fc80000000000 */
[----:B------:R-:W-:Y:S04]  /*90db0*/  STL.64 [R1+0x480], R24 ;  /* 0x0004801801007387 */ /* 0x000fe80000100a00 */
[----:B------:R-:W-:Y:S04]  /*90dc0*/  STL.64 [R1+0x488], R26 ;  /* 0x0004881a01007387 */ /* 0x000fe80000100a00 */
[----:B------:R-:W0:Y:S01]  /*90dd0*/  LDSM.16.MT88.4 R24, [R13+UR5+0x6000] ;  /* 0x006000050d18783b */ /* 0x000e220008004200 */
[C---:B--2---:R-:W-:Y:S03]  /*90de0*/  HMMA.16816.F32.BF16 R16, R4.reuse, R22, R16 ;  /* 0x000000160410723c */ /* 0x044fe60000041810 */
[----:B------:R1:W-:Y:S04]  /*90df0*/  STL.64 [R1+0x9350], R14 ;  /* 0x0093500e01007387 */ /* 0x0003e80000100a00 */
[----:B------:R-:W-:Y:S04]  /*90e00*/  STL [R1+0x9348], R13 ;  /* 0x0093480d01007387 */ /* 0x000fe80000100800 */
[----:B-1----:R-:W2:Y:S04]  /*90e10*/  LDL.64 R14, [R1+0x128] ;  /* 0x00012800010e7983 */ /* 0x002ea80000100a00 */
[----:B0-----:R-:W-:Y:S04]  /*90e20*/  STL.64 [R1+0x9270], R26 ;  /* 0x0092701a01007387 */ /* 0x001fe80000100a00 */
        /* <DEDUP_REMOVED lines=32> */
[----:B------:R-:W4:Y:S04]  /*91030*/  LDL.LU.64 R22, [R1+0x9408] ;  /* 0x0094080001167983 */ /* 0x000f280000300a00 */
[----:B------:R-:W3:Y:S04]  /*91040*/  LDL.LU.64 R20, [R1+0x9400] ;  /* 0x0094000001147983 */ /* 0x000ee80000300a00 */
[----:B------:R-:W-:Y:S04]  /*91050*/  STL.64 [R1+0x9320], R10 ;  /* 0x0093200a01007387 */ /* 0x000fe80000100a00 */
[----:B------:R2:W-:Y:S02]  /*91060*/  STL.64 [R1+0x9318], R8 ;  /* 0x0093180801007387 */ /* 0x0005e40000100a00 */
        /* <DEDUP_REMOVED lines=9> */
[----:B------:R-:W2:Y:S04]  /*91100*/  LDL.LU R15, [R1+0x27c] ;  /* 0x00027c00010f7983 */ /* 0x000ea80000300800 */
[----:B--2---:R3:W-:Y:S04]  /*91110*/  STL.64 [R1+0x9360], R14 ;  /* 0x0093600e01007387 */ /* 0x0047e80000100a00 */
[----:B------:R-:W-:Y:S01]  /*91120*/  STL.64 [R1+0x9358], R12 ;  /* 0x0093580c01007387 */ /* 0x000fe20000100a00 */
[----:B---3--:R-:W-:-:S02]  /*91130*/  IMAD.MOV.U32 R14, RZ, RZ, R20 ;  /* 0x000000ffff0e7224 */ /* 0x008fc400078e0014 */
[----:B------:R-:W-:Y:S01]  /*91140*/  IMAD.MOV.U32 R15, RZ, RZ, R3 ;  /* 0x000000ffff0f7224 */ /* 0x000fe200078e0003 */
[----:B------:R-:W2:Y:S04]  /*91150*/  LDL.LU R20, [R1+0x93f8] ;  /* 0x0093f80001147983 */ /* 0x000ea80000300800 */
[----:B------:R-:W3:Y:S04]  /*91160*/  LDL.LU R3, [R1+0x93f4] ;  /* 0x0093f40001037983 */ /* 0x000ee80000300800 */
[----:B------:R4:W-:Y:S02]  /*91170*/  STL.64 [R1+0x9370], R14 ;  /* 0x0093700e01007387 */ /* 0x0009e40000100a00 */
[----:B----4-:R-:W-:-:S02]  /*91180*/  IMAD.MOV.U32 R14, RZ, RZ, R23 ;  /* 0x000000ffff0e7224 */ /* 0x010fc400078e0017 */
[----:B------:R-:W-:-:S05]  /*91190*/  IMAD.MOV.U32 R15, RZ, RZ, R22 ;  /* 0x000000ffff0f7224 */ /* 0x000fca00078e0016 */
[----:B------:R0:W-:Y:S04]  /*911a0*/  STL.64 [R1+0x9398], R14 ;  /* 0x0093980e01007387 */ /* 0x0001e80000100a00 */
[----:B------:R-:W4:Y:S04]  /*911b0*/  LDL.LU R12, [R1+0x470] ;  /* 0x00047000010c7983 */ /* 0x000f280000300800 */
[----:B------:R-:W4:Y:S04]  /*911c0*/  LDL.LU R13, [R1+0x474] ;  /* 0x00047400010d7983 */ /* 0x000f280000300800 */
[----:B0-----:R-:W3:Y:S04]  /*911d0*/  LDL.LU R14, [R1+0x478] ;  /* 0x00047800010e7983 */ /* 0x001ee80000300800 */
[----:B------:R-:W3:Y:S01]  /*911e0*/  LDL.LU R15, [R1+0x47c] ;  /* 0x00047c00010f7983 */ /* 0x000ee20000300800 */
[----:B------:R-:W-:-:S02]  /*911f0*/  IMAD.MOV.U32 R23, RZ, RZ, R21 ;  /* 0x000000ffff177224 */ /* 0x000fc400078e0015 */
[----:B--2---:R-:W-:Y:S01]  /*91200*/  IMAD.MOV.U32 R22, RZ, RZ, R20 ;  /* 0x000000ffff167224 */ /* 0x004fe200078e0014 */
[----:B---3--:R-:W-:Y:S04]  /*91210*/  STL.64 [R1+0x93b0], R14 ;  /* 0x0093b00e01007387 */ /* 0x008fe80000100a00 */
[----:B----4-:R0:W-:Y:S04]  /*91220*/  STL.64 [R1+0x93a8], R12 ;  /* 0x0093a80c01007387 */ /* 0x0101e80000100a00 */
[----:B------:R-:W2:Y:S04]  /*91230*/  LDL.LU R20, [R1+0x93f0] ;  /* 0x0093f00001147983 */ /* 0x000ea80000300800 */
        /* <DEDUP_REMOVED lines=15> */
[----:B----4-:R-:W-:Y:S04]  /*91330*/  STL.64 [R1+0x93d8], R14 ;  /* 0x0093d80e01007387 */ /* 0x010fe80000100a00 */
[----:B---3--:R0:W-:Y:S04]  /*91340*/  STL.64 [R1+0x93d0], R12 ;  /* 0x0093d00c01007387 */ /* 0x0081e80000100a00 */
[----:B0-----:R-:W3:Y:S04]  /*91350*/  LDL.LU R12, [R1+0xa70] ;  /* 0x000a7000010c7983 */ /* 0x001ee80000300800 */
[----:B------:R-:W3:Y:S04]  /*91360*/  LDL.LU R13, [R1+0xa74] ;  /* 0x000a7400010d7983 */ /* 0x000ee80000300800 */
[----:B------:R-:W4:Y:S04]  /*91370*/  LDL.LU R14, [R1+0xa78] ;  /* 0x000a7800010e7983 */ /* 0x000f280000300800 */
[----:B------:R-:W4:Y:S04]  /*91380*/  LDL.LU R15, [R1+0xa7c] ;  /* 0x000a7c00010f7983 */ /* 0x000f280000300800 */
[----:B----4-:R0:W-:Y:S04]  /*91390*/  STL.64 [R1+0x93e8], R14 ;  /* 0x0093e80e01007387 */ /* 0x0101e80000100a00 */
[----:B---3--:R-:W-:Y:S04]  /*913a0*/  STL.64 [R1+0x93e0], R12 ;  /* 0x0093e00c01007387 */ /* 0x008fe80000100a00 */
[----:B------:R-:W3:Y:S04]  /*913b0*/  LDL.64 R22, [R1+0xf8] ;  /* 0x0000f80001167983 */ /* 0x000ee80000100a00 */
[----:B0-----:R-:W2:Y:S04]  /*913c0*/  LDL.64 R14, [R1+0x118] ;  /* 0x00011800010e7983 */ /* 0x001ea80000100a00 */
[----:B------:R0:W-:Y:S04]  /*913d0*/  STL.64 [R1+0x9340], R18 ;  /* 0x0093401201007387 */ /* 0x0001e80000100a00 */
[----:B------:R1:W-:Y:S04]  /*913e0*/  STL.64 [R1+0x9338], R16 ;  /* 0x0093381001007387 */ /* 0x0003e80000100a00 */
[----:B0-----:R-:W4:Y:S04]  /*913f0*/  LDL.64 R18, [R1+0x8] ;  /* 0x0000080001127983 */ /* 0x001f280000100a00 */
[----:B----4-:R0:W-:Y:S04]  /*91400*/  STL.64 [R1+0x9368], R18 ;  /* 0x0093681201007387 */ /* 0x0101e80000100a00 */
[----:B-1----:R-:W4:Y:S04]  /*91410*/  LDL.LU R16, [R1+0x280] ;  /* 0x0002800001107983 */ /* 0x002f280000300800 */
[----:B------:R-:W4:Y:S04]  /*91420*/  LDL.LU R17, [R1+0x284] ;  /* 0x0002840001117983 */ /* 0x000f280000300800 */
[----:B0-----:R-:W3:Y:S04]  /*91430*/  LDL.LU R18, [R1+0x288] ;  /* 0x0002880001127983 */ /* 0x001ee80000300800 */
        /* <DEDUP_REMOVED lines=18> */
[----:B------:R0:W-:Y:S04]  /*91560*/  STL.64 [R1+0xa80], R24 ;  /* 0x000a801801007387 */ /* 0x0001e80000100a00 */
[----:B------:R1:W-:Y:S01]  /*91570*/  STL.64 [R1+0xa88], R26 ;  /* 0x000a881a01007387 */ /* 0x0003e20000100a00 */
[----:B0-----:R-:W-:-:S02]  /*91580*/  IMAD.MOV.U32 R25, RZ, RZ, R14 ;  /* 0x000000ffff197224 */ /* 0x001fc400078e000e */
[----:B------:R-:W-:Y:S02]  /*91590*/  IMAD.MOV.U32 R24, RZ, RZ, R15 ;  /* 0x000000ffff187224 */ /* 0x000fe400078e000f */
[----:B------:R-:W4:Y:S04]  /*915a0*/  LDL.LU.64 R14, [R1+0x93e8] ;  /* 0x0093e800010e7983 */ /* 0x000f280000300a00 */
[----:B------:R-:W4:Y:S01]  /*915b0*/  LDL.LU.64 R12, [R1+0x93e0] ;  /* 0x0093e000010c7983 */ /* 0x000f220000300a00 */
[----:B-1----:R-:W-:Y:S01]  /*915c0*/  MOV R26, R20 ;  /* 0x00000014001a7202 */ /* 0x002fe20000000f00 */
[----:B------:R-:W-:Y:S02]  /*915d0*/  IMAD.MOV.U32 R27, RZ, RZ, R3 ;  /* 0x000000ffff1b7224 */ /* 0x000fe400078e0003 */
[----:B------:R4:W-:Y:S05]  /*915e0*/  STL.64 [R1+0x9308], R24 ;  /* 0x0093081801007387 */ /* 0x0009ea0000100a00 */
[----:B----4-:R-:W-:Y:S01]  /*915f0*/  HMMA.16816.F32.BF16 R24, R4, R26, R12 ;  /* 0x0000001a0418723c */ /* 0x010fe2000004180c */
[----:B------:R-:W4:Y:S04]  /*91600*/  LDL.LU.64 R14, [R1+0x93d8] ;  /* 0x0093d800010e7983 */ /* 0x000f280000300a00 */
[----:B------:R-:W4:-:S14]  /*91610*/  LDL.LU.64 R12, [R1+0x93d0] ;  /* 0x0093d000010c7983 */ /* 0x000f1c0000300a00 */
[----:B------:R-:W-:Y:S04]  /*91620*/  STL.64 [R1+0xa70], R24 ;  /* 0x000a701801007387 */ /* 0x000fe80000100a00 */
[----:B------:R0:W-:Y:S02]  /*91630*/  STL.64 [R1+0xa78], R26 ;  /* 0x000a781a01007387 */ /* 0x0001e40000100a00 */
[----:B0-----:R-:W-:Y:S02]  /*91640*/  IMAD.MOV.U32 R26, RZ, RZ, R2 ;  /* 0x000000ffff1a7224 */ /* 0x001fe400078e0002 */
[----:B------:R-:W-:Y:S02]  /*91650*/  IMAD.MOV.U32 R27, RZ, RZ, R0 ;  /* 0x000000ffff1b7224 */ /* 0x000fe400078e0000 */
[----:B------:R-:W-:-:S02]  /*91660*/  IMAD.MOV.U32 R2, RZ, RZ, R22 ;  /* 0x000000ffff027224 */ /* 0x000fc400078e0016 */
[----:B------:R-:W-:Y:S01]  /*91670*/  IMAD.MOV.U32 R0, RZ, RZ, R23 ;  /* 0x000000ffff007224 */ /* 0x000fe200078e0017 */
[----:B----4-:R-:W-:-:S15]  /*91680*/  HMMA.16816.F32.BF16 R12, R4, R22, R12 ;  /* 0x00000016040c723c */ /* 0x010fde000004180c */
[----:B------:R-:W-:-:S04]  /*91690*/  NOP ;  /* 0x0000000000007918 */ /* 0x000fc80000000000 */
        /* <DEDUP_REMOVED lines=45> */
[----:B------:R-:W3:Y:S01]  /*91970*/  LDL.LU.64 R16, [R1+0x9338] ;  /* 0x0093380001107983 */ /* 0x000ee20000300a00 */
[----:B--2---:R-:W-:-:S15]  /*91980*/  HMMA.16816.F32.BF16 R8, R20, R18, R8 ;  /* 0x000000121408723c */ /* 0x004fde0000041808 */
[----:B------:R-:W-:-:S04]  /*91990*/  NOP ;  /* 0x0000000000007918 */ /* 0x000fc80000000000 */
[----:B------:R-:W-:Y:S04]  /*919a0*/  STL.64 [R1+0x260], R8 ;  /* 0x0002600801007387 */ /* 0x000fe80000100a00 */
[----:B------:R0:W-:Y:S04]  /*919b0*/  STL.64 [R1+0x268], R10 ;  /* 0x0002680a01007387 */ /* 0x0001e80000100a00 */
[----:B0-----:R-:W2:Y:S04]  /*919c0*/  LDL.LU.64 R10, [R1+0x9330] ;  /* 0x00933000010a7983 */ /* 0x001ea80000300a00 */
[----:B------:R-:W2:Y:S04]  /*919d0*/  LDL.LU.64 R8, [R1+0x9328] ;  /* 0x0093280001087983 */ /* 0x000ea80000300a00 */
[----:B------:R-:W-:Y:S04]  /*919e0*/  STL.64 [R1+0x9238], R18 ;  /* 0x0092381201007387 */ /* 0x000fe80000100a00 */
[----:B---3--:R0:W-:Y:S04]  /*919f0*/  STL.64 [R1+0x9310], R16 ;  /* 0x0093101001007387 */ /* 0x0081e80000100a00 */
        /* <DEDUP_REMOVED lines=9> */
[----:B------:R-:W2:Y:S01]  /*91a90*/  LDL.LU.64 R8, [R1+0x9318] ;  /* 0x0093180001087983 */ /* 0x000ea20000300a00 */
[----:B----4-:R-:W-:Y:S03]  /*91aa0*/  HMMA.16816.F32.BF16 R4, R20, R10, R4 ;  /* 0x0000000a1404723c */ /* 0x010fe60000041804 */
[----:B------:R-:W-:-:S15]  /*91ab0*/  STL.64 [R1+0x9280], R10 ;  /* 0x0092800a01007387 */ /* 0x000fde0000100a00 */
[----:B------:R-:W-:Y:S01]  /*91ac0*/  NOP ;  /* 0x0000000000007918 */ /* 0x000fe20000000000 */
[----:B------:R-:W-:Y:S04]  /*91ad0*/  STL.64 [R1+0x240], R4 ;  /* 0x0002400401007387 */ /* 0x000fe80000100a00 */
[----:B------:R-:W-:Y:S04]  /*91ae0*/  STL.64 [R1+0x248], R6 ;  /* 0x0002480601007387 */ /* 0x000fe80000100a00 */
[----:B------:R-:W0:Y:S04]  /*91af0*/  LDSM.16.MT88.4 R4, [R13+UR5+0x6080] ;  /* 0x006080050d04783b */ /* 0x000e280008004200 */
[----:B------:R-:W-:Y:S04]  /*91b00*/  STL.64 [R1+0x9248], R14 ;  /* 0x0092480e01007387 */ /* 0x000fe80000100a00 */
[----:B------:R-:W-:Y:S04]  /*91b10*/  STL [R1+0x9240], R13 ;  /* 0x0092400d01007387 */ /* 0x000fe80000100800 */
[----:B------:R-:W-:Y:S04]  /*91b20*/  STL [R1+0x92b8], R12 ;  /* 0x0092b80c01007387 */ /* 0x000fe80000100800 */
[----:B0-----:R0:W-:Y:S04]  /*91b30*/  STL.64 [R1+0x9178], R6 ;  /* 0x0091780601007387 */ /* 0x0011e80000100a00 */
[----:B------:R1:W-:Y:S01]  /*91b40*/  STL.64 [R1+0x9170], R4 ;  /* 0x0091700401007387 */ /* 0x0003e20000100a00 */
[----:B0-----:R-:W-:-:S02]  /*91b50*/  IMAD.MOV.U32 R6, RZ, RZ, R25 ;  /* 0x000000ffff067224 */ /* 0x001fc400078e0019 */
[----:B------:R-:W-:Y:S02]  /*91b60*/  IMAD.MOV.U32 R7, RZ, RZ, R24 ;  /* 0x000000ffff077224 */ /* 0x000fe400078e0018 */
[----:B---3--:R-:W-:Y:S03]  /*91b70*/  HMMA.16816.F32.BF16 R24, R20, R26, R16 ;  /* 0x0000001a1418723c */ /* 0x008fe60000041810 */
[----:B------:R0:W-:Y:S04]  /*91b80*/  STL.64 [R1+0x9278], R6 ;  /* 0x0092780601007387 */ /* 0x0001e80000100a00 */
[----:B-1----:R-:W3:Y:S04]  /*91b90*/  LDL.LU R4, [R1+0x910] ;  /* 0x0009100001047983 */ /* 0x002ee80000300800 */
[----:B------:R-:W3:Y:S04]  /*91ba0*/  LDL.LU R5, [R1+0x914] ;  /* 0x0009140001057983 */ /* 0x000ee80000300800 */
[----:B0-----:R-:W3:Y:S04]  /*91bb0*/  LDL.LU R6, [R1+0x918] ;  /* 0x0009180001067983 */ /* 0x001ee80000300800 */
[----:B------:R-:W3:Y:S04]  /*91bc0*/  LDL.LU R7, [R1+0x91c] ;  /* 0x00091c0001077983 */ /* 0x000ee80000300800 */
[----:B------:R-:W4:Y:S04]  /*91bd0*/  LDL.LU.64 R16, [R1+0x9310] ;  /* 0x0093100001107983 */ /* 0x000f280000300a00 */
[----:B------:R0:W-:Y:S04]  /*91be0*/  STL.64 [R1+0x920], R24 ;  /* 0x0009201801007387 */ /* 0x0001e80000100a00 */
[----:B------:R-:W-:Y:S04]  /*91bf0*/  STL.64 [R1+0x928], R26 ;  /* 0x0009281a01007387 */ /* 0x000fe80000100a00 */
[----:B0-----:R-:W2:Y:S01]  /*91c00*/  LDL.LU.64 R24, [R1+0x9308] ;  /* 0x0093080001187983 */ /* 0x001ea20000300a00 */
[----:B------:R-:W-:-:S02]  /*91c10*/  IMAD.MOV.U32 R14, RZ, RZ, R29 ;  /* 0x000000ffff0e7224 */ /* 0x000fc400078e001d */
[----:B------:R-:W-:-:S07]  /*91c20*/  IMAD.MOV.U32 R15, RZ, RZ, R28 ;  /* 0x000000ffff0f7224 */ /* 0x000fce00078e001c */
[----:B---3--:R-:W-:Y:S01]  /*91c30*/  HMMA.16816.F32.BF16 R4, R20, R14, R4 ;  /* 0x0000000e1404723c */ /* 0x008fe20000041804 */
[----:B--2---:R-:W-:Y:S02]  /*91c40*/  IMAD.MOV.U32 R18, RZ, RZ, R25 ;  /* 0x000000ffff127224 */ /* 0x004fe400078e0019 */
[----:B------:R-:W-:-:S15]  /*91c50*/  IMAD.MOV.U32 R19, RZ, RZ, R24 ;  /* 0x000000ffff137224 */ /* 0x000fde00078e0018 */
[----:B------:R-:W-:Y:S01]  /*91c60*/  NOP ;  /* 0x0000000000007918 */ /* 0x000fe20000000000 */
[----:B------:R-:W-:Y:S04]  /*91c70*/  STL.64 [R1+0x910], R4 ;  /* 0x0009100401007387 */ /* 0x000fe80000100a00 */
[----:B------:R-:W-:Y:S04]  /*91c80*/  STL.64 [R1+0x918], R6 ;  /* 0x0009180601007387 */ /* 0x000fe80000100a00 */
[----:B------:R4:W-:Y:S04]  /*91c90*/  STL.64 [R1+0x92c0], R18 ;  /* 0x0092c01201007387 */ /* 0x0009e80000100a00 */
[----:B------:R-:W2:Y:S04]  /*91ca0*/  LDL.LU R12, [R1+0x8d0] ;  /* 0x0008d000010c7983 */ /* 0x000ea80000300800 */
[----:B------:R-:W2:Y:S04]  /*91cb0*/  LDL.LU R13, [R1+0x8d4] ;  /* 0x0008d400010d7983 */ /* 0x000ea80000300800 */
[----:B------:R-:W3:Y:S04]  /*91cc0*/  LDL.LU R14, [R1+0x8d8] ;  /* 0x0008d800010e7983 */ /* 0x000ee80000300800 */
[----:B------:R-:W3:Y:S01]  /*91cd0*/  LDL.LU R15, [R1+0x8dc] ;  /* 0x0008dc00010f7983 */ /* 0x000ee20000300800 */
[----:B----4-:R-:W-:-:S02]  /*91ce0*/  IMAD.MOV.U32 R18, RZ, RZ, R17 ;  /* 0x000000ffff127224 */ /* 0x010fc400078e0011 */
[----:B------:R-:W-:Y:S01]  /*91cf0*/  IMAD.MOV.U32 R19, RZ, RZ, R16 ;  /* 0x000000ffff137224 */ /* 0x000fe200078e0010 */
[----:B---3--:R-:W-:Y:S04]  /*91d00*/  STL.64 [R1+0x92d0], R14 ;  /* 0x0092d00e01007387 */ /* 0x008fe80000100a00 */
[----:B--2---:R-:W-:Y:S04]  /*91d10*/  STL.64 [R1+0x92c8], R12 ;  /* 0x0092c80c01007387 */ /* 0x004fe80000100a00 */
[----:B------:R0:W-:Y:S02]  /*91d20*/  STL.64 [R1+0x92d8], R18 ;  /* 0x0092d81201007387 */ /* 0x0001e40000100a00 */
[----:B0-----:R-:W-:Y:S01]  /*91d30*/  IMAD.MOV.U32 R18, RZ, RZ, R9 ;  /* 0x000000ffff127224 */ /* 0x001fe200078e0009 */
[----:B------:R-:W-:-:S05]  /*91d40*/  MOV R19, R8 ;  /* 0x0000000800137202 */ /* 0x000fca0000000f00 */
[----:B------:R0:W-:Y:S04]  /*91d50*/  STL.64 [R1+0x92f0], R18 ;  /* 0x0092f01201007387 */ /* 0x0001e80000100a00 */
[----:B------:R-:W2:Y:S04]  /*91d60*/  LDL.LU R12, [R1+0x8e0] ;  /* 0x0008e000010c7983 */ /* 0x000ea80000300800 */
[----:B------:R-:W2:Y:S04]  /*91d70*/  LDL.LU R13, [R1+0x8e4] ;  /* 0x0008e400010d7983 */ /* 0x000ea80000300800 */
[----:B------:R-:W3:Y:S04]  /*91d80*/  LDL.LU R14, [R1+0x8e8] ;  /* 0x0008e800010e7983 */ /* 0x000ee80000300800 */
[----:B------:R-:W3:Y:S04]  /*91d90*/  LDL.LU R15, [R1+0x8ec] ;  /* 0x0008ec00010f7983 */ /* 0x000ee80000300800 */
        /* <DEDUP_REMOVED lines=16> */
[----:B------:R-:W3:Y:S04]  /*91ea0*/  LDL.LU R11, [R1+0x8ac] ;  /* 0x0008ac00010b7983 */ /* 0x000ee80000300800 */
[----:B---3--:R0:W-:Y:S04]  /*91eb0*/  STL.64 [R1+0x9290], R10 ;  /* 0x0092900a01007387 */ /* 0x0081e80000100a00 */
[----:B--2---:R-:W-:Y:S01]  /*91ec0*/  STL.64 [R1+0x9288], R8 ;  /* 0x0092880801007387 */ /* 0x004fe20000100a00 */
[----:B0-----:R-:W-:-:S02]  /*91ed0*/  IMAD.MOV.U32 R10, RZ, RZ, R2 ;  /* 0x000000ffff0a7224 */ /* 0x001fc400078e0002 */
[----:B------:R-:W-:-:S05]  /*91ee0*/  IMAD.MOV.U32 R11, RZ, RZ, R0 ;  /* 0x000000ffff0b7224 */ /* 0x000fca00078e0000 */
[----:B------:R0:W-:Y:S04]  /*91ef0*/  STL.64 [R1+0x92a0], R10 ;  /* 0x0092a00a01007387 */ /* 0x0001e80000100a00 */
[----:B------:R-:W2:Y:S04]  /*91f00*/  LDL.64 R6, [R1+0xe8] ;  /* 0x0000e80001067983 */ /* 0x000ea80000100a00 */
[----:B0-----:R-:W3:Y:S04]  /*91f10*/  LDL.64 R10, [R1+0x108] ;  /* 0x00010800010a7983 */ /* 0x001ee80000100a00 */
[----:B--2---:R0:W-:Y:S04]  /*91f20*/  STL.64 [R1+0x9298], R6 ;  /* 0x0092980601007387 */ /* 0x0041e80000100a00 */
[----:B------:R-:W2:Y:S04]  /*91f30*/  LDL.LU R4, [R1+0x8b0] ;  /* 0x0008b00001047983 */ /* 0x000ea80000300800 */
[----:B------:R-:W2:Y:S04]  /*91f40*/  LDL.LU R5, [R1+0x8b4] ;  /* 0x0008b40001057983 */ /* 0x000ea80000300800 */
[----:B0-----:R-:W2:Y:S04]  /*91f50*/  LDL.LU R6, [R1+0x8b8] ;  /* 0x0008b80001067983 */ /* 0x001ea80000300800 */
[----:B------:R-:W2:Y:S01]  /*91f60*/  LDL.LU R7, [R1+0x8bc] ;  /* 0x0008bc0001077983 */ /* 0x000ea20000300800 */
[----:B----4-:R-:W-:Y:S01]  /*91f70*/  HMMA.16816.F32.BF16 R12, R20, R18, R12 ;  /* 0x00000012140c723c */ /* 0x010fe2000004180c */
[----:B------:R-:W-:-:S02]  /*91f80*/  IMAD.MOV.U32 R2, RZ, RZ, R18 ;  /* 0x000000ffff027224 */ /* 0x000fc400078e0012 */
[----:B------:R-:W-:Y:S01]  /*91f90*/  IMAD.MOV.U32 R0, RZ, RZ, R19 ;  /* 0x000000ffff007224 */ /* 0x000fe200078e0013 */
[----:B--2---:R-:W-:Y:S04]  /*91fa0*/  STL.64 [R1+0x92b0], R6 ;  /* 0x0092b00601007387 */ /* 0x004fe80000100a00 */
[----:B------:R0:W-:Y:S04]  /*91fb0*/  STL.64 [R1+0x92a8], R4 ;  /* 0x0092a80401007387 */ /* 0x0001e80000100a00 */
        /* <DEDUP_REMOVED lines=26> */
[----:B------:R-:W4:-:S15]  /*92160*/  LDL.LU R12, [R1+0x92b8] ;  /* 0x0092b800010c7983 */ /* 0x000f1e0000300800 */
[----:B------:R-:W-:Y:S02]  /*92170*/  NOP ;  /* 0x0000000000007918 */ /* 0x000fe40000000000 */
[----:B------:R-:W-:Y:S04]  /*92180*/  STL.64 [R1+0x8d0], R16 ;  /* 0x0008d01001007387 */ /* 0x000fe80000100a00 */
[----:B------:R0:W-:Y:S02]  /*92190*/  STL.64 [R1+0x8d8], R18 ;  /* 0x0008d81201007387 */ /* 0x0001e40000100a00 */
[----:B0-----:R-:W-:Y:S02]  /*921a0*/  IMAD.MOV.U32 R19, RZ, RZ, R3 ;  /* 0x000000ffff137224 */ /* 0x001fe400078e0003 */
[----:B----4-:R-:W-:-:S05]  /*921b0*/  IMAD.MOV.U32 R18, RZ, RZ, R12 ;  /* 0x000000ffff127224 */ /* 0x010fca00078e000c */
[----:B------:R0:W-:Y:S04]  /*921c0*/  STL.64 [R1+0x9250], R18 ;  /* 0x0092501201007387 */ /* 0x0001e80000100a00 */
[----:B0-----:R-:W4:Y:S04]  /*921d0*/  LDL.64 R18, [R1+0x18] ;  /* 0x0000180001127983 */ /* 0x001f280000100a00 */
[----:B------:R-:W2:Y:S04]  /*921e0*/  LDL.LU R12, [R1+0x770] ;  /* 0x00077000010c7983 */ /* 0x000ea80000300800 */
        /* <DEDUP_REMOVED lines=16> */
[----:B------:R-:W3:Y:S04]  /*922f0*/  LDL.LU.64 R10, [R1+0x92a0] ;  /* 0x0092a000010a7983 */ /* 0x000ee80000300a00 */
[----:B------:R-:W-:Y:S04]  /*92300*/  STL [R1+0x91d8], R28 ;  /* 0x0091d81c01007387 */ /* 0x000fe80000100800 */
[----:B------:R-:W-:Y:S01]  /*92310*/  STL [R1+0x91d4], R29 ;  /* 0x0091d41d01007387 */ /* 0x000fe20000100800 */
[----:B---3--:R-:W-:Y:S03]  /*92320*/  HMMA.16816.F32.BF16 R8, R20, R10, R4 ;  /* 0x0000000a1408723c */ /* 0x008fe60000041804 */
[----:B------:R-:W3:-:S15]  /*92330*/  LDL.LU.64 R6, [R1+0x9298] ;  /* 0x0092980001067983 */ /* 0x000ede0000300a00 */
[----:B------:R-:W-:Y:S01]  /*92340*/  NOP ;  /* 0x0000000000007918 */ /* 0x000fe20000000000 */
        /* <DEDUP_REMOVED lines=12> */
[----:B--2---:R-:W-:Y:S02]  /*92410*/  HMMA.16816.F32.BF16 R20, R20, R6, R24 ;  /* 0x000000061414723c */ /* 0x004fe40000041818 */
[----:B---3--:R0:W-:Y:S04]  /*92420*/  STL.64 [R1+0x9230], R10 ;  /* 0x0092300a01007387 */ /* 0x0081e80000100a00 */
[----:B------:R-:W-:Y:S04]  /*92430*/  STL.64 [R1+0x9228], R8 ;  /* 0x0092280801007387 */ /* 0x000fe80000100a00 */
[----:B0-----:R-:W2:Y:S04]  /*92440*/  LDL.64 R10, [R1+0x28] ;  /* 0x00002800010a7983 */ /* 0x001ea80000100a00 */
[----:B------:R-:W3:Y:S04]  /*92450*/  LDL.LU.64 R26, [R1+0x9270] ;  /* 0x00927000011a7983 */ /* 0x000ee80000300a00 */
[----:B------:R-:W3:Y:S04]  /*92460*/  LDL.LU.64 R24, [R1+0x9268] ;  /* 0x0092680001187983 */ /* 0x000ee80000300a00 */
[----:B------:R0:W-:Y:S04]  /*92470*/  STL.64 [R1+0x230], R20 ;  /* 0x0002301401007387 */ /* 0x0001e80000100a00 */
[----:B------:R1:W-:Y:S04]  /*92480*/  STL.64 [R1+0x238], R22 ;  /* 0x0002381601007387 */ /* 0x0003e80000100a00 */
[----:B0-----:R-:W2:Y:S04]  /*92490*/  LDL.LU R20, [R1+0x790] ;  /* 0x0007900001147983 */ /* 0x001ea80000300800 */
[----:B------:R-:W2:Y:S04]  /*924a0*/  LDL.LU R21, [R1+0x794] ;  /* 0x0007940001157983 */ /* 0x000ea80000300800 */
[----:B-1----:R-:W2:Y:S04]  /*924b0*/  LDL.LU R22, [R1+0x798] ;  /* 0x0007980001167983 */ /* 0x002ea80000300800 */
[----:B------:R-:W2:Y:S04]  /*924c0*/  LDL.LU R23, [R1+0x79c] ;  /* 0x00079c0001177983 */ /* 0x000ea80000300800 */
[----:B------:R0:W-:Y:S01]  /*924d0*/  STL.64 [R1+0x9188], R6 ;  /* 0x0091880601007387 */ /* 0x0001e20000100a00 */
[----:B----4-:R-:W-:-:S02]  /*924e0*/  IMAD.MOV.U32 R28, RZ, RZ, R18 ;  /* 0x000000ffff1c7224 */ /* 0x010fc400078e0012 */
[----:B------:R-:W-:Y:S01]  /*924f0*/  IMAD.MOV.U32 R29, RZ, RZ, R19 ;  /* 0x000000ffff1d7224 */ /* 0x000fe200078e0013 */
[C---:B---3--:R-:W-:Y:S08]  /*92500*/  HMMA.16816.F32.BF16 R12, R24.reuse, R18, R12 ;  /* 0x00000012180c723c */ /* 0x048ff0000004180c */
[----:B--2---:R-:W-:Y:S01]  /*92510*/  HMMA.16816.F32.BF16 R20, R24, R10, R20 ;  /* 0x0000000a1814723c */ /* 0x004fe20000041814 */
[----:B0-----:R-:W-:-:S02]  /*92520*/  IMAD.MOV.U32 R7, RZ, RZ, R10 ;  /* 0x000000ffff077224 */ /* 0x001fc400078e000a */
[----:B------:R-:W-:-:S15]  /*92530*/  IMAD.MOV.U32 R6, RZ, RZ, R11 ;  /* 0x000000ffff067224 */ /* 0x000fde00078e000b */
[----:B------:R-:W-:Y:S01]  /*92540*/  NOP ;  /* 0x0000000000007918 */ /* 0x000fe20000000000 */
[----:B------:R0:W-:Y:S04]  /*92550*/  STL.64 [R1+0x790], R20 ;  /* 0x0007901401007387 */ /* 0x0001e80000100a00 */
[----:B------:R1:W-:Y:S04]  /*92560*/  STL.64 [R1+0x798], R22 ;  /* 0x0007981601007387 */ /* 0x0003e80000100a00 */
[----:B------:R-:W2:Y:S04]  /*92570*/  LDL.LU R8, [R1+0x750] ;  /* 0x0007500001087983 */ /* 0x000ea80000300800 */
[----:B------:R-:W2:Y:S04]  /*92580*/  LDL.LU R9, [R1+0x754] ;  /* 0x0007540001097983 */ /* 0x000ea80000300800 */
[----:B------:R-:W2:Y:S04]  /*92590*/  LDL.LU R10, [R1+0x758] ;  /* 0x00075800010a7983 */ /* 0x000ea80000300800 */
[----:B------:R-:W2:Y:S04]  /*925a0*/  LDL.LU R11, [R1+0x75c] ;  /* 0x00075c00010b7983 */ /* 0x000ea80000300800 */
[----:B0-----:R-:W3:Y:S04]  /*925b0*/  LDL.LU R20, [R1+0x740] ;  /* 0x0007400001147983 */ /* 0x001ee80000300800 */
[----:B------:R-:W3:Y:S04]  /*925c0*/  LDL.LU R21, [R1+0x744] ;  /* 0x0007440001157983 */ /* 0x000ee80000300800 */
[----:B-1----:R-:W3:Y:S04]  /*925d0*/  LDL.LU R22, [R1+0x748] ;  /* 0x0007480001167983 */ /* 0x002ee80000300800 */
[----:B------:R-:W3:Y:S04]  /*925e0*/  LDL.LU R23, [R1+0x74c] ;  /* 0x00074c0001177983 */ /* 0x000ee80000300800 */
[----:B------:R0:W-:Y:S04]  /*925f0*/  STL.64 [R1+0x9208], R6 ;  /* 0x0092080601007387 */ /* 0x0001e80000100a00 */
[----:B------:R-:W4:Y:S04]  /*92600*/  LDL.LU R4, [R1+0x760] ;  /* 0x0007600001047983 */ /* 0x000f280000300800 */
[----:B------:R-:W4:Y:S04]  /*92610*/  LDL.LU R5, [R1+0x764] ;  /* 0x0007640001057983 */ /* 0x000f280000300800 */
[----:B0-----:R-:W4:Y:S04]  /*92620*/  LDL.LU R6, [R1+0x768] ;  /* 0x0007680001067983 */ /* 0x001f280000300800 */
[----:B------:R-:W4:Y:S04]  /*92630*/  LDL.LU R7, [R1+0x76c] ;  /* 0x00076c0001077983 */ /* 0x000f280000300800 */
[----:B------:R-:W-:Y:S04]  /*92640*/  STL.64 [R1+0x780], R12 ;  /* 0x0007800c01007387 */ /* 0x000fe80000100a00 */
[----:B------:R0:W-:Y:S04]  /*92650*/  STL.64 [R1+0x788], R14 ;  /* 0x0007880e01007387 */ /* 0x0001e80000100a00 */
[----:B0-----:R-:W2:Y:S04]  /*92660*/  LDL.LU.64 R14, [R1+0x9260] ;  /* 0x00926000010e7983 */ /* 0x001ea80000300a00 */
[----:B------:R-:W2:Y:S04]  /*92670*/  LDL.LU.64 R12, [R1+0x9258] ;  /* 0x00925800010c7983 */ /* 0x000ea80000300a00 */
[----:B------:R-:W2:Y:S02]  /*92680*/  LDL.LU.64 R18, [R1+0x9250] ;  /* 0x0092500001127983 */ /* 0x000ea40000300a00 */
[----:B--2---:R-:W-:Y:S02]  /*92690*/  HMMA.16816.F32.BF16 R16, R24, R18, R12 ;  /* 0x000000121810723c */ /* 0x004fe4000004180c */
[----:B------:R-:W2:Y:S04]  /*926a0*/  LDL.LU.64 R14, [R1+0x9248] ;  /* 0x00924800010e7983 */ /* 0x000ea80000300a00 */
[----:B------:R-:W2:-:S13]  /*926b0*/  LDL.LU R13, [R1+0x9240] ;  /* 0x00924000010d7983 */ /* 0x000e9a0000300800 */
[----:B------:R-:W-:Y:S04]  /*926c0*/  STL.64 [R1+0x770], R16 ;  /* 0x0007701001007387 */ /* 0x000fe80000100a00 */
[----:B------:R0:W-:Y:S04]  /*926d0*/  STL.64 [R1+0x778], R18 ;  /* 0x0007781201007387 */ /* 0x0001e80000100a00 */
[----:B0-----:R-:W4:Y:S02]  /*926e0*/  LDL.LU.64 R18, [R1+0x9238] ;  /* 0x0092380001127983 */ /* 0x001f240000300a00 */
[----:B----4-:R-:W-:-:S15]  /*926f0*/  HMMA.16816.F32.BF16 R4, R24, R18, R4 ;  /* 0x000000121804723c */ /* 0x010fde0000041804 */
[----:B------:R-:W-:-:S04]  /*92700*/  NOP ;  /* 0x0000000000007918 */ /* 0x000fc80000000000 */
[----:B------:R0:W-:Y:S04]  /*92710*/  STL.64 [R1+0x760], R4 ;  /* 0x0007600401007387 */ /* 0x0001e80000100a00 */
[----:B------:R1:W-:Y:S04]  /*92720*/  STL.64 [R1+0x768], R6 ;  /* 0x0007680601007387 */ /* 0x0003e80000100a00 */
[----:B0-----:R-:W4:Y:S04]  /*92730*/  LDL.LU R4, [R1+0xf00] ;  /* 0x000f000001047983 */ /* 0x001f280000300800 */
[----:B------:R-:W4:Y:S04]  /*92740*/  LDL.LU R5, [R1+0xf04] ;  /* 0x000f040001057983 */ /* 0x000f280000300800 */
[----:B-1----:R-:W2:Y:S04]  /*92750*/  LDL.LU R6, [R1+0xf08] ;  /* 0x000f080001067983 */ /* 0x002ea80000300800 */
[----:B------:R-:W2:Y:S04]  /*92760*/  LDL.LU R7, [R1+0xf0c] ;  /* 0x000f0c0001077983 */ /* 0x000ea80000300800 */
[----:B--2---:R0:W-:Y:S04]  /*92770*/  STL.64 [R1+0x9218], R6 ;  /* 0x0092180601007387 */ /* 0x0041e80000100a00 */
[----:B----4-:R-:W-:Y:S04]  /*92780*/  STL.64 [R1+0x9210], R4 ;  /* 0x0092100401007387 */ /* 0x010fe80000100a00 */
[----:B0-----:R-:W2:Y:S04]  /*92790*/  LDL.64 R6, [R1+0x38] ;  /* 0x0000380001067983 */ /* 0x001ea80000100a00 */
[----:B------:R0:W-:Y:S04]  /*927a0*/  STL.64 [R1+0x91e0], R18 ;  /* 0x0091e01201007387 */ /* 0x0001e80000100a00 */
[----:B------:R-:W4:Y:S04]  /*927b0*/  LDL.LU R16, [R1+0xee0] ;  /* 0x000ee00001107983 */ /* 0x000f280000300800 */
[----:B------:R-:W4:Y:S04]  /*927c0*/  LDL.LU R17, [R1+0xee4] ;  /* 0x000ee40001117983 */ /* 0x000f280000300800 */
[----:B0-----:R-:W2:Y:S04]  /*927d0*/  LDL.LU R18, [R1+0xee8] ;  /* 0x000ee80001127983 */ /* 0x001ea80000300800 */
[----:B------:R-:W2:Y:S01]  /*927e0*/  LDL.LU R19, [R1+0xeec] ;  /* 0x000eec0001137983 */ /* 0x000ea20000300800 */
[----:B------:R-:W-:Y:S03]  /*927f0*/  HMMA.16816.F32.BF16 R8, R24, R14, R8 ;  /* 0x0000000e1808723c */ /* 0x000fe60000041808 */
[----:B--2---:R0:W-:Y:S04]  /*92800*/  STL.64 [R1+0x91f0], R18 ;  /* 0x0091f01201007387 */ /* 0x0041e80000100a00 */
[----:B----4-:R-:W-:Y:S01]  /*92810*/  STL.64 [R1+0x91e8], R16 ;  /* 0x0091e81001007387 */ /* 0x010fe20000100a00 */
[----:B0-----:R-:W-:-:S02]  /*92820*/  IMAD.MOV.U32 R18, RZ, RZ, R2 ;  /* 0x000000ffff127224 */ /* 0x001fc400078e0002 */
[----:B------:R-:W-:-:S05]  /*92830*/  IMAD.MOV.U32 R19, RZ, RZ, R0 ;  /* 0x000000ffff137224 */ /* 0x000fca00078e0000 */
[----:B------:R0:W-:Y:S04]  /*92840*/  STL.64 [R1+0x9200], R18 ;  /* 0x0092001201007387 */ /* 0x0001e80000100a00 */
[----:B0-----:R-:W2:Y:S04]  /*92850*/  LDL.64 R18, [R1+0x158] ;  /* 0x0001580001127983 */ /* 0x001ea80000100a00 */
[----:B--2---:R0:W-:Y:S04]  /*92860*/  STL.64 [R1+0x9220], R18 ;  /* 0x0092201201007387 */ /* 0x0041e80000100a00 */
[----:B------:R-:W2:Y:S04]  /*92870*/  LDL.LU R16, [R1+0xf10] ;  /* 0x000f100001107983 */ /* 0x000ea80000300800 */
[----:B------:R-:W2:Y:S04]  /*92880*/  LDL.LU R17, [R1+0xf14] ;  /* 0x000f140001117983 */ /* 0x000ea80000300800 */
[----:B0-----:R-:W2:Y:S04]  /*92890*/  LDL.LU R18, [R1+0xf18] ;  /* 0x000f180001127983 */ /* 0x001ea80000300800 */
[----:B------:R-:W2:Y:S04]  /*928a0*/  LDL.LU R19, [R1+0xf1c] ;  /* 0x000f1c0001137983 */ /* 0x000ea80000300800 */
[----:B------:R-:W-:Y:S04]  /*928b0*/  STL.64 [R1+0x750], R8 ;  /* 0x0007500801007387 */ /* 0x000fe80000100a00 */
[----:B------:R0:W-:Y:S04]  /*928c0*/  STL.64 [R1+0x758], R10 ;  /* 0x0007580a01007387 */ /* 0x0001e80000100a00 */
[----:B0-----:R-:W3:Y:S04]  /*928d0*/  LDL.LU.64 R10, [R1+0x9230] ;  /* 0x00923000010a7983 */ /* 0x001ee80000300a00 */
[----:B------:R-:W4:Y:S01]  /*928e0*/  LDL.LU.64 R8, [R1+0x9228] ;  /* 0x0092280001087983 */ /* 0x000f220000300a00 */
[----:B------:R-:W-:-:S02]  /*928f0*/  IMAD.MOV.U32 R2, RZ, RZ, R6 ;  /* 0x000000ffff027224 */ /* 0x000fc400078e0006 */
[----:B------:R-:W-:Y:S01]  /*92900*/  IMAD.MOV.U32 R0, RZ, RZ, R7 ;  /* 0x000000ffff007224 */ /* 0x000fe200078e0007 */
[----:B---3--:R-:W-:Y:S01]  /*92910*/  HMMA.16816.F32.BF16 R20, R24, R10, R20 ;  /* 0x0000000a1814723c */ /* 0x008fe20000041814 */
[----:B------:R-:W-:Y:S04]  /*92920*/  STL.64 [R1+0x9108], R10 ;  /* 0x0091080a01007387 */ /* 0x000fe80000100a00 */
[----:B----4-:R0:W-:-:S14]  /*92930*/  STL.64 [R1+0x91f8], R8 ;  /* 0x0091f80801007387 */ /* 0x0101dc0000100a00 */
[----:B------:R-:W-:Y:S04]  /*92940*/  STL.64 [R1+0x740], R20 ;  /* 0x0007401401007387 */ /* 0x000fe80000100a00 */
[----:B------:R-:W-:Y:S04]  /*92950*/  STL.64 [R1+0x748], R22 ;  /* 0x0007481601007387 */ /* 0x000fe80000100a00 */
[----:B------:R-:W1:Y:S01]  /*92960*/  LDSM.16.MT88.4 R20, [R13+UR5+0x6100] ;  /* 0x006100050d14783b */ /* 0x000e620008004200 */
[C---:B--2---:R-:W-:Y:S03]  /*92970*/  HMMA.16816.F32.BF16 R16, R24.reuse, R6, R16 ;  /* 0x000000061810723c */ /* 0x044fe60000041810 */
[----:B0-----:R-:W2:Y:S04]  /*92980*/  LDL.LU R8, [R1+0xef0] ;  /* 0x000ef00001087983 */ /* 0x001ea80000300800 */
[----:B------:R-:W2:Y:S04]  /*92990*/  LDL.LU R9, [R1+0xef4] ;  /* 0x000ef40001097983 */ /* 0x000ea80000300800 */
[----:B------:R-:W2:Y:S04]  /*929a0*/  LDL.LU R10, [R1+0xef8] ;  /* 0x000ef800010a7983 */ /* 0x000ea80000300800 */
[----:B------:R-:W2:Y:S04]  /*929b0*/  LDL.LU R11, [R1+0xefc] ;  /* 0x000efc00010b7983 */ /* 0x000ea80000300800 */
[----:B------:R0:W-:Y:S04]  /*929c0*/  STL.64 [R1+0x9118], R14 ;  /* 0x0091180e01007387 */ /* 0x0001e80000100a00 */
[----:B------:R-:W-:Y:S04]  /*929d0*/  STL [R1+0x9110], R13 ;  /* 0x0091100d01007387 */ /* 0x000fe80000100800 */
[----:B0-----:R-:W3:Y:S04]  /*929e0*/  LDL.64 R14, [R1+0x138] ;  /* 0x00013800010e7983 */ /* 0x001ee80000100a00 */
[----:B-1----:R-:W-:Y:S04]  /*929f0*/  STL.64 [R1+0x9048], R22 ;  /* 0x0090481601007387 */ /* 0x002fe80000100a00 */
        /* <DEDUP_REMOVED lines=14> */
[----:B0-----:R-:W-:-:S03]  /*92ae0*/  MOV R5, R18 ;  /* 0x0000001200057202 */ /* 0x001fc60000000f00 */
[----:B-1----:R-:W2:Y:S01]  /*92af0*/  LDL.LU.64 R6, [R1+0x9208] ;  /* 0x0092080001067983 */ /* 0x002ea20000300a00 */
[----:B------:R-:W-:-:S03]  /*92b00*/  IMAD.MOV.U32 R4, RZ, RZ, R19 ;  /* 0x000000ffff047224 */ /* 0x000fc600078e0013 */
[----:B------:R-:W2:Y:S02]  /*92b10*/  LDL.LU.64 R18, [R1+0x9200] ;  /* 0x0092000001127983 */ /* 0x000ea40000300a00 */
[----:B--2---:R-:W-:Y:S02]  /*92b20*/  HMMA.16816.F32.BF16 R16, R24, R18, R8 ;  /* 0x000000121810723c */ /* 0x004fe40000041808 */
[----:B------:R-:W2:-:S15]  /*92b30*/  LDL.LU.64 R8, [R1+0x91f8] ;  /* 0x0091f80001087983 */ /* 0x000e9e0000300a00 */
        /* <DEDUP_REMOVED lines=8> */
[----:B------:R-:W-:Y:S04]  /*92bc0*/  STL.64 [R1+0xee0], R16 ;  /* 0x000ee01001007387 */ /* 0x000fe80000100a00 */
[----:B------:R0:W-:Y:S04]  /*92bd0*/  STL.64 [R1+0xee8], R18 ;  /* 0x000ee81201007387 */ /* 0x0001e80000100a00 */
[----:B0-----:R-:W2:Y:S04]  /*92be0*/  LDL.LU.64 R18, [R1+0x91e0] ;  /* 0x0091e00001127983 */ /* 0x001ea80000300a00 */
[----:B------:R-:W3:Y:S01]  /*92bf0*/  LDL.LU R12, [R1+0x590] ;  /* 0x00059000010c7983 */ /* 0x000ee20000300800 */
[----:B------:R-:W-:-:S03]  /*92c00*/  IMAD.MOV.U32 R16, RZ, RZ, R14 ;  /* 0x000000ffff107224 */ /* 0x000fc600078e000e */
[----:B------:R-:W3:Y:S04]  /*92c10*/  LDL.LU R13, [R1+0x594] ;  /* 0x00059400010d7983 */ /* 0x000ee80000300800 */
[----:B------:R-:W2:Y:S04]  /*92c20*/  LDL.LU R14, [R1+0x598] ;  /* 0x00059800010e7983 */ /* 0x000ea80000300800 */
[----:B------:R-:W2:Y:S04]  /*92c30*/  LDL.LU R15, [R1+0x59c] ;  /* 0x00059c00010f7983 */ /* 0x000ea80000300800 */
[----:B--2---:R0:W-:Y:S04]  /*92c40*/  STL.64 [R1+0x9128], R14 ;  /* 0x0091280e01007387 */ /* 0x0041e80000100a00 */
[----:B---3--:R-:W-:Y:S04]  /*92c50*/  STL.64 [R1+0x9120], R12 ;  /* 0x0091200c01007387 */ /* 0x008fe80000100a00 */
[----:B0-----:R-:W2:Y:S04]  /*92c60*/  LDL.64 R14, [R1+0x8] ;  /* 0x00000800010e7983 */ /* 0x001ea80000100a00 */
[----:B--2---:R0:W-:Y:S04]  /*92c70*/  STL.64 [R1+0x9140], R14 ;  /* 0x0091400e01007387 */ /* 0x0041e80000100a00 */
[----:B0-----:R-:W4:Y:S02]  /*92c80*/  LDL.64 R14, [R1+0x128] ;  /* 0x00012800010e7983 */ /* 0x001f240000100a00 */
[----:B----4-:R-:W-:Y:S01]  /*92c90*/  HMMA.16816.F32.BF16 R20, R24, R14, R20 ;  /* 0x0000000e1814723c */ /* 0x010fe20000041814 */
[----:B------:R-:W-:-:S02]  /*92ca0*/  IMAD.MOV.U32 R17, RZ, RZ, R15 ;  /* 0x000000ffff117224 */ /* 0x000fc400078e000f */
[----:B------:R-:W-:-:S15]  /*92cb0*/  IMAD.MOV.U32 R15, RZ, RZ, R29 ;  /* 0x000000ffff0f7224 */ /* 0x000fde00078e001d */
[----:B------:R-:W-:Y:S01]  /*92cc0*/  NOP ;  /* 0x0000000000007918 */ /* 0x000fe20000000000 */
[----:B------:R0:W-:Y:S04]  /*92cd0*/  STL.64 [R1+0xed0], R20 ;  /* 0x000ed01401007387 */ /* 0x0001e80000100a00 */
[----:B------:R-:W-:Y:S01]  /*92ce0*/  STL.64 [R1+0xed8], R22 ;  /* 0x000ed81601007387 */ /* 0x000fe20000100a00 */
[----:B0-----:R-:W-:Y:S02]  /*92cf0*/  IMAD.MOV.U32 R20, RZ, RZ, R14 ;  /* 0x000000ffff147224 */ /* 0x001fe400078e000e */
[----:B------:R-:W-:-:S03]  /*92d00*/  IMAD.MOV.U32 R14, RZ, RZ, R28 ;  /* 0x000000ffff0e7224 */ /* 0x000fc600078e001c */
[----:B------:R-:W-:Y:S04]  /*92d10*/  STL [R1+0x91d0], R20 ;  /* 0x0091d01401007387 */ /* 0x000fe80000100800 */
[----:B------:R-:W2:Y:S04]  /*92d20*/  LDL.LU R28, [R1+0x91d8] ;  /* 0x0091d800011c7983 */ /* 0x000ea80000300800 */
[----:B------:R-:W3:Y:S04]  /*92d30*/  LDL.LU R29, [R1+0x91d4] ;  /* 0x0091d400011d7983 */ /* 0x000ee80000300800 */
[----:B------:R-:W-:Y:S04]  /*92d40*/  STL.64 [R1+0x9158], R14 ;  /* 0x0091580e01007387 */ /* 0x000fe80000100a00 */
[----:B------:R-:W-:Y:S04]  /*92d50*/  STL.64 [R1+0x9138], R18 ;  /* 0x0091381201007387 */ /* 0x000fe80000100a00 */
[----:B------:R0:W-:Y:S04]  /*92d60*/  STL.64 [R1+0x9130], R16 ;  /* 0x0091301001007387 */ /* 0x0001e80000100a00 */
[----:B0-----:R-:W4:Y:S04]  /*92d70*/  LDL.LU R16, [R1+0x5a0] ;  /* 0x0005a00001107983 */ /* 0x001f280000300800 */
[----:B------:R-:W4:Y:S04]  /*92d80*/  LDL.LU R17, [R1+0x5a4] ;  /* 0x0005a40001117983 */ /* 0x000f280000300800 */
[----:B------:R-:W2:Y:S04]  /*92d90*/  LDL.LU R18, [R1+0x5a8] ;  /* 0x0005a80001127983 */ /* 0x000ea80000300800 */
[----:B------:R-:W2:Y:S04]  /*92da0*/  LDL.LU R19, [R1+0x5ac] ;  /* 0x0005ac0001137983 */ /* 0x000ea80000300800 */
[----:B------:R-:W2:Y:S01]  /*92db0*/  LDL.64 R10, [R1+0xf8] ;  /* 0x0000f800010a7983 */ /* 0x000ea20000100a00 */
[----:B------:R-:W-:-:S02]  /*92dc0*/  IMAD.MOV.U32 R14, RZ, RZ, R7 ;  /* 0x000000ffff0e7224 */ /* 0x000fc400078e0007 */
[----:B------:R-:W-:Y:S01]  /*92dd0*/  IMAD.MOV.U32 R15, RZ, RZ, R6 ;  /* 0x000000ffff0f7224 */ /* 0x000fe200078e0006 */
[----:B--2---:R3:W-:Y:S02]  /*92de0*/  STL.64 [R1+0x91b0], R10 ;  /* 0x0091b00a01007387 */ /* 0x0047e40000100a00 */
[----:B---3--:R-:W-:Y:S02]  /*92df0*/  IMAD.MOV.U32 R10, RZ, RZ, R29 ;  /* 0x000000ffff0a7224 */ /* 0x008fe400078e001d */
[----:B------:R-:W-:-:S05]  /*92e00*/  IMAD.MOV.U32 R11, RZ, RZ, R28 ;  /* 0x000000ffff0b7224 */ /* 0x000fca00078e001c */
[----:B------:R-:W-:Y:S04]  /*92e10*/  STL.64 [R1+0x91c8], R10 ;  /* 0x0091c80a01007387 */ /* 0x000fe80000100a00 */
[----:B------:R0:W-:Y:S04]  /*92e20*/  STL.64 [R1+0x9180], R14 ;  /* 0x0091800e01007387 */ /* 0x0001e80000100a00 */
[----:B------:R-:W2:Y:S04]  /*92e30*/  LDL.LU R12, [R1+0x730] ;  /* 0x00073000010c7983 */ /* 0x000ea80000300800 */
[----:B------:R-:W2:Y:S04]  /*92e40*/  LDL.LU R13, [R1+0x734] ;  /* 0x00073400010d7983 */ /* 0x000ea80000300800 */
[----:B0-----:R-:W3:Y:S04]  /*92e50*/  LDL.LU R14, [R1+0x738] ;  /* 0x00073800010e7983 */ /* 0x001ee80000300800 */
[----:B------:R-:W3:Y:S04]  /*92e60*/  LDL.LU R15, [R1+0x73c] ;  /* 0x00073c00010f7983 */ /* 0x000ee80000300800 */
[----:B------:R-:W2:Y:S04]  /*92e70*/  LDL.LU R20, [R1+0xec0] ;  /* 0x000ec00001147983 */ /* 0x000ea80000300800 */
[----:B------:R-:W4:Y:S04]  /*92e80*/  LDL.LU R21, [R1+0xec4] ;  /* 0x000ec40001157983 */ /* 0x000f280000300800 */
[----:B------:R-:W4:Y:S01]  /*92e90*/  LDL.LU R22, [R1+0xec8] ;  /* 0x000ec80001167983 */ /* 0x000f220000300800 */
[----:B------:R-:W-:-:S02]  /*92ea0*/  IMAD.MOV.U32 R6, RZ, RZ, R9 ;  /* 0x000000ffff067224 */ /* 0x000fc400078e0009 */
[----:B------:R-:W-:Y:S01]  /*92eb0*/  IMAD.MOV.U32 R7, RZ, RZ, R8 ;  /* 0x000000ffff077224 */ /* 0x000fe200078e0008 */
[----:B------:R-:W4:Y:S04]  /*92ec0*/  LDL.LU R23, [R1+0xecc] ;  /* 0x000ecc0001177983 */ /* 0x000f280000300800 */
[----:B------:R-:W4:Y:S04]  /*92ed0*/  LDL.64 R10, [R1+0x118] ;  /* 0x00011800010a7983 */ /* 0x000f280000100a00 */
[----:B---3--:R-:W-:Y:S04]  /*92ee0*/  STL.64 [R1+0x9198], R14 ;  /* 0x0091980e01007387 */ /* 0x008fe80000100a00 */
[----:B--2---:R-:W-:Y:S04]  /*92ef0*/  STL.64 [R1+0x9190], R12 ;  /* 0x0091900c01007387 */ /* 0x004fe80000100a00 */
[----:B------:R-:W-:Y:S04]  /*92f00*/  STL.64 [R1+0x91a8], R6 ;  /* 0x0091a80601007387 */ /* 0x000fe80000100a00 */
        /* <DEDUP_REMOVED lines=16> */
[----:B----4-:R0:W-:Y:S04]  /*93010*/  STL.64 [R1+0x9148], R16 ;  /* 0x0091481001007387 */ /* 0x0101e80000100a00 */
[----:B0-----:R-:W4:Y:S04]  /*93020*/  LDL.LU R16, [R1+0x5b0] ;  /* 0x0005b00001107983 */ /* 0x001f280000300800 */
[----:B------:R-:W4:Y:S04]  /*93030*/  LDL.LU R17, [R1+0x5b4] ;  /* 0x0005b40001117983 */ /* 0x000f280000300800 */
[----:B------:R-:W2:Y:S04]  /*93040*/  LDL.LU R18, [R1+0x5b8] ;  /* 0x0005b80001127983 */ /* 0x000ea80000300800 */
[----:B------:R-:W2:Y:S01]  /*93050*/  LDL.LU R19, [R1+0x5bc] ;  /* 0x0005bc0001137983 */ /* 0x000ea20000300800 */
[----:B------:R-:W-:Y:S03]  /*93060*/  HMMA.16816.F32.BF16 R20, R24, R10, R20 ;  /* 0x0000000a1814723c */ /* 0x000fe60000041814 */
[----:B--2---:R-:W-:Y:S04]  /*93070*/  STL.64 [R1+0x9168], R18 ;  /* 0x0091681201007387 */ /* 0x004fe80000100a00 */
[----:B----4-:R0:W-:Y:S04]  /*93080*/  STL.64 [R1+0x9160], R16 ;  /* 0x0091601001007387 */ /* 0x0101e80000100a00 */
[----:B0-----:R-:W2:Y:S04]  /*93090*/  LDL.LU R16, [R1+0x5c0] ;  /* 0x0005c00001107983 */ /* 0x001ea80000300800 */
[----:B------:R-:W2:Y:S04]  /*930a0*/  LDL.LU R17, [R1+0x5c4] ;  /* 0x0005c40001117983 */ /* 0x000ea80000300800 */
[----:B------:R-:W2:Y:S04]  /*930b0*/  LDL.LU R18, [R1+0x5c8] ;  /* 0x0005c80001127983 */ /* 0x000ea80000300800 */
[----:B------:R-:W2:Y:S04]  /*930c0*/  LDL.LU R19, [R1+0x5cc] ;  /* 0x0005cc0001137983 */ /* 0x000ea80000300800 */
[----:B------:R0:W-:Y:S04]  /*930d0*/  STL.64 [R1+0xec0], R20 ;  /* 0x000ec01401007387 */ /* 0x0001e80000100a00 */
[----:B------:R1:W-:Y:S04]  /*930e0*/  STL.64 [R1+0xec8], R22 ;  /* 0x000ec81601007387 */ /* 0x0003e80000100a00 */
[----:B0-----:R-:W4:Y:S01]  /*930f0*/  LDL.LU R20, [R1+0x91d0] ;  /* 0x0091d00001147983 */ /* 0x001f220000300800 */
[----:B-1----:R-:W-:-:S02]  /*93100*/  IMAD.MOV.U32 R22, RZ, RZ, R10 ;  /* 0x000000ffff167224 */ /* 0x002fc400078e000a */
[----:B------:R-:W-:Y:S02]  /*93110*/  IMAD.MOV.U32 R21, RZ, RZ, R11 ;  /* 0x000000ffff157224 */ /* 0x000fe400078e000b */
[----:B------:R-:W2:Y:S02]  /*93120*/  LDL.LU.64 R10, [R1+0x91c8] ;  /* 0x0091c800010a7983 */ /* 0x000ea40000300a00 */
[----:B--2---:R-:W-:Y:S02]  /*93130*/  HMMA.16816.F32.BF16 R8, R24, R10, R4 ;  /* 0x0000000a1808723c */ /* 0x004fe40000041804 */
[----:B------:R-:W2:Y:S04]  /*93140*/  LDL.LU.64 R6, [R1+0x91c0] ;  /* 0x0091c00001067983 */ /* 0x000ea80000300a00 */
[----:B------:R-:W2:-:S13]  /*93150*/  LDL.LU.64 R4, [R1+0x91b8] ;  /* 0x0091b80001047983 */ /* 0x000e9a0000300a00 */
[----:B------:R-:W-:Y:S04]  /*93160*/  STL.64 [R1+0xeb0], R8 ;  /* 0x000eb00801007387 */ /* 0x000fe80000100a00 */
[----:B------:R0:W-:Y:S04]  /*93170*/  STL.64 [R1+0xeb8], R10 ;  /* 0x000eb80a01007387 */ /* 0x0001e80000100a00 */
[----:B0-----:R-:W2:Y:S02]  /*93180*/  LDL.LU.64 R10, [R1+0x91b0] ;  /* 0x0091b000010a7983 */ /* 0x001ea40000300a00 */
[----:B--2---:R-:W-:-:S15]  /*93190*/  HMMA.16816.F32.BF16 R4, R24, R10, R4 ;  /* 0x0000000a1804723c */ /* 0x004fde0000041804 */
[----:B------:R-:W-:-:S04]  /*931a0*/  NOP ;  /* 0x0000000000007918 */ /* 0x000fc80000000000 */
[----:B------:R-:W-:Y:S04]  /*931b0*/  STL.64 [R1+0xea0], R4 ;  /* 0x000ea00401007387 */ /* 0x000fe80000100a00 */
[----:B------:R0:W-:Y:S04]  /*931c0*/  STL.64 [R1+0xea8], R6 ;  /* 0x000ea80601007387 */ /* 0x0001e80000100a00 */
[----:B0-----:R-:W3:Y:S04]  /*931d0*/  LDL.LU.64 R6, [R1+0x91a8] ;  /* 0x0091a80001067983 */ /* 0x001ee80000300a00 */
[----:B------:R-:W2:Y:S01]  /*931e0*/  LDL.LU.64 R4, [R1+0x91a0] ;  /* 0x0091a00001047983 */ /* 0x000ea20000300a00 */
[----:B------:R-:W-:-:S03]  /*931f0*/  IMAD.MOV.U32 R23, RZ, RZ, R11 ;  /* 0x000000ffff177224 */ /* 0x000fc600078e000b */
[----:B------:R-:W3:Y:S01]  /*93200*/  LDL.LU R8, [R1+0x580] ;  /* 0x0005800001087983 */ /* 0x000ee20000300800 */
[----:B------:R-:W-:-:S03]  /*93210*/  IMAD.MOV.U32 R28, RZ, RZ, R10 ;  /* 0x000000ffff1c7224 */ /* 0x000fc600078e000a */
[----:B------:R-:W3:Y:S04]  /*93220*/  LDL.LU R9, [R1+0x584] ;  /* 0x0005840001097983 */ /* 0x000ee80000300800 */
[----:B------:R-:W3:Y:S04]  /*93230*/  LDL.LU R10, [R1+0x588] ;  /* 0x00058800010a7983 */ /* 0x000ee80000300800 */
[----:B------:R-:W3:Y:S04]  /*93240*/  LDL.LU R11, [R1+0x58c] ;  /* 0x00058c00010b7983 */ /* 0x000ee80000300800 */
[----:B------:R2:W-:Y:S04]  /*93250*/  STL.64 [R1+0x90e0], R22 ;  /* 0x0090e01601007387 */ /* 0x0005e80000100a00 */
[----:B----4-:R-:W-:Y:S01]  /*93260*/  STL.64 [R1+0x90d8], R20 ;  /* 0x0090d81401007387 */ /* 0x010fe20000100a00 */
[----:B--2---:R-:W-:Y:S01]  /*93270*/  IMAD.MOV.U32 R22, RZ, RZ, R5 ;  /* 0x000000ffff167224 */ /* 0x004fe200078e0005 */
[----:B------:R-:W-:-:S02]  /*93280*/  MOV R23, R4 ;  /* 0x0000000400177202 */ /* 0x000fc40000000f00 */
[C---:B---3--:R-:W-:Y:S03]  /*93290*/  HMMA.16816.F32.BF16 R4, R24.reuse, R6, R12 ;  /* 0x000000061804723c */ /* 0x048fe6000004180c */
[----:B------:R-:W-:Y:S04]  /*932a0*/  STL.64 [R1+0x90f0], R22 ;  /* 0x0090f01601007387 */ /* 0x000fe80000100a00 */
[----:B------:R-:W2:Y:S04]  /*932b0*/  LDL.LU.64 R14, [R1+0x9198] ;  /* 0x00919800010e7983 */ /* 0x000ea80000300a00 */
[----:B------:R-:W2:Y:S08]  /*932c0*/  LDL.LU.64 R12, [R1+0x9190] ;  /* 0x00919000010c7983 */ /* 0x000eb00000300a00 */
        /* <DEDUP_REMOVED lines=35> */
[----:B------:R-:W2:Y:S04]  /*93500*/  LDL.LU.64 R14, [R1+0x9128] ;  /* 0x00912800010e7983 */ /* 0x000ea80000300a00 */
[----:B------:R-:W2:Y:S02]  /*93510*/  LDL.LU.64 R12, [R1+0x9120] ;  /* 0x00912000010c7983 */ /* 0x000ea40000300a00 */
[----:B--2---:R-:W-:-:S15]  /*93520*/  HMMA.16816.F32.BF16 R12, R4, R18, R12 ;  /* 0x00000012040c723c */ /* 0x004fde000004180c */
[----:B------:R-:W-:-:S04]  /*93530*/  NOP ;  /* 0x0000000000007918 */ /* 0x000fc80000000000 */
[----:B------:R-:W-:Y:S04]  /*93540*/  STL.64 [R1+0x590], R12 ;  /* 0x0005900c01007387 */ /* 0x000fe80000100a00 */
[----:B------:R0:W-:Y:S04]  /*93550*/  STL.64 [R1+0x598], R14 ;  /* 0x0005980e01007387 */ /* 0x0001e80000100a00 */
[----:B0-----:R-:W2:Y:S04]  /*93560*/  LDL.LU.64 R14, [R1+0x9118] ;  /* 0x00911800010e7983 */ /* 0x001ea80000300a00 */
[----:B------:R-:W3:Y:S04]  /*93570*/  LDL.LU R13, [R1+0x9110] ;  /* 0x00911000010d7983 */ /* 0x000ee80000300800 */
[----:B------:R-:W-:Y:S04]  /*93580*/  STL.64 [R1+0x9020], R18 ;  /* 0x0090201201007387 */ /* 0x000fe80000100a00 */
[----:B----4-:R0:W-:Y:S04]  /*93590*/  STL.64 [R1+0x90e8], R16 ;  /* 0x0090e81001007387 */ /* 0x0101e80000100a00 */
[----:B0-----:R-:W4:Y:S04]  /*935a0*/  LDL.LU R16, [R1+0xcd0] ;  /* 0x000cd00001107983 */ /* 0x001f280000300800 */
[----:B------:R-:W4:Y:S04]  /*935b0*/  LDL.LU R17, [R1+0xcd4] ;  /* 0x000cd40001117983 */ /* 0x000f280000300800 */
[----:B------:R-:W3:Y:S04]  /*935c0*/  LDL.LU R18, [R1+0xcd8] ;  /* 0x000cd80001127983 */ /* 0x000ee80000300800 */
        /* <DEDUP_REMOVED lines=16> */
[----:B------:R-:W-:Y:S04]  /*936d0*/  STL.64 [R1+0x578], R26 ;  /* 0x0005781a01007387 */ /* 0x000fe80000100a00 */
[----:B------:R-:W0:Y:S04]  /*936e0*/  LDSM.16.MT88.4 R24, [R13+UR5+0x6180] ;  /* 0x006180050d18783b */ /* 0x000e280008004200 */
[----:B0-----:R0:W-:Y:S04]  /*936f0*/  STL.64 [R1+0x8f28], R26 ;  /* 0x008f281a01007387 */ /* 0x0011e80000100a00 */
[----:B------:R1:W-:Y:S04]  /*93700*/  STL.64 [R1+0x8f20], R24 ;  /* 0x008f201801007387 */ /* 0x0003e80000100a00 */
[----:B0-----:R-:W3:Y:S01]  /*93710*/  LDL.64 R26, [R1+0xd8] ;  /* 0x0000d800011a7983 */ /* 0x001ee20000100a00 */
[----:B--2---:R-:W-:Y:S03]  /*93720*/  HMMA.16816.F32.BF16 R20, R4, R22, R16 ;  /* 0x000000160414723c */ /* 0x004fe60000041810 */
[----:B---3--:R0:W-:Y:S04]  /*93730*/  STL.64 [R1+0x9088], R26 ;  /* 0x0090881a01007387 */ /* 0x0081e80000100a00 */
[----:B-1----:R-:W2:Y:S04]  /*93740*/  LDL.LU R24, [R1+0xcc0] ;  /* 0x000cc00001187983 */ /* 0x002ea80000300800 */
[----:B------:R-:W2:Y:S04]  /*93750*/  LDL.LU R25, [R1+0xcc4] ;  /* 0x000cc40001197983 */ /* 0x000ea80000300800 */
[----:B0-----:R-:W2:Y:S04]  /*93760*/  LDL.LU R26, [R1+0xcc8] ;  /* 0x000cc800011a7983 */ /* 0x001ea80000300800 */
[----:B------:R-:W2:Y:S04]  /*93770*/  LDL.LU R27, [R1+0xccc] ;  /* 0x000ccc00011b7983 */ /* 0x000ea80000300800 */
[----:B------:R-:W3:Y:S04]  /*93780*/  LDL.LU.64 R18, [R1+0x9100] ;  /* 0x0091000001127983 */ /* 0x000ee80000300a00 */
[----:B------:R-:W3:Y:S04]  /*93790*/  LDL.LU.64 R16, [R1+0x90f8] ;  /* 0x0090f80001107983 */ /* 0x000ee80000300a00 */
[----:B------:R-:W-:Y:S04]  /*937a0*/  STL.64 [R1+0xce0], R20 ;  /* 0x000ce01401007387 */ /* 0x000fe80000100a00 */
[----:B------:R0:W-:Y:S04]  /*937b0*/  STL.64 [R1+0xce8], R22 ;  /* 0x000ce81601007387 */ /* 0x0001e80000100a00 */
[----:B0-----:R-:W3:Y:S01]  /*937c0*/  LDL.LU.64 R22, [R1+0x90f0] ;  /* 0x0090f00001167983 */ /* 0x001ee20000300a00 */
[----:B----4-:R-:W-:-:S02]  /*937d0*/  IMAD.MOV.U32 R9, RZ, RZ, R14 ;  /* 0x000000ffff097224 */ /* 0x010fc400078e000e */
[----:B------:R-:W-:Y:S01]  /*937e0*/  IMAD.MOV.U32 R8, RZ, RZ, R15 ;  /* 0x000000ffff087224 */ /* 0x000fe200078e000f */
[C---:B--2---:R-:W-:Y:S08]  /*937f0*/  HMMA.16816.F32.BF16 R24, R4.reuse, R14, R24 ;  /* 0x0000000e0418723c */ /* 0x044ff00000041818 */
[----:B---3--:R-:W-:Y:S01]  /*93800*/  HMMA.16816.F32.BF16 R20, R4, R22, R16 ;  /* 0x000000160414723c */ /* 0x008fe20000041810 */
[----:B------:R-:W2:-:S15]  /*93810*/  LDL.LU.64 R16, [R1+0x90e8] ;  /* 0x0090e80001107983 */ /* 0x000e9e0000300a00 */
[----:B------:R-:W-:-:S03]  /*93820*/  NOP ;  /* 0x0000000000007918 */ /* 0x000fc60000000000 */
[----:B------:R-:W-:Y:S04]  /*93830*/  STL.64 [R1+0xcd0], R20 ;  /* 0x000cd01401007387 */ /* 0x000fe80000100a00 */
[----:B------:R0:W-:Y:S04]  /*93840*/  STL.64 [R1+0xcd8], R22 ;  /* 0x000cd81601007387 */ /* 0x0001e80000100a00 */
[----:B0-----:R-:W3:Y:S04]  /*93850*/  LDL.LU.64 R22, [R1+0x90e0] ;  /* 0x0090e00001167983 */ /* 0x001ee80000300a00 */
[----:B------:R-:W4:Y:S04]  /*93860*/  LDL.LU.64 R20, [R1+0x90d8] ;  /* 0x0090d80001147983 */ /* 0x000f280000300a00 */
[----:B------:R-:W-:Y:S04]  /*93870*/  STL.64 [R1+0xcc0], R24 ;  /* 0x000cc01801007387 */ /* 0x000fe80000100a00 */
[----:B------:R-:W-:Y:S04]  /*93880*/  STL.64 [R1+0xcc8], R26 ;  /* 0x000cc81a01007387 */ /* 0x000fe80000100a00 */
        /* <DEDUP_REMOVED lines=18> */
[----:B------:R-:W2:Y:S04]  /*939b0*/  LDL.LU R24, [R1+0xc80] ;  /* 0x000c800001187983 */ /* 0x000ea80000300800 */
[----:B------:R-:W2:Y:S04]  /*939c0*/  LDL.LU R25, [R1+0xc84] ;  /* 0x000c840001197983 */ /* 0x000ea80000300800 */
[----:B------:R-:W2:Y:S04]  /*939d0*/  LDL.LU R26, [R1+0xc88] ;  /* 0x000c8800011a7983 */ /* 0x000ea80000300800 */
[----:B------:R-:W2:Y:S01]  /*939e0*/  LDL.LU R27, [R1+0xc8c] ;  /* 0x000c8c00011b7983 */ /* 0x000ea20000300800 */
[----:B0-----:R-:W-:-:S02]  /*939f0*/  IMAD.MOV.U32 R14, RZ, RZ, R28 ;  /* 0x000000ffff0e7224 */ /* 0x001fc400078e001c */
[----:B---3--:R-:W-:Y:S01]  /*93a00*/  IMAD.MOV.U32 R15, RZ, RZ, R23 ;  /* 0x000000ffff0f7224 */ /* 0x008fe200078e0017 */
[----:B--2---:R0:W-:Y:S04]  /*93a10*/  STL.64 [R1+0x9098], R26 ;  /* 0x0090981a01007387 */ /* 0x0041e80000100a00 */
[----:B------:R-:W-:Y:S01]  /*93a20*/  STL.64 [R1+0x9090], R24 ;  /* 0x0090901801007387 */ /* 0x000fe20000100a00 */
[----:B0-----:R-:W-:Y:S02]  /*93a30*/  IMAD.MOV.U32 R26, RZ, RZ, R22 ;  /* 0x000000ffff1a7224 */ /* 0x001fe400078e0016 */
[----:B----4-:R-:W-:-:S05]  /*93a40*/  IMAD.MOV.U32 R27, RZ, RZ, R21 ;  /* 0x000000ffff1b7224 */ /* 0x010fca00078e0015 */
[----:B------:R-:W-:Y:S04]  /*93a50*/  STL.64 [R1+0x90a8], R26 ;  /* 0x0090a81a01007387 */ /* 0x000fe80000100a00 */
[----:B------:R0:W-:Y:S04]  /*93a60*/  STL.64 [R1+0x9080], R14 ;  /* 0x0090800e01007387 */ /* 0x0001e80000100a00 */
[----:B0-----:R-:W2:Y:S04]  /*93a70*/  LDL.64 R14, [R1+0x108] ;  /* 0x00010800010e7983 */ /* 0x001ea80000100a00 */
[----:B--2---:R0:W-:Y:S04]  /*93a80*/  STL.64 [R1+0x90a0], R14 ;  /* 0x0090a00e01007387 */ /* 0x0041e80000100a00 */
[----:B------:R-:W2:Y:S04]  /*93a90*/  LDL.LU R12, [R1+0xc90] ;  /* 0x000c9000010c7983 */ /* 0x000ea80000300800 */
[----:B------:R-:W2:Y:S04]  /*93aa0*/  LDL.LU R13, [R1+0xc94] ;  /* 0x000c9400010d7983 */ /* 0x000ea80000300800 */
[----:B0-----:R-:W3:Y:S04]  /*93ab0*/  LDL.LU R14, [R1+0xc98] ;  /* 0x000c9800010e7983 */ /* 0x001ee80000300800 */
[----:B------:R-:W3:Y:S01]  /*93ac0*/  LDL.LU R15, [R1+0xc9c] ;  /* 0x000c9c00010f7983 */ /* 0x000ee20000300800 */
[----:B------:R-:W-:-:S02]  /*93ad0*/  IMAD.MOV.U32 R26, RZ, RZ, R20 ;  /* 0x000000ffff1a7224 */ /* 0x000fc400078e0014 */
[----:B------:R-:W-:Y:S01]  /*93ae0*/  IMAD.MOV.U32 R27, RZ, RZ, R17 ;  /* 0x000000ffff1b7224 */ /* 0x000fe200078e0011 */
[----:B---3--:R-:W-:Y:S04]  /*93af0*/  STL.64 [R1+0x90b8], R14 ;  /* 0x0090b80e01007387 */ /* 0x008fe80000100a00 */
[----:B--2---:R0:W-:Y:S04]  /*93b00*/  STL.64 [R1+0x90b0], R12 ;  /* 0x0090b00c01007387 */ /* 0x0041e80000100a00 */
[----:B------:R-:W-:Y:S04]  /*93b10*/  STL.64 [R1+0x90c0], R26 ;  /* 0x0090c01a01007387 */ /* 0x000fe80000100a00 */
        /* <DEDUP_REMOVED lines=12> */
[----:B------:R-:W3:Y:S04]  /*93be0*/  LDL.LU R20, [R1+0x560] ;  /* 0x0005600001147983 */ /* 0x000ee80000300800 */
[----:B------:R-:W3:Y:S04]  /*93bf0*/  LDL.LU R21, [R1+0x564] ;  /* 0x0005640001157983 */ /* 0x000ee80000300800 */
[----:B------:R-:W4:Y:S04]  /*93c00*/  LDL.LU R22, [R1+0x568] ;  /* 0x0005680001167983 */ /* 0x000f280000300800 */
[----:B------:R-:W4:Y:S04]  /*93c10*/  LDL.LU R23, [R1+0x56c] ;  /* 0x00056c0001177983 */ /* 0x000f280000300800 */
[----:B----4-:R0:W-:Y:S04]  /*93c20*/  STL.64 [R1+0x9058], R22 ;  /* 0x0090581601007387 */ /* 0x0101e80000100a00 */
[----:B---3--:R1:W-:Y:S04]  /*93c30*/  STL.64 [R1+0x9050], R20 ;  /* 0x0090501401007387 */ /* 0x0083e80000100a00 */
[----:B0-----:R-:W3:Y:S01]  /*93c40*/  LDL.64 R22, [R1+0xe8] ;  /* 0x0000e80001167983 */ /* 0x001ee20000100a00 */
[----:B------:R-:W-:-:S03]  /*93c50*/  IMAD.MOV.U32 R26, RZ, RZ, R16 ;  /* 0x000000ffff1a7224 */ /* 0x000fc600078e0010 */
[----:B---3--:R0:W-:Y:S04]  /*93c60*/  STL.64 [R1+0x9078], R22 ;  /* 0x0090781601007387 */ /* 0x0081e80000100a00 */
[----:B-1----:R-:W3:Y:S04]  /*93c70*/  LDL.LU R20, [R1+0xc70] ;  /* 0x000c700001147983 */ /* 0x002ee80000300800 */
[----:B------:R-:W3:Y:S04]  /*93c80*/  LDL.LU R21, [R1+0xc74] ;  /* 0x000c740001157983 */ /* 0x000ee80000300800 */
[----:B0-----:R-:W3:Y:S04]  /*93c90*/  LDL.LU R22, [R1+0xc78] ;  /* 0x000c780001167983 */ /* 0x001ee80000300800 */
[----:B------:R-:W3:Y:S04]  /*93ca0*/  LDL.LU R23, [R1+0xc7c] ;  /* 0x000c7c0001177983 */ /* 0x000ee80000300800 */
[----:B------:R-:W4:Y:S04]  /*93cb0*/  LDL.LU R16, [R1+0x450] ;  /* 0x0004500001107983 */ /* 0x000f280000300800 */
[----:B------:R-:W4:Y:S04]  /*93cc0*/  LDL.LU R17, [R1+0x454] ;  /* 0x0004540001117983 */ /* 0x000f280000300800 */
[----:B------:R-:W2:Y:S04]  /*93cd0*/  LDL.LU R18, [R1+0x458] ;  /* 0x0004580001127983 */ /* 0x000ea80000300800 */
[----:B------:R-:W2:Y:S01]  /*93ce0*/  LDL.LU R19, [R1+0x45c] ;  /* 0x00045c0001137983 */ /* 0x000ea20000300800 */
[----:B------:R-:W-:-:S02]  /*93cf0*/  IMAD.MOV.U32 R10, RZ, RZ, R2 ;  /* 0x000000ffff0a7224 */ /* 0x000fc400078e0002 */
[----:B------:R-:W-:Y:S02]  /*93d00*/  IMAD.MOV.U32 R11, RZ, RZ, R0 ;  /* 0x000000ffff0b7224 */ /* 0x000fe400078e0000 */
[----:B------:R-:W-:Y:S01]  /*93d10*/  IMAD.MOV.U32 R27, RZ, RZ, R3 ;  /* 0x000000ffff1b7224 */ /* 0x000fe200078e0003 */
[----:B--2---:R0:W-:Y:S04]  /*93d20*/  STL.64 [R1+0x9030], R18 ;  /* 0x0090301201007387 */ /* 0x0041e80000100a00 */
[----:B----4-:R-:W-:Y:S04]  /*93d30*/  STL.64 [R1+0x9028], R16 ;  /* 0x0090281001007387 */ /* 0x010fe80000100a00 */
[----:B0-----:R-:W2:Y:S04]  /*93d40*/  LDL.64 R18, [R1+0x28] ;  /* 0x0000280001127983 */ /* 0x001ea80000100a00 */
[----:B------:R0:W-:Y:S04]  /*93d50*/  STL.64 [R1+0x9018], R10 ;  /* 0x0090180a01007387 */ /* 0x0001e80000100a00 */
[----:B0-----:R-:W4:Y:S01]  /*93d60*/  LDL.64 R10, [R1+0x18] ;  /* 0x00001800010a7983 */ /* 0x001f220000100a00 */
[C---:B------:R-:W-:Y:S03]  /*93d70*/  HMMA.16816.F32.BF16 R24, R4.reuse, R26, R12 ;  /* 0x0000001a0418723c */ /* 0x040fe6000004180c */
[----:B----4-:R0:W-:Y:S04]  /*93d80*/  STL.64 [R1+0x9038], R10 ;  /* 0x0090380a01007387 */ /* 0x0101e80000100a00 */
[----:B------:R-:W4:Y:S04]  /*93d90*/  LDL.LU R8, [R1+0x460] ;  /* 0x0004600001087983 */ /* 0x000f280000300800 */
[----:B------:R-:W4:Y:S04]  /*93da0*/  LDL.LU R9, [R1+0x464] ;  /* 0x0004640001097983 */ /* 0x000f280000300800 */
[----:B0-----:R-:W4:Y:S04]  /*93db0*/  LDL.LU R10, [R1+0x468] ;  /* 0x00046800010a7983 */ /* 0x001f280000300800 */
[----:B------:R-:W4:Y:S04]  /*93dc0*/  LDL.LU R11, [R1+0x46c] ;  /* 0x00046c00010b7983 */ /* 0x000f280000300800 */
        /* <DEDUP_REMOVED lines=37> */
[----:B0-----:R-:W3:Y:S01]  /*94020*/  LDL.LU.64 R14, [R1+0x9060] ;  /* 0x00906000010e7983 */ /* 0x001ee20000300a00 */
[----:B------:R-:W-:Y:S01]  /*94030*/  MOV R13, R22 ;  /* 0x00000016000d7202 */ /* 0x000fe20000000f00 */
[----:B------:R-:W-:-:S02]  /*94040*/  IMAD.MOV.U32 R12, RZ, RZ, R23 ;  /* 0x000000ffff0c7224 */ /* 0x000fc400078e0017 */
[----:B------:R-:W2:Y:S04]  /*94050*/  LDL.LU.64 R22, [R1+0x9058] ;  /* 0x0090580001167983 */ /* 0x000ea80000300a00 */
[----:B------:R-:W2:Y:S04]  /*94060*/  LDL.LU.64 R20, [R1+0x9050] ;  /* 0x0090500001147983 */ /* 0x000ea80000300a00 */
[----:B---3--:R-:W-:Y:S04]  /*94070*/  STL.64 [R1+0x9010], R14 ;  /* 0x0090100e01007387 */ /* 0x008fe80000100a00 */
[----:B------:R0:W-:Y:S01]  /*94080*/  STL.64 [R1+0x9008], R12 ;  /* 0x0090080c01007387 */ /* 0x0001e20000100a00 */
[----:B--2---:R-:W-:Y:S03]  /*94090*/  HMMA.16816.F32.BF16 R4, R4, R26, R20 ;  /* 0x0000001a0404723c */ /* 0x004fe60000041814 */
[----:B0-----:R-:W2:Y:S04]  /*940a0*/  LDL.LU R12, [R1+0x440] ;  /* 0x00044000010c7983 */ /* 0x001ea80000300800 */
[----:B------:R-:W2:Y:S04]  /*940b0*/  LDL.LU R13, [R1+0x444] ;  /* 0x00044400010d7983 */ /* 0x000ea80000300800 */
[----:B------:R-:W2:Y:S04]  /*940c0*/  LDL.LU R14, [R1+0x448] ;  /* 0x00044800010e7983 */ /* 0x000ea80000300800 */
[----:B------:R-:W2:Y:S04]  /*940d0*/  LDL.LU R15, [R1+0x44c] ;  /* 0x00044c00010f7983 */ /* 0x000ea80000300800 */
[----:B------:R-:W4:Y:S04]  /*940e0*/  LDL.LU.64 R22, [R1+0x9048] ;  /* 0x0090480001167983 */ /* 0x000f280000300a00 */
[----:B------:R-:W4:Y:S04]  /*940f0*/  LDL.LU.64 R20, [R1+0x9040] ;  /* 0x0090400001147983 */ /* 0x000f280000300a00 */
[----:B------:R0:W-:Y:S04]  /*94100*/  STL.64 [R1+0x560], R4 ;  /* 0x0005600401007387 */ /* 0x0001e80000100a00 */
[----:B------:R1:W-:Y:S01]  /*94110*/  STL.64 [R1+0x568], R6 ;  /* 0x0005680601007387 */ /* 0x0003e20000100a00 */
[----:B------:R-:W-:-:S02]  /*94120*/  IMAD.MOV.U32 R2, RZ, RZ, R18 ;  /* 0x000000ffff027224 */ /* 0x000fc400078e0012 */
[----:B------:R-:W-:Y:S01]  /*94130*/  IMAD.MOV.U32 R0, RZ, RZ, R19 ;  /* 0x000000ffff007224 */ /* 0x000fe200078e0013 */
[----:B0-----:R-:W3:Y:S04]  /*94140*/  LDL.LU R4, [R1+0x410] ;  /* 0x0004100001047983 */ /* 0x001ee80000300800 */
[----:B------:R-:W3:Y:S04]  /*94150*/  LDL.LU R5, [R1+0x414] ;  /* 0x0004140001057983 */ /* 0x000ee80000300800 */
[----:B-1----:R-:W3:Y:S04]  /*94160*/  LDL.LU R6, [R1+0x418] ;  /* 0x0004180001067983 */ /* 0x002ee80000300800 */
[----:B------:R-:W3:Y:S04]  /*94170*/  LDL.LU R7, [R1+0x41c] ;  /* 0x00041c0001077983 */ /* 0x000ee80000300800 */
[----:B------:R-:W-:Y:S01]  /*94180*/  STL.64 [R1+0x8f38], R26 ;  /* 0x008f381a01007387 */ /* 0x000fe20000100a00 */
[----:B----4-:R-:W-:-:S15]  /*94190*/  HMMA.16816.F32.BF16 R8, R20, R18, R8 ;  /* 0x000000121408723c */ /* 0x010fde0000041808 */
[----:B------:R-:W-:-:S04]  /*941a0*/  NOP ;  /* 0x0000000000007918 */ /* 0x000fc80000000000 */
[----:B------:R-:W-:Y:S04]  /*941b0*/  STL.64 [R1+0x460], R8 ;  /* 0x0004600801007387 */ /* 0x000fe80000100a00 */
[----:B------:R0:W-:Y:S04]  /*941c0*/  STL.64 [R1+0x468], R10 ;  /* 0x0004680a01007387 */ /* 0x0001e80000100a00 */
[----:B0-----:R-:W4:Y:S04]  /*941d0*/  LDL.LU.64 R10, [R1+0x9038] ;  /* 0x00903800010a7983 */ /* 0x001f280000300a00 */
        /* <DEDUP_REMOVED lines=22> */
[----:B------:R-:W2:Y:S04]  /*94340*/  LDL.LU.64 R8, [R1+0x8fe8] ;  /* 0x008fe80001087983 */ /* 0x000ea80000300a00 */
[----:B------:R0:W-:Y:S04]  /*94350*/  STL.64 [R1+0x8fa0], R18 ;  /* 0x008fa01201007387 */ /* 0x0001e80000100a00 */
[----:B0-----:R-:W4:Y:S01]  /*94360*/  LDL.64 R18, [R1+0x38] ;  /* 0x0000380001127983 */ /* 0x001f220000100a00 */
[----:B--2---:R-:W-:-:S15]  /*94370*/  HMMA.16816.F32.BF16 R8, R20, R14, R8 ;  /* 0x0000000e1408723c */ /* 0x004fde0000041808 */
[----:B------:R-:W-:-:S04]  /*94380*/  NOP ;  /* 0x0000000000007918 */ /* 0x000fc80000000000 */
[----:B------:R-:W-:Y:S04]  /*94390*/  STL.64 [R1+0x420], R8 ;  /* 0x0004200801007387 */ /* 0x000fe80000100a00 */
[----:B------:R0:W-:Y:S04]  /*943a0*/  STL.64 [R1+0x428], R10 ;  /* 0x0004280a01007387 */ /* 0x0001e80000100a00 */
[----:B0-----:R-:W3:Y:S01]  /*943b0*/  LDL.LU.64 R10, [R1+0x8fe0] ;  /* 0x008fe000010a7983 */ /* 0x001ee20000300a00 */
[----:B------:R-:W0:Y:S03]  /*943c0*/  S2R R25, SR_TID.X ;  /* 0x0000000000197919 */ /* 0x000e260000002100 */
[----:B------:R-:W2:Y:S04]  /*943d0*/  LDL.LU.64 R8, [R1+0x8fd8] ;  /* 0x008fd80001087983 */ /* 0x000ea80000300a00 */
[----:B------:R-:W-:Y:S04]  /*943e0*/  STL [R1+0x8ec8], R14 ;  /* 0x008ec80e01007387 */ /* 0x000fe80000100800 */
[----:B------:R-:W-:Y:S01]  /*943f0*/  STL [R1+0x8ec4], R15 ;  /* 0x008ec40f01007387 */ /* 0x000fe20000100800 */
[C---:B0-----:R-:W-:Y:S01]  /*94400*/  LOP3.LUT R29, R25.reuse, 0x7, RZ, 0xc0, !PT ;  /* 0x00000007191d7812 */ /* 0x041fe200078ec0ff */
[----:B------:R-:W-:-:S02]  /*94410*/  IMAD.SHL.U32 R28, R25, 0x100, RZ ;  /* 0x00000100191c7824 */ /* 0x000fc400078e00ff */
[----:B------:R-:W-:Y:S02]  /*94420*/  IMAD.SHL.U32 R25, R25, 0x2, RZ ;  /* 0x0000000219197824 */ /* 0x000fe400078e00ff */
[----:B------:R-:W-:-:S05]  /*94430*/  IMAD R29, R29, 0x210, RZ ;  /* 0x000002101d1d7824 */ /* 0x000fca00078e02ff */
[----:B------:R-:W-:-:S04]  /*94440*/  LOP3.LUT R29, R29, 0x10, R25, 0x78, !PT ;  /* 0x000000101d1d7812 */ /* 0x000fc800078e7819 */
[----:B------:R-:W-:-:S04]  /*94450*/  LOP3.LUT R29, R29, 0x1000, R28, 0xf8, !PT ;  /* 0x000010001d1d7812 */ /* 0x000fc800078ef81c */
[----:B------:R-:W-:Y:S01]  /*94460*/  LOP3.LUT R29, R29, 0x60, RZ, 0x3c, !PT ;  /* 0x000000601d1d7812 */ /* 0x000fe200078e3cff */
[----:B---3--:R-:W-:Y:S01]  /*94470*/  HMMA.16816.F32.BF16 R4, R20, R10, R4 ;  /* 0x0000000a1404723c */ /* 0x008fe20000041804 */
[----:B------:R-:W-:Y:S04]  /*94480*/  STL [R1+0x8ed0], R10 ;  /* 0x008ed00a01007387 */ /* 0x000fe80000100800 */
[----:B------:R-:W-:-:S14]  /*94490*/  STL [R1+0x8ecc], R11 ;  /* 0x008ecc0b01007387 */ /* 0x000fdc0000100800 */
[----:B------:R-:W-:Y:S04]  /*944a0*/  STL.64 [R1+0x410], R4 ;  /* 0x0004100401007387 */ /* 0x000fe80000100a00 */
[----:B------:R-:W-:Y:S04]  /*944b0*/  STL.64 [R1+0x418], R6 ;  /* 0x0004180601007387 */ /* 0x000fe80000100a00 */
[----:B------:R-:W0:Y:S04]  /*944c0*/  LDSM.16.MT88.4 R4, [R29+UR5+0x6000] ;  /* 0x006000051d04783b */ /* 0x000e280008004200 */
        /* <DEDUP_REMOVED lines=13> */
[----:B--2---:R-:W-:Y:S01]  /*945a0*/  STL.64 [R1+0x8ee8], R4 ;  /* 0x008ee80401007387 */ /* 0x004fe20000100a00 */
[----:B0-----:R-:W-:-:S02]  /*945b0*/  IMAD.MOV.U32 R6, RZ, RZ, R17 ;  /* 0x000000ffff067224 */ /* 0x001fc400078e0011 */
[----:B------:R-:W-:-:S05]  /*945c0*/  IMAD.MOV.U32 R7, RZ, RZ, R16 ;  /* 0x000000ffff077224 */ /* 0x000fca00078e0010 */
[----:B------:R0:W-:Y:S02]  /*945d0*/  STL.64 [R1+0x8f08], R6 ;  /* 0x008f080601007387 */ /* 0x0001e40000100a00 */
[----:B0-----:R-:W-:Y:S02]  /*945e0*/  IMAD.MOV.U32 R6, RZ, RZ, R2 ;  /* 0x000000ffff067224 */ /* 0x001fe400078e0002 */
[----:B------:R-:W-:-:S05]  /*945f0*/  IMAD.MOV.U32 R7, RZ, RZ, R0 ;  /* 0x000000ffff077224 */ /* 0x000fca00078e0000 */
[----:B------:R0:W-:Y:S04]  /*94600*/  STL.64 [R1+0x8f30], R6 ;  /* 0x008f300601007387 */ /* 0x0001e80000100a00 */
[----:B------:R-:W4:Y:S04]  /*94610*/  LDL.LU R4, [R1+0xa40] ;  /* 0x000a400001047983 */ /* 0x000f280000300800 */
[----:B------:R-:W4:Y:S04]  /*94620*/  LDL.LU R5, [R1+0xa44] ;  /* 0x000a440001057983 */ /* 0x000f280000300800 */
[----:B0-----:R-:W4:Y:S04]  /*94630*/  LDL.LU R6, [R1+0xa48] ;  /* 0x000a480001067983 */ /* 0x001f280000300800 */
[----:B------:R-:W4:Y:S01]  /*94640*/  LDL.LU R7, [R1+0xa4c] ;  /* 0x000a4c0001077983 */ /* 0x000f220000300800 */
[----:B------:R-:W-:-:S02]  /*94650*/  IMAD.MOV.U32 R26, RZ, RZ, R13 ;  /* 0x000000ffff1a7224 */ /* 0x000fc400078e000d */
[----:B------:R-:W-:Y:S01]  /*94660*/  IMAD.MOV.U32 R27, RZ, RZ, R12 ;  /* 0x000000ffff1b7224 */ /* 0x000fe200078e000c */
[----:B----4-:R-:W-:-:S15]  /*94670*/  HMMA.16816.F32.BF16 R4, R20, R18, R4 ;  /* 0x000000121404723c */ /* 0x010fde0000041804 */
[----:B------:R-:W-:-:S04]  /*94680*/  NOP ;  /* 0x0000000000007918 */ /* 0x000fc80000000000 */
[----:B------:R0:W-:Y:S04]  /*94690*/  STL.64 [R1+0xa40], R4 ;  /* 0x000a400401007387 */ /* 0x0001e80000100a00 */
[----:B------:R1:W-:Y:S04]  /*946a0*/  STL.64 [R1+0xa48], R6 ;  /* 0x000a480601007387 */ /* 0x0003e80000100a00 */
[----:B------:R2:W-:Y:S04]  /*946b0*/  STL.64 [R1+0x8f50], R26 ;  /* 0x008f501a01007387 */ /* 0x0005e80000100a00 */
[----:B0-----:R-:W3:Y:S04]  /*946c0*/  LDL.LU R4, [R1+0x400] ;  /* 0x0004000001047983 */ /* 0x001ee80000300800 */
[----:B------:R-:W3:Y:S04]  /*946d0*/  LDL.LU R5, [R1+0x404] ;  /* 0x0004040001057983 */ /* 0x000ee80000300800 */
[----:B-1----:R-:W4:Y:S04]  /*946e0*/  LDL.LU R6, [R1+0x408] ;  /* 0x0004080001067983 */ /* 0x002f280000300800 */
[----:B------:R-:W4:Y:S04]  /*946f0*/  LDL.LU R7, [R1+0x40c] ;  /* 0x00040c0001077983 */ /* 0x000f280000300800 */
[----:B--2---:R-:W2:Y:S01]  /*94700*/  LDL.64 R26, [R1+0xf8] ;  /* 0x0000f800011a7983 */ /* 0x004ea20000100a00 */
[----:B------:R-:W-:-:S02]  /*94710*/  IMAD.MOV.U32 R2, RZ, RZ, R18 ;  /* 0x000000ffff027224 */ /* 0x000fc400078e0012 */
[----:B------:R-:W-:Y:S01]  /*94720*/  IMAD.MOV.U32 R0, RZ, RZ, R19 ;  /* 0x000000ffff007224 */ /* 0x000fe200078e0013 */
[----:B--2---:R-:W-:Y:S04]  /*94730*/  STL.64 [R1+0x8f68], R26 ;  /* 0x008f681a01007387 */ /* 0x004fe80000100a00 */
[----:B----4-:R-:W-:Y:S04]  /*94740*/  STL.64 [R1+0x8f48], R6 ;  /* 0x008f480601007387 */ /* 0x010fe80000100a00 */
[----:B---3--:R0:W-:Y:S04]  /*94750*/  STL.64 [R1+0x8f40], R4 ;  /* 0x008f400401007387 */ /* 0x0081e80000100a00 */
        /* <DEDUP_REMOVED lines=15> */
[----:B------:R-:W-:Y:S02]  /*94850*/  IMAD.MOV.U32 R15, RZ, RZ, R8 ;  /* 0x000000ffff0f7224 */ /* 0x000fe400078e0008 */
[----:B------:R-:W2:Y:S04]  /*94860*/  LDL.LU R8, [R1+0xa30] ;  /* 0x000a300001087983 */ /* 0x000ea80000300800 */
[----:B------:R-:W2:Y:S04]  /*94870*/  LDL.LU R9, [R1+0xa34] ;  /* 0x000a340001097983 */ /* 0x000ea80000300800 */
[----:B------:R-:W2:Y:S04]  /*94880*/  LDL.LU R10, [R1+0xa38] ;  /* 0x000a3800010a7983 */ /* 0x000ea80000300800 */
[----:B------:R-:W2:Y:S04]  /*94890*/  LDL.LU R11, [R1+0xa3c] ;  /* 0x000a3c00010b7983 */ /* 0x000ea80000300800 */
[----:B------:R0:W-:Y:S04]  /*948a0*/  STL.64 [R1+0x8fd0], R14 ;  /* 0x008fd00e01007387 */ /* 0x0001e80000100a00 */
[----:B0-----:R-:W2:Y:S04]  /*948b0*/  LDL.64 R14, [R1+0x158] ;  /* 0x00015800010e7983 */ /* 0x001ea80000100a00 */
[----:B------:R0:W-:Y:S04]  /*948c0*/  STL.64 [R1+0x8fb0], R18 ;  /* 0x008fb01201007387 */ /* 0x0001e80000100a00 */
[----:B----4-:R1:W-:Y:S04]  /*948d0*/  STL.64 [R1+0x8fa8], R16 ;  /* 0x008fa81001007387 */ /* 0x0103e80000100a00 */
[----:B0-----:R-:W4:Y:S01]  /*948e0*/  LDL.64 R18, [R1+0x138] ;  /* 0x0001380001127983 */ /* 0x001f220000100a00 */
[----:B------:R-:W-:Y:S01]  /*948f0*/  IMAD.MOV.U32 R26, RZ, RZ, R24 ;  /* 0x000000ffff1a7224 */ /* 0x000fe200078e0018 */
[----:B------:R-:W-:-:S02]  /*94900*/  MOV R27, R3 ;  /* 0x00000003001b7202 */ /* 0x000fc40000000f00 */
[----:B----4-:R0:W-:Y:S04]  /*94910*/  STL.64 [R1+0x8fc8], R18 ;  /* 0x008fc81201007387 */ /* 0x0101e80000100a00 */
[----:B-1----:R-:W4:Y:S04]  /*94920*/  LDL.LU R16, [R1+0xa20] ;  /* 0x000a200001107983 */ /* 0x002f280000300800 */
[----:B------:R-:W4:Y:S04]  /*94930*/  LDL.LU R17, [R1+0xa24] ;  /* 0x000a240001117983 */ /* 0x000f280000300800 */
[----:B0-----:R-:W4:Y:S04]  /*94940*/  LDL.LU R18, [R1+0xa28] ;  /* 0x000a280001127983 */ /* 0x001f280000300800 */
[----:B------:R-:W4:Y:S04]  /*94950*/  LDL.LU R19, [R1+0xa2c] ;  /* 0x000a2c0001137983 */ /* 0x000f280000300800 */
[----:B------:R0:W-:Y:S04]  /*94960*/  STL.64 [R1+0x8f80], R26 ;  /* 0x008f801a01007387 */ /* 0x0001e80000100a00 */
[----:B0-----:R-:W2:Y:S04]  /*94970*/  LDL.64 R26, [R1+0x118] ;  /* 0x00011800011a7983 */ /* 0x001ea80000100a00 */
[----:B--2---:R0:W-:Y:S04]  /*94980*/  STL.64 [R1+0x8f98], R26 ;  /* 0x008f981a01007387 */ /* 0x0041e80000100a00 */
[----:B0-----:R-:W2:Y:S04]  /*94990*/  LDL.64 R26, [R1+0x128] ;  /* 0x00012800011a7983 */ /* 0x001ea80000100a00 */
[----:B---3--:R-:W-:Y:S04]  /*949a0*/  STL.64 [R1+0x8f60], R6 ;  /* 0x008f600601007387 */ /* 0x008fe80000100a00 */
        /* <DEDUP_REMOVED lines=19> */
[----:B------:R-:W-:Y:S01]  /*94ae0*/  STL.64 [R1+0xa38], R10 ;  /* 0x000a380a01007387 */ /* 0x000fe20000100a00 */
[----:B0-----:R-:W-:-:S02]  /*94af0*/  IMAD.MOV.U32 R9, RZ, RZ, R14 ;  /* 0x000000ffff097224 */ /* 0x001fc400078e000e */
[----:B------:R-:W-:Y:S02]  /*94b00*/  IMAD.MOV.U32 R8, RZ, RZ, R15 ;  /* 0x000000ffff087224 */ /* 0x000fe400078e000f */
[----:B------:R-:W4:Y:S02]  /*94b10*/  LDL.LU.64 R14, [R1+0x8fd0] ;  /* 0x008fd000010e7983 */ /* 0x000f240000300a00 */
[----:B----4-:R-:W-:Y:S02]  /*94b20*/  HMMA.16816.F32.BF16 R12, R20, R14, R16 ;  /* 0x0000000e140c723c */ /* 0x010fe40000041810 */
        /* <DEDUP_REMOVED lines=16> */
[----:B------:R-:W-:Y:S04]  /*94c30*/  STL.64 [R1+0xa00], R16 ;  /* 0x000a001001007387 */ /* 0x000fe80000100a00 */
[----:B------:R0:W-:Y:S04]  /*94c40*/  STL.64 [R1+0xa08], R18 ;  /* 0x000a081201007387 */ /* 0x0001e80000100a00 */
[----:B0-----:R-:W3:Y:S01]  /*94c50*/  LDL.LU.64 R18, [R1+0x8fa0] ;  /* 0x008fa00001127983 */ /* 0x001ee20000300a00 */
[----:B------:R-:W-:Y:S02]  /*94c60*/  IMAD.MOV.U32 R17, RZ, RZ, R26 ;  /* 0x000000ffff117224 */ /* 0x000fe400078e001a */
[----:B------:R-:W-:-:S02]  /*94c70*/  IMAD.MOV.U32 R16, RZ, RZ, R27 ;  /* 0x000000ffff107224 */ /* 0x000fc400078e001b */
[----:B------:R-:W2:Y:S04]  /*94c80*/  LDL.LU.64 R26, [R1+0x8f98] ;  /* 0x008f9800011a7983 */ /* 0x000ea80000300a00 */
[----:B---3--:R-:W-:Y:S04]  /*94c90*/  STL.64 [R1+0x8f00], R18 ;  /* 0x008f001201007387 */ /* 0x008fe80000100a00 */
[----:B------:R0:W-:Y:S04]  /*94ca0*/  STL.64 [R1+0x8ef8], R16 ;  /* 0x008ef81001007387 */ /* 0x0001e80000100a00 */
[----:B0-----:R-:W3:Y:S04]  /*94cb0*/  LDL.LU R16, [R1+0x210] ;  /* 0x0002100001107983 */ /* 0x001ee80000300800 */
[----:B------:R-:W3:Y:S04]  /*94cc0*/  LDL.LU R17, [R1+0x214] ;  /* 0x0002140001117983 */ /* 0x000ee80000300800 */
[----:B------:R-:W4:Y:S04]  /*94cd0*/  LDL.LU R18, [R1+0x218] ;  /* 0x0002180001127983 */ /* 0x000f280000300800 */
[----:B------:R-:W4:Y:S01]  /*94ce0*/  LDL.LU R19, [R1+0x21c] ;  /* 0x00021c0001137983 */ /* 0x000f220000300800 */
[----:B--2---:R-:W-:Y:S01]  /*94cf0*/  HMMA.16816.F32.BF16 R4, R20, R26, R4 ;  /* 0x0000001a1404723c */ /* 0x004fe20000041804 */
[----:B------:R-:W-:-:S02]  /*94d00*/  IMAD.MOV.U32 R14, RZ, RZ, R26 ;  /* 0x000000ffff0e7224 */ /* 0x000fc400078e001a */
[----:B------:R-:W-:Y:S01]  /*94d10*/  IMAD.MOV.U32 R15, RZ, RZ, R27 ;  /* 0x000000ffff0f7224 */ /* 0x000fe200078e001b */
[----:B----4-:R-:W-:Y:S04]  /*94d20*/  STL.64 [R1+0x8f18], R18 ;  /* 0x008f181201007387 */ /* 0x010fe80000100a00 */
[----:B---3--:R0:W-:Y:S04]  /*94d30*/  STL.64 [R1+0x8f10], R16 ;  /* 0x008f101001007387 */ /* 0x0081e80000100a00 */
        /* <DEDUP_REMOVED lines=30> */
[----:B---3--:R-:W-:Y:S02]  /*94f20*/  HMMA.16816.F32.BF16 R20, R20, R26, R4 ;  /* 0x0000001a1414723c */ /* 0x008fe40000041804 */
[----:B------:R-:W2:Y:S01]  /*94f30*/  LDL.LU.64 R6, [R1+0x8f30] ;  /* 0x008f300001067983 */ /* 0x000ea20000300a00 */
[----:B------:R-:W-:-:S02]  /*94f40*/  IMAD.MOV.U32 R28, RZ, RZ, R26 ;  /* 0x000000ffff1c7224 */ /* 0x000fc400078e001a */
[----:B------:R-:W-:-:S14]  /*94f50*/  IMAD.MOV.U32 R3, RZ, RZ, R27 ;  /* 0x000000ffff037224 */ /* 0x000fdc00078e001b */
[----:B------:R-:W-:Y:S04]  /*94f60*/  STL.64 [R1+0x400], R20 ;  /* 0x0004001401007387 */ /* 0x000fe80000100a00 */
[----:B------:R0:W-:Y:S04]  /*94f70*/  STL.64 [R1+0x408], R22 ;  /* 0x0004081601007387 */ /* 0x0001e80000100a00 */
[----:B------:R-:W2:Y:S04]  /*94f80*/  LDL.LU.64 R26, [R1+0x8f28] ;  /* 0x008f2800011a7983 */ /* 0x000ea80000300a00 */
[----:B------:R-:W2:Y:S04]  /*94f90*/  LDL.LU.64 R24, [R1+0x8f20] ;  /* 0x008f200001187983 */ /* 0x000ea80000300a00 */
[----:B0-----:R-:W3:Y:S04]  /*94fa0*/  LDL R22, [R1+0x8] ;  /* 0x0000080001167983 */ /* 0x001ee80000100800 */
[----:B------:R-:W3:Y:S01]  /*94fb0*/  LDL R23, [R1+0xc] ;  /* 0x00000c0001177983 */ /* 0x000ee20000100800 */
        /* <DEDUP_REMOVED lines=8> */
[----:B------:R-:W4:-:S13]  /*95040*/  LDL.LU.64 R16, [R1+0x8ef8] ;  /* 0x008ef80001107983 */ /* 0x000f1a0000300a00 */
[----:B------:R-:W-:Y:S04]  /*95050*/  STL.64 [R1+0x210], R4 ;  /* 0x0002100401007387 */ /* 0x000fe80000100a00 */
[----:B------:R0:W-:Y:S04]  /*95060*/  STL.64 [R1+0x218], R6 ;  /* 0x0002180601007387 */ /* 0x0001e80000100a00 */
[----:B0-----:R-:W3:Y:S04]  /*95070*/  LDL.LU.64 R6, [R1+0x8ef0] ;  /* 0x008ef00001067983 */ /* 0x001ee80000300a00 */
[----:B------:R-:W3:Y:S02]  /*95080*/  LDL.LU.64 R4, [R1+0x8ee8] ;  /* 0x008ee80001047983 */ /* 0x000ee40000300a00 */
[----:B---3--:R-:W-:Y:S02]  /*95090*/  HMMA.16816.F32.BF16 R20, R24, R22, R4 ;  /* 0x000000161814723c */ /* 0x008fe40000041804 */
[----:B------:R-:W2:Y:S04]  /*950a0*/  LDL.LU.64 R6, [R1+0x8ee0] ;  /* 0x008ee00001067983 */ /* 0x000ea80000300a00 */
[----:B------:R-:W2:-:S13]  /*950b0*/  LDL.LU.64 R4, [R1+0x8ed8] ;  /* 0x008ed80001047983 */ /* 0x000e9a0000300a00 */
[----:B------:R-:W-:Y:S04]  /*950c0*/  STL.64 [R1+0x200], R20 ;  /* 0x0002001401007387 */ /* 0x000fe80000100a00 */
[----:B------:R2:W-:Y:S02]  /*950d0*/  STL.64 [R1+0x208], R22 ;  /* 0x0002081601007387 */ /* 0x0005e40000100a00 */
[----:B--2---:R-:W-:Y:S02]  /*950e0*/  HMMA.16816.F32.BF16 R20, R24, R18, R4 ;  /* 0x000000121814723c */ /* 0x004fe40000041804 */
[----:B------:R-:W2:-:S15]  /*950f0*/  LDL.LU R4, [R1+0xb0] ;  /* 0x0000b00001047983 */ /* 0x000e9e0000300800 */
[----:B------:R-:W-:Y:S02]  /*95100*/  NOP ;  /* 0x0000000000007918 */ /* 0x000fe40000000000 */
[----:B------:R-:W-:Y:S04]  /*95110*/  STL.64 [R1+0x1f0], R20 ;  /* 0x0001f01401007387 */ /* 0x000fe80000100a00 */
[----:B------:R0:W-:Y:S04]  /*95120*/  STL.64 [R1+0x1f8], R22 ;  /* 0x0001f81601007387 */ /* 0x0001e80000100a00 */
[----:B------:R-:W2:Y:S04]  /*95130*/  LDL.LU R5, [R1+0xb4] ;  /* 0x0000b40001057983 */ /* 0x000ea80000300800 */
[----:B------:R-:W3:Y:S04]  /*95140*/  LDL.LU R6, [R1+0xb8] ;  /* 0x0000b80001067983 */ /* 0x000ee80000300800 */
[----:B------:R-:W3:Y:S01]  /*95150*/  LDL.LU R7, [R1+0xbc] ;  /* 0x0000bc0001077983 */ /* 0x000ee20000300800 */
[----:B0-----:R-:W-:-:S02]  /*95160*/  IMAD.MOV.U32 R22, RZ, RZ, R10 ;  /* 0x000000ffff167224 */ /* 0x001fc400078e000a */
[----:B------:R-:W-:Y:S01]  /*95170*/  IMAD.MOV.U32 R23, RZ, RZ, R11 ;  /* 0x000000ffff177224 */ /* 0x000fe200078e000b */
[----:B------:R-:W2:Y:S04]  /*95180*/  LDL.LU R10, [R1+0x8ed0] ;  /* 0x008ed000010a7983 */ /* 0x000ea80000300800 */
[----:B------:R-:W2:Y:S04]  /*95190*/  LDL.LU R11, [R1+0x8ecc] ;  /* 0x008ecc00010b7983 */ /* 0x000ea80000300800 */
[----:B------:R0:W-:Y:S04]  /*951a0*/  STL.64 [R1+0x8e10], R22 ;  /* 0x008e101601007387 */ /* 0x0001e80000100a00 */
[----:B0-----:R-:W2:Y:S04]  /*951b0*/  LDL.64 R22, [R1+0x108] ;  /* 0x0001080001167983 */ /* 0x001ea80000100a00 */
[----:B--2---:R-:W-:Y:S04]  /*951c0*/  STL.64 [R1+0x8e28], R22 ;  /* 0x008e281601007387 */ /* 0x004fe80000100a00 */
[----:B---3--:R0:W-:Y:S04]  /*951d0*/  STL.64 [R1+0x8df8], R6 ;  /* 0x008df80601007387 */ /* 0x0081e80000100a00 */
[----:B------:R1:W-:Y:S04]  /*951e0*/  STL.64 [R1+0x8df0], R4 ;  /* 0x008df00401007387 */ /* 0x0003e80000100a00 */
[----:B0-----:R-:W2:Y:S01]  /*951f0*/  LDL.64 R6, [R1+0xe8] ;  /* 0x0000e80001067983 */ /* 0x001ea20000100a00 */
[----:B------:R-:W-:-:S02]  /*95200*/  IMAD.MOV.U32 R22, RZ, RZ, R14 ;  /* 0x000000ffff167224 */ /* 0x000fc400078e000e */
[----:B------:R-:W-:Y:S01]  /*95210*/  IMAD.MOV.U32 R23, RZ, RZ, R15 ;  /* 0x000000ffff177224 */ /* 0x000fe200078e000f */
[----:B--2---:R0:W-:Y:S04]  /*95220*/  STL.64 [R1+0x8e08], R6 ;  /* 0x008e080601007387 */ /* 0x0041e80000100a00 */
[----:B-1----:R-:W2:Y:S04]  /*95230*/  LDL.LU R4, [R1+0xc0] ;  /* 0x0000c00001047983 */ /* 0x002ea80000300800 */
[----:B------:R-:W2:Y:S04]  /*95240*/  LDL.LU R5, [R1+0xc4] ;  /* 0x0000c40001057983 */ /* 0x000ea80000300800 */
[----:B0-----:R-:W3:Y:S04]  /*95250*/  LDL.LU R6, [R1+0xc8] ;  /* 0x0000c80001067983 */ /* 0x001ee80000300800 */
[----:B------:R-:W3:Y:S04]  /*95260*/  LDL.LU R7, [R1+0xcc] ;  /* 0x0000cc0001077983 */ /* 0x000ee80000300800 */
[----:B------:R-:W2:Y:S04]  /*95270*/  LDL.LU R14, [R1+0x8ec8] ;  /* 0x008ec800010e7983 */ /* 0x000ea80000300800 */
[----:B------:R-:W2:Y:S04]  /*95280*/  LDL.LU R15, [R1+0x8ec4] ;  /* 0x008ec400010f7983 */ /* 0x000ea80000300800 */
[----:B------:R4:W-:Y:S02]  /*95290*/  STL.64 [R1+0x8e40], R22 ;  /* 0x008e401601007387 */ /* 0x0009e40000100a00 */
[----:B----4-:R-:W-:-:S02]  /*952a0*/  IMAD.MOV.U32 R22, RZ, RZ, R17 ;  /* 0x000000ffff167224 */ /* 0x010fc400078e0011 */
        /* <DEDUP_REMOVED lines=61> */
[----:B----4-:R1:W-:Y:S04]  /*95680*/  STL [R1+0x8dc4], R17 ;  /* 0x008dc41101007387 */ /* 0x0103e80000100800 */
[----:B0-----:R-:W3:Y:S04]  /*95690*/  LDL.64 R18, [R1+0x18] ;  /* 0x0000180001127983 */ /* 0x001ee80000100a00 */
[----:B---3--:R0:W-:Y:S04]  /*956a0*/  STL.64 [R1+0x8dd0], R18 ;  /* 0x008dd01201007387 */ /* 0x0081e80000100a00 */
[----:B------:R-:W3:Y:S04]  /*956b0*/  LDL.LU R16, [R1+0x1e0] ;  /* 0x0001e00001107983 */ /* 0x000ee80000300800 */
[----:B-1----:R-:W3:Y:S04]  /*956c0*/  LDL.LU R17, [R1+0x1e4] ;  /* 0x0001e40001117983 */ /* 0x002ee80000300800 */
[----:B0-----:R-:W3:Y:S04]  /*956d0*/  LDL.LU R18, [R1+0x1e8] ;  /* 0x0001e80001127983 */ /* 0x001ee80000300800 */
[----:B------:R-:W3:Y:S02]  /*956e0*/  LDL.LU R19, [R1+0x1ec] ;  /* 0x0001ec0001137983 */ /* 0x000ee40000300800 */
[----:B---3--:R-:W-:-:S15]  /*956f0*/  HMMA.16816.F32.BF16 R16, R24, R14, R16 ;  /* 0x0000000e1810723c */ /* 0x008fde0000041810 */
[----:B------:R-:W-:-:S04]  /*95700*/  NOP ;  /* 0x0000000000007918 */ /* 0x000fc80000000000 */
[----:B------:R-:W-:Y:S04]  /*95710*/  STL.64 [R1+0x10e0], R16 ;  /* 0x0010e01001007387 */ /* 0x000fe80000100a00 */
[----:B------:R0:W-:Y:S04]  /*95720*/  STL.64 [R1+0x10e8], R18 ;  /* 0x0010e81201007387 */ /* 0x0001e80000100a00 */
[----:B0-----:R-:W3:Y:S01]  /*95730*/  LDL.64 R18, [R1+0x28] ;  /* 0x0000280001127983 */ /* 0x001ee20000100a00 */
[C---:B------:R-:W-:Y:S03]  /*95740*/  HMMA.16816.F32.BF16 R20, R24.reuse, R10, R20 ;  /* 0x0000000a1814723c */ /* 0x040fe60000041814 */
[----:B---3--:R0:W-:Y:S04]  /*95750*/  STL.64 [R1+0x8e00], R18 ;  /* 0x008e001201007387 */ /* 0x0081e80000100a00 */
[----:B------:R-:W3:Y:S04]  /*95760*/  LDL.LU R16, [R1+0x890] ;  /* 0x0008900001107983 */ /* 0x000ee80000300800 */
[----:B------:R-:W3:Y:S04]  /*95770*/  LDL.LU R17, [R1+0x894] ;  /* 0x0008940001117983 */ /* 0x000ee80000300800 */
[----:B0-----:R-:W3:Y:S04]  /*95780*/  LDL.LU R18, [R1+0x898] ;  /* 0x0008980001127983 */ /* 0x001ee80000300800 */
[----:B------:R-:W3:Y:S04]  /*95790*/  LDL.LU R19, [R1+0x89c] ;  /* 0x00089c0001137983 */ /* 0x000ee80000300800 */
        /* <DEDUP_REMOVED lines=57> */
[----:B------:R-:W3:-:S15]  /*95b30*/  LDL.LU.64 R6, [R1+0x8e08] ;  /* 0x008e080001067983 */ /* 0x000ede0000300a00 */
[----:B------:R-:W-:Y:S02]  /*95b40*/  NOP ;  /* 0x0000000000007918 */ /* 0x000fe40000000000 */
[----:B------:R-:W-:Y:S04]  /*95b50*/  STL.64 [R1+0xc0], R20 ;  /* 0x0000c01401007387 */ /* 0x000fe80000100a00 */
[----:B------:R-:W-:Y:S04]  /*95b60*/  STL.64 [R1+0xc8], R22 ;  /* 0x0000c81601007387 */ /* 0x000fe80000100a00 */
[----:B------:R-:W0:Y:S04]  /*95b70*/  LDSM.16.MT88.4 R20, [R29+UR5+0x6080] ;  /* 0x006080051d14783b */ /* 0x000e280008004200 */
[----:B0-----:R0:W-:Y:S04]  /*95b80*/  STL.64 [R1+0x8cd8], R22 ;  /* 0x008cd81601007387 */ /* 0x0011e80000100a00 */
[----:B------:R1:W-:Y:S01]  /*95b90*/  STL.64 [R1+0x8cd0], R20 ;  /* 0x008cd01401007387 */ /* 0x0003e20000100a00 */
[----:B0-----:R-:W-:Y:S01]  /*95ba0*/  IMAD.MOV.U32 R22, RZ, RZ, R28 ;  /* 0x000000ffff167224 */ /* 0x001fe200078e001c */
[----:B---3--:R-:W-:Y:S01]  /*95bb0*/  HMMA.16816.F32.BF16 R16, R24, R6, R16 ;  /* 0x000000061810723c */ /* 0x008fe20000041810 */
[----:B------:R-:W-:-:S02]  /*95bc0*/  IMAD.MOV.U32 R28, RZ, RZ, R6 ;  /* 0x000000ffff1c7224 */ /* 0x000fc400078e0006 */
[----:B-1----:R-:W-:-:S15]  /*95bd0*/  IMAD.MOV.U32 R21, RZ, RZ, R7 ;  /* 0x000000ffff157224 */ /* 0x002fde00078e0007 */
[----:B------:R-:W-:Y:S01]  /*95be0*/  NOP ;  /* 0x0000000000007918 */ /* 0x000fe20000000000 */
[----:B------:R-:W-:Y:S04]  /*95bf0*/  STL.64 [R1+0x890], R16 ;  /* 0x0008901001007387 */ /* 0x000fe80000100a00 */
[----:B------:R0:W-:Y:S04]  /*95c00*/  STL.64 [R1+0x898], R18 ;  /* 0x0008981201007387 */ /* 0x0001e80000100a00 */
[----:B0-----:R-:W2:Y:S04]  /*95c10*/  LDL.LU.64 R18, [R1+0x8e00] ;  /* 0x008e000001127983 */ /* 0x001ea80000300a00 */
[----:B------:R-:W3:Y:S04]  /*95c20*/  LDL.LU.64 R6, [R1+0x8df8] ;  /* 0x008df80001067983 */ /* 0x000ee80000300a00 */
[----:B------:R-:W3:Y:S01]  /*95c30*/  LDL.LU.64 R4, [R1+0x8df0] ;  /* 0x008df00001047983 */ /* 0x000ee20000300a00 */
[----:B------:R-:W-:-:S03]  /*95c40*/  IMAD.MOV.U32 R23, RZ, RZ, R3 ;  /* 0x000000ffff177224 */ /* 0x000fc600078e0003 */
[----:B------:R-:W-:Y:S04]  /*95c50*/  STL [R1+0x8d24], R21 ;  /* 0x008d241501007387 */ /* 0x000fe80000100800 */
[----:B------:R-:W-:Y:S01]  /*95c60*/  STL [R1+0x8d20], R28 ;  /* 0x008d201c01007387 */ /* 0x000fe20000100800 */
[----:B---3--:R-:W-:Y:S03]  /*95c70*/  HMMA.16816.F32.BF16 R24, R24, R22, R4 ;  /* 0x000000161818723c */ /* 0x008fe60000041804 */
[----:B------:R-:W4:Y:S04]  /*95c80*/  LDL.LU.64 R6, [R1+0x8de8] ;  /* 0x008de80001067983 */ /* 0x000f280000300a00 */
[----:B------:R-:W4:Y:S01]  /*95c90*/  LDL.LU.64 R4, [R1+0x8de0] ;  /* 0x008de00001047983 */ /* 0x000f220000300a00 */
[----:B--2---:R-:W-:-:S11]  /*95ca0*/  IMAD.MOV.U32 R3, RZ, RZ, R19 ;  /* 0x000000ffff037224 */ /* 0x004fd600078e0013 */
[----:B------:R-:W-:Y:S04]  /*95cb0*/  STL.64 [R1+0xb0], R24 ;  /* 0x0000b01801007387 */ /* 0x000fe80000100a00 */
[----:B------:R0:W-:Y:S04]  /*95cc0*/  STL.64 [R1+0xb8], R26 ;  /* 0x0000b81a01007387 */ /* 0x0001e80000100a00 */
[----:B0-----:R-:W2:Y:S04]  /*95cd0*/  LDL.64 R26, [R1+0x8] ;  /* 0x00000800011a7983 */ /* 0x001ea80000100a00 */
[----:B------:R0:W-:Y:S04]  /*95ce0*/  STL.64 [R1+0x8cf0], R22 ;  /* 0x008cf01601007387 */ /* 0x0001e80000100a00 */
[----:B------:R-:W3:Y:S04]  /*95cf0*/  LDL.LU R20, [R1+0x710] ;  /* 0x0007100001147983 */ /* 0x000ee80000300800 */
[----:B------:R-:W3:Y:S04]  /*95d00*/  LDL.LU R21, [R1+0x714] ;  /* 0x0007140001157983 */ /* 0x000ee80000300800 */
[----:B0-----:R-:W3:Y:S04]  /*95d10*/  LDL.LU R22, [R1+0x718] ;  /* 0x0007180001167983 */ /* 0x001ee80000300800 */
[----:B------:R-:W3:Y:S01]  /*95d20*/  LDL.LU R23, [R1+0x71c] ;  /* 0x00071c0001177983 */ /* 0x000ee20000300800 */
[----:B----4-:R-:W-:-:S15]  /*95d30*/  HMMA.16816.F32.BF16 R8, R4, R18, R8 ;  /* 0x000000120408723c */ /* 0x010fde0000041808 */
[----:B------:R-:W-:-:S04]  /*95d40*/  NOP ;  /* 0x0000000000007918 */ /* 0x000fc80000000000 */
[----:B------:R0:W-:Y:S04]  /*95d50*/  STL.64 [R1+0x720], R8 ;  /* 0x0007200801007387 */ /* 0x0001e80000100a00 */
[----:B------:R1:W-:Y:S01]  /*95d60*/  STL.64 [R1+0x728], R10 ;  /* 0x0007280a01007387 */ /* 0x0003e20000100a00 */
[----:B0-----:R-:W-:-:S03]  /*95d70*/  IMAD.MOV.U32 R8, RZ, RZ, R18 ;  /* 0x000000ffff087224 */ /* 0x001fc600078e0012 */
[----:B-1----:R-:W4:Y:S04]  /*95d80*/  LDL.LU.64 R10, [R1+0x8dd8] ;  /* 0x008dd800010a7983 */ /* 0x002f280000300a00 */
[----:B------:R-:W3:Y:S02]  /*95d90*/  LDL.LU.64 R18, [R1+0x8dd0] ;  /* 0x008dd00001127983 */ /* 0x000ee40000300a00 */
[----:B---3--:R-:W-:Y:S01]  /*95da0*/  HMMA.16816.F32.BF16 R20, R4, R18, R20 ;  /* 0x000000120414723c */ /* 0x008fe20000041814 */
[----:B------:R-:W-:-:S15]  /*95db0*/  IMAD.MOV.U32 R9, RZ, RZ, R19 ;  /* 0x000000ffff097224 */ /* 0x000fde00078e0013 */
[----:B------:R-:W-:-:S03]  /*95dc0*/  NOP ;  /* 0x0000000000007918 */ /* 0x000fc60000000000 */
[----:B------:R0:W-:Y:S04]  /*95dd0*/  STL.64 [R1+0x710], R20 ;  /* 0x0007101401007387 */ /* 0x0001e80000100a00 */
[----:B------:R-:W-:Y:S01]  /*95de0*/  STL.64 [R1+0x718], R22 ;  /* 0x0007181601007387 */ /* 0x000fe20000100a00 */
[----:B0-----:R-:W-:-:S03]  /*95df0*/  IMAD.MOV.U32 R20, RZ, RZ, R18 ;  /* 0x000000ffff147224 */ /* 0x001fc600078e0012 */
[----:B------:R-:W3:Y:S04]  /*95e00*/  LDL.LU.64 R18, [R1+0x8dc8] ;  /* 0x008dc80001127983 */ /* 0x000ee80000300a00 */
[----:B------:R-:W3:Y:S04]  /*95e10*/  LDL.LU R17, [R1+0x8dc4] ;  /* 0x008dc40001117983 */ /* 0x000ee80000300800 */
[----:B----4-:R-:W-:Y:S04]  /*95e20*/  STL.64 [R1+0x8db8], R10 ;  /* 0x008db80a01007387 */ /* 0x010fe80000100a00 */
[----:B------:R0:W-:Y:S04]  /*95e30*/  STL.64 [R1+0x8db0], R8 ;  /* 0x008db00801007387 */ /* 0x0001e80000100a00 */
[----:B0-----:R-:W4:Y:S04]  /*95e40*/  LDL.LU R8, [R1+0x700] ;  /* 0x0007000001087983 */ /* 0x001f280000300800 */
[----:B------:R-:W4:Y:S04]  /*95e50*/  LDL.LU R9, [R1+0x704] ;  /* 0x0007040001097983 */ /* 0x000f280000300800 */
[----:B------:R-:W4:Y:S04]  /*95e60*/  LDL.LU R10, [R1+0x708] ;  /* 0x00070800010a7983 */ /* 0x000f280000300800 */
[----:B------:R-:W4:Y:S01]  /*95e70*/  LDL.LU R11, [R1+0x70c] ;  /* 0x00070c00010b7983 */ /* 0x000f220000300800 */
[----:B--2---:R-:W-:Y:S01]  /*95e80*/  IMAD.MOV.U32 R23, RZ, RZ, R26 ;  /* 0x000000ffff177224 */ /* 0x004fe200078e001a */
[----:B------:R-:W-:Y:S01]  /*95e90*/  MOV R22, R27 ;  /* 0x0000001b00167202 */ /* 0x000fe20000000f00 */
[----:B----4-:R-:W-:-:S15]  /*95ea0*/  HMMA.16816.F32.BF16 R8, R4, R26, R8 ;  /* 0x0000001a0408723c */ /* 0x010fde0000041808 */
[----:B------:R-:W-:-:S04]  /*95eb0*/  NOP ;  /* 0x0000000000007918 */ /* 0x000fc80000000000 */
[----:B------:R0:W-:Y:S04]  /*95ec0*/  STL.64 [R1+0x700], R8 ;  /* 0x0007000801007387 */ /* 0x0001e80000100a00 */
[----:B------:R1:W-:Y:S04]  /*95ed0*/  STL.64 [R1+0x708], R10 ;  /* 0x0007080a01007387 */ /* 0x0003e80000100a00 */
[----:B0-----:R-:W2:Y:S04]  /*95ee0*/  LDL.LU R8, [R1+0x6e0] ;  /* 0x0006e00001087983 */ /* 0x001ea80000300800 */
[----:B------:R-:W2:Y:S04]  /*95ef0*/  LDL.LU R9, [R1+0x6e4] ;  /* 0x0006e40001097983 */ /* 0x000ea80000300800 */
[----:B-1----:R-:W2:Y:S04]  /*95f00*/  LDL.LU R10, [R1+0x6e8] ;  /* 0x0006e800010a7983 */ /* 0x002ea80000300800 */
[----:B------:R-:W2:Y:S04]  /*95f10*/  LDL.LU R11, [R1+0x6ec] ;  /* 0x0006ec00010b7983 */ /* 0x000ea80000300800 */
[----:B------:R-:W4:Y:S04]  /*95f20*/  LDL.64 R26, [R1+0x38] ;  /* 0x00003800011a7983 */ /* 0x000f280000100a00 */
[----:B----4-:R0:W-:Y:S04]  /*95f30*/  STL.64 [R1+0x8da8], R26 ;  /* 0x008da81a01007387 */ /* 0x0101e80000100a00 */
[----:B------:R-:W3:Y:S04]  /*95f40*/  LDL.LU R24, [R1+0x6f0] ;  /* 0x0006f00001187983 */ /* 0x000ee80000300800 */
[----:B------:R-:W3:Y:S04]  /*95f50*/  LDL.LU R25, [R1+0x6f4] ;  /* 0x0006f40001197983 */ /* 0x000ee80000300800 */
[----:B0-----:R-:W3:Y:S04]  /*95f60*/  LDL.LU R26, [R1+0x6f8] ;  /* 0x0006f800011a7983 */ /* 0x001ee80000300800 */
[----:B------:R-:W3:Y:S04]  /*95f70*/  LDL.LU R27, [R1+0x6fc] ;  /* 0x0006fc00011b7983 */ /* 0x000ee80000300800 */
[----:B------:R-:W-:Y:S04]  /*95f80*/  STL.64 [R1+0x8d90], R22 ;  /* 0x008d901601007387 */ /* 0x000fe80000100a00 */
[----:B------:R3:W-:Y:S02]  /*95f90*/  STL [R1+0x8d88], R20 ;  /* 0x008d881401007387 */ /* 0x0007e40000100800 */
[----:B---3--:R-:W-:Y:S02]  /*95fa0*/  HMMA.16816.F32.BF16 R20, R4, R18, R24 ;  /* 0x000000120414723c */ /* 0x008fe40000041818 */
[----:B------:R-:W3:-:S15]  /*95fb0*/  LDL.LU R24, [R1+0x6d0] ;  /* 0x0006d00001187983 */ /* 0x000ede0000300800 */
[----:B------:R-:W-:Y:S02]  /*95fc0*/  NOP ;  /* 0x0000000000007918 */ /* 0x000fe40000000000 */
[----:B------:R-:W-:Y:S04]  /*95fd0*/  STL.64 [R1+0x6f0], R20 ;  /* 0x0006f01401007387 */ /* 0x000fe80000100a00 */
[----:B------:R-:W-:Y:S04]  /*95fe0*/  STL.64 [R1+0x6f8], R22 ;  /* 0x0006f81601007387 */ /* 0x000fe80000100a00 */
[----:B------:R-:W3:Y:S04]  /*95ff0*/  LDL.LU R25, [R1+0x6d4] ;  /* 0x0006d40001197983 */ /* 0x000ee80000300800 */
[----:B------:R-:W3:Y:S04]  /*96000*/  LDL.LU R26, [R1+0x6d8] ;  /* 0x0006d800011a7983 */ /* 0x000ee80000300800 */
[----:B------:R-:W3:Y:S04]  /*96010*/  LDL.LU R27, [R1+0x6dc] ;  /* 0x0006dc00011b7983 */ /* 0x000ee80000300800 */
[----:B------:R-:W-:Y:S04]  /*96020*/  STL.64 [R1+0x8d60], R18 ;  /* 0x008d601201007387 */ /* 0x000fe80000100a00 */
[----:B------:R0:W-:Y:S04]  /*96030*/  STL [R1+0x8d58], R17 ;  /* 0x008d581101007387 */ /* 0x0001e80000100800 */
[----:B------:R-:W4:Y:S04]  /*96040*/  LDL.LU R16, [R1+0xe60] ;  /* 0x000e600001107983 */ /* 0x000f280000300800 */
[----:B0-----:R-:W4:Y:S04]  /*96050*/  LDL.LU R17, [R1+0xe64] ;  /* 0x000e640001117983 */ /* 0x001f280000300800 */
[----:B------:R-:W3:Y:S04]  /*96060*/  LDL.LU R18, [R1+0xe68] ;  /* 0x000e680001127983 */ /* 0x000ee80000300800 */
[----:B------:R-:W3:Y:S01]  /*96070*/  LDL.LU R19, [R1+0xe6c] ;  /* 0x000e6c0001137983 */ /* 0x000ee20000300800 */
[----:B--2---:R-:W-:Y:S03]  /*96080*/  HMMA.16816.F32.BF16 R8, R4, R14, R8 ;  /* 0x0000000e0408723c */ /* 0x004fe60000041808 */
[----:B---3--:R0:W-:Y:S04]  /*96090*/  STL.64 [R1+0x8d70], R18 ;  /* 0x008d701201007387 */ /* 0x0081e80000100a00 */
[----:B----4-:R-:W-:Y:S01]  /*960a0*/  STL.64 [R1+0x8d68], R16 ;  /* 0x008d681001007387 */ /* 0x010fe20000100a00 */
[----:B0-----:R-:W-:-:S03]  /*960b0*/  IMAD.MOV.U32 R18, RZ, RZ, R12 ;  /* 0x000000ffff127224 */ /* 0x001fc600078e000c */
[----:B------:R-:W2:Y:S04]  /*960c0*/  LDL.LU R12, [R1+0x8dc0] ;  /* 0x008dc000010c7983 */ /* 0x000ea80000300800 */
[----:B------:R-:W3:Y:S04]  /*960d0*/  LDL.LU R20, [R1+0xe80] ;  /* 0x000e800001147983 */ /* 0x000ee80000300800 */
[----:B------:R-:W3:Y:S04]  /*960e0*/  LDL.LU R21, [R1+0xe84] ;  /* 0x000e840001157983 */ /* 0x000ee80000300800 */
[----:B------:R-:W4:Y:S04]  /*960f0*/  LDL.LU R22, [R1+0xe88] ;  /* 0x000e880001167983 */ /* 0x000f280000300800 */
        /* <DEDUP_REMOVED lines=10> */
[----:B------:R-:W-:Y:S04]  /*961a0*/  STL.64 [R1+0x6e0], R8 ;  /* 0x0006e00801007387 */ /* 0x000fe80000100a00 */
[----:B------:R0:W-:Y:S04]  /*961b0*/  STL.64 [R1+0x6e8], R10 ;  /* 0x0006e80a01007387 */ /* 0x0001e80000100a00 */
[----:B0-----:R-:W3:Y:S04]  /*961c0*/  LDL.LU.64 R10, [R1+0x8db8] ;  /* 0x008db800010a7983 */ /* 0x001ee80000300a00 */
[----:B------:R-:W4:Y:S04]  /*961d0*/  LDL.LU.64 R8, [R1+0x8db0] ;  /* 0x008db00001087983 */ /* 0x000f280000300a00 */
[----:B------:R0:W-:Y:S04]  /*961e0*/  STL.64 [R1+0x8d50], R14 ;  /* 0x008d500e01007387 */ /* 0x0001e80000100a00 */
[----:B--2---:R1:W-:Y:S04]  /*961f0*/  STL [R1+0x8d48], R12 ;  /* 0x008d480c01007387 */ /* 0x0043e80000100800 */
[----:B0-----:R-:W2:Y:S01]  /*96200*/  LDL.64 R14, [R1+0x138] ;  /* 0x00013800010e7983 */ /* 0x001ea20000100a00 */
[C---:B---3--:R-:W-:Y:S03]  /*96210*/  HMMA.16816.F32.BF16 R24, R4.reuse, R10, R24 ;  /* 0x0000000a0418723c */ /* 0x048fe60000041818 */
[----:B--2---:R0:W-:Y:S04]  /*96220*/  STL.64 [R1+0x8d78], R14 ;  /* 0x008d780e01007387 */ /* 0x0041e80000100a00 */
[----:B-1----:R-:W2:Y:S04]  /*96230*/  LDL.LU R12, [R1+0xe70] ;  /* 0x000e7000010c7983 */ /* 0x002ea80000300800 */
[----:B------:R-:W2:Y:S04]  /*96240*/  LDL.LU R13, [R1+0xe74] ;  /* 0x000e7400010d7983 */ /* 0x000ea80000300800 */
[----:B0-----:R-:W2:Y:S04]  /*96250*/  LDL.LU R14, [R1+0xe78] ;  /* 0x000e7800010e7983 */ /* 0x001ea80000300800 */
[----:B------:R-:W2:Y:S04]  /*96260*/  LDL.LU R15, [R1+0xe7c] ;  /* 0x000e7c00010f7983 */ /* 0x000ea80000300800 */
[----:B------:R-:W-:Y:S04]  /*96270*/  STL.64 [R1+0x6d0], R24 ;  /* 0x0006d01801007387 */ /* 0x000fe80000100a00 */
[----:B------:R0:W-:Y:S04]  /*96280*/  STL.64 [R1+0x6d8], R26 ;  /* 0x0006d81a01007387 */ /* 0x0001e80000100a00 */
[----:B0-----:R-:W3:Y:S04]  /*96290*/  LDL.LU.64 R26, [R1+0x8da8] ;  /* 0x008da800011a7983 */ /* 0x001ee80000300a00 */
[----:B------:R0:W-:Y:S01]  /*962a0*/  STL.64 [R1+0x8c68], R10 ;  /* 0x008c680a01007387 */ /* 0x0001e20000100a00 */
[----:B---3--:R-:W-:Y:S01]  /*962b0*/  HMMA.16816.F32.BF16 R20, R4, R26, R20 ;  /* 0x0000001a0414723c */ /* 0x008fe20000041814 */
[----:B0-----:R-:W-:-:S02]  /*962c0*/  IMAD.MOV.U32 R11, RZ, RZ, R26 ;  /* 0x000000ffff0b7224 */ /* 0x001fc400078e001a */
[----:B------:R-:W-:Y:S02]  /*962d0*/  IMAD.MOV.U32 R10, RZ, RZ, R27 ;  /* 0x000000ffff0a7224 */ /* 0x000fe400078e001b */
[----:B------:R-:W0:-:S14]  /*962e0*/  LDSM.16.MT88.4 R24, [R29+UR5+0x6100] ;  /* 0x006100051d18783b */ /* 0x000e1c0008004200 */
[----:B------:R-:W-:Y:S04]  /*962f0*/  STL.64 [R1+0x6c0], R20 ;  /* 0x0006c01401007387 */ /* 0x000fe80000100a00 */
[----:B------:R1:W-:Y:S04]  /*96300*/  STL.64 [R1+0x6c8], R22 ;  /* 0x0006c81601007387 */ /* 0x0003e80000100a00 */
[----:B-1----:R-:W3:Y:S04]  /*96310*/  LDL.LU.64 R22, [R1+0x8da0] ;  /* 0x008da00001167983 */ /* 0x002ee80000300a00 */
[----:B------:R-:W3:Y:S04]  /*96320*/  LDL.LU.64 R20, [R1+0x8d98] ;  /* 0x008d980001147983 */ /* 0x000ee80000300a00 */
[----:B------:R-:W-:Y:S04]  /*96330*/  STL.64 [R1+0x8d30], R10 ;  /* 0x008d300a01007387 */ /* 0x000fe80000100a00 */
[----:B----4-:R1:W-:Y:S04]  /*96340*/  STL.64 [R1+0x8d28], R8 ;  /* 0x008d280801007387 */ /* 0x0103e80000100a00 */
[----:B-1----:R-:W4:Y:S04]  /*96350*/  LDL.LU R8, [R1+0xe40] ;  /* 0x000e400001087983 */ /* 0x002f280000300800 */
[----:B------:R-:W4:Y:S04]  /*96360*/  LDL.LU R9, [R1+0xe44] ;  /* 0x000e440001097983 */ /* 0x000f280000300800 */
[----:B------:R-:W2:Y:S04]  /*96370*/  LDL.LU R10, [R1+0xe48] ;  /* 0x000e4800010a7983 */ /* 0x000ea80000300800 */
[----:B------:R-:W2:Y:S01]  /*96380*/  LDL.LU R11, [R1+0xe4c] ;  /* 0x000e4c00010b7983 */ /* 0x000ea20000300800 */
[----:B------:R-:W-:Y:S01]  /*96390*/  IMAD.MOV.U32 R28, RZ, RZ, R19 ;  /* 0x000000ffff1c7224 */ /* 0x000fe200078e0013 */
[----:B---3--:R-:W-:Y:S02]  /*963a0*/  HMMA.16816.F32.BF16 R20, R4, R18, R20 ;  /* 0x000000120414723c */ /* 0x008fe40000041814 */
[----:B--2---:R-:W-:Y:S04]  /*963b0*/  STL.64 [R1+0x8d40], R10 ;  /* 0x008d400a01007387 */ /* 0x004fe80000100a00 */
[----:B----4-:R1:W-:Y:S04]  /*963c0*/  STL.64 [R1+0x8d38], R8 ;  /* 0x008d380801007387 */ /* 0x0103e80000100a00 */
[----:B-1----:R-:W2:Y:S04]  /*963d0*/  LDL.LU R8, [R1+0xe50] ;  /* 0x000e500001087983 */ /* 0x002ea80000300800 */
[----:B------:R-:W2:Y:S04]  /*963e0*/  LDL.LU R9, [R1+0xe54] ;  /* 0x000e540001097983 */ /* 0x000ea80000300800 */
[----:B------:R-:W2:Y:S04]  /*963f0*/  LDL.LU R10, [R1+0xe58] ;  /* 0x000e5800010a7983 */ /* 0x000ea80000300800 */
[----:B------:R-:W2:Y:S04]  /*96400*/  LDL.LU R11, [R1+0xe5c] ;  /* 0x000e5c00010b7983 */ /* 0x000ea80000300800 */
[----:B0-----:R0:W-:Y:S04]  /*96410*/  STL.64 [R1+0x8ba0], R26 ;  /* 0x008ba01a01007387 */ /* 0x0011e80000100a00 */
[----:B------:R-:W-:Y:S04]  /*96420*/  STL.64 [R1+0x8b98], R24 ;  /* 0x008b981801007387 */ /* 0x000fe80000100a00 */
[----:B0-----:R-:W2:Y:S04]  /*96430*/  LDL.64 R26, [R1+0x128] ;  /* 0x00012800011a7983 */ /* 0x001ea80000100a00 */
[----:B------:R0:W-:Y:S04]  /*96440*/  STL.64 [R1+0xe80], R20 ;  /* 0x000e801401007387 */ /* 0x0001e80000100a00 */
[----:B------:R1:W-:Y:S01]  /*96450*/  STL.64 [R1+0xe88], R22 ;  /* 0x000e881601007387 */ /* 0x0003e20000100a00 */
[----:B0-----:R-:W-:-:S03]  /*96460*/  IMAD.MOV.U32 R21, RZ, RZ, R18 ;  /* 0x000000ffff157224 */ /* 0x001fc600078e0012 */
[----:B-1----:R-:W3:Y:S04]  /*96470*/  LDL.LU.64 R22, [R1+0x8d90] ;  /* 0x008d900001167983 */ /* 0x002ee80000300a00 */
[----:B------:R-:W4:Y:S04]  /*96480*/  LDL.LU R20, [R1+0x8d88] ;  /* 0x008d880001147983 */ /* 0x000f280000300800 */
        /* <DEDUP_REMOVED lines=16> */
[----:B------:R-:W4:Y:S04]  /*96590*/  LDL.LU.64 R14, [R1+0x8d50] ;  /* 0x008d5000010e7983 */ /* 0x000f280000300a00 */
[----:B------:R-:W4:Y:S01]  /*965a0*/  LDL.LU R12, [R1+0x8d48] ;  /* 0x008d4800010c7983 */ /* 0x000f220000300800 */
[----:B------:R-:W-:Y:S03]  /*965b0*/  HMMA.16816.F32.BF16 R8, R4, R26, R8 ;  /* 0x0000001a0408723c */ /* 0x000fe60000041808 */
[----:B--2---:R-:W-:Y:S04]  /*965c0*/  STL.64 [R1+0x8c88], R18 ;  /* 0x008c881201007387 */ /* 0x004fe80000100a00 */
[----:B---3--:R-:W-:Y:S04]  /*965d0*/  STL.64 [R1+0x8c80], R16 ;  /* 0x008c801001007387 */ /* 0x008fe80000100a00 */
[----:B----4-:R-:W-:Y:S04]  /*965e0*/  STL.64 [R1+0x8c78], R14 ;  /* 0x008c780e01007387 */ /* 0x010fe80000100a00 */
        /* <DEDUP_REMOVED lines=9> */
[----:B------:R0:W-:Y:S04]  /*96680*/  STL.64 [R1+0x8c10], R26 ;  /* 0x008c101a01007387 */ /* 0x0001e80000100a00 */
[----:B0-----:R-:W3:Y:S01]  /*96690*/  LDL.64 R26, [R1+0x118] ;  /* 0x00011800011a7983 */ /* 0x001ee20000100a00 */
[----:B------:R-:W-:-:S02]  /*966a0*/  IMAD.MOV.U32 R18, RZ, RZ, R2 ;  /* 0x000000ffff127224 */ /* 0x000fc400078e0002 */
[----:B------:R-:W-:-:S07]  /*966b0*/  IMAD.MOV.U32 R19, RZ, RZ, R0 ;  /* 0x000000ffff137224 */ /* 0x000fce00078e0000 */
[C---:B--2---:R-:W-:Y:S08]  /*966c0*/  HMMA.16816.F32.BF16 R12, R4.reuse, R18, R12 ;  /* 0x00000012040c723c */ /* 0x044ff0000004180c */
[----:B---3--:R-:W-:Y:S01]  /*966d0*/  HMMA.16816.F32.BF16 R8, R4, R26, R8 ;  /* 0x0000001a0408723c */ /* 0x008fe20000041808 */
[----:B------:R-:W-:Y:S02]  /*966e0*/  IMAD.MOV.U32 R2, RZ, RZ, R26 ;  /* 0x000000ffff027224 */ /* 0x000fe400078e001a */
[----:B------:R-:W-:-:S15]  /*966f0*/  IMAD.MOV.U32 R0, RZ, RZ, R27 ;  /* 0x000000ffff007224 */ /* 0x000fde00078e001b */
[----:B------:R-:W-:Y:S01]  /*96700*/  NOP ;  /* 0x0000000000007918 */ /* 0x000fe20000000000 */
[----:B------:R-:W-:Y:S04]  /*96710*/  STL.64 [R1+0xe40], R8 ;  /* 0x000e400801007387 */ /* 0x000fe80000100a00 */
[----:B------:R0:W-:Y:S04]  /*96720*/  STL.64 [R1+0xe48], R10 ;  /* 0x000e480a01007387 */ /* 0x0001e80000100a00 */
[----:B0-----:R-:W2:Y:S04]  /*96730*/  LDL.LU.64 R10, [R1+0x8d30] ;  /* 0x008d3000010a7983 */ /* 0x001ea80000300a00 */
[----:B------:R-:W3:Y:S04]  /*96740*/  LDL.LU.64 R8, [R1+0x8d28] ;  /* 0x008d280001087983 */ /* 0x000ee80000300a00 */
[----:B------:R-:W4:Y:S04]  /*96750*/  LDL.LU R24, [R1+0xbc0] ;  /* 0x000bc00001187983 */ /* 0x000f280000300800 */
[----:B------:R-:W-:Y:S04]  /*96760*/  STL.64 [R1+0xe30], R12 ;  /* 0x000e300c01007387 */ /* 0x000fe80000100a00 */
[----:B------:R-:W-:Y:S04]  /*96770*/  STL.64 [R1+0xe38], R14 ;  /* 0x000e380e01007387 */ /* 0x000fe80000100a00 */
        /* <DEDUP_REMOVED lines=11> */
[----:B------:R0:W-:Y:S02]  /*96830*/  STL.64 [R1+0x8c48], R26 ;  /* 0x008c481a01007387 */ /* 0x0001e40000100a00 */
[----:B0-----:R-:W-:-:S02]  /*96840*/  IMAD.MOV.U32 R26, RZ, RZ, R11 ;  /* 0x000000ffff1a7224 */ /* 0x001fc400078e000b */
[----:B------:R-:W-:-:S05]  /*96850*/  IMAD.MOV.U32 R27, RZ, RZ, R10 ;  /* 0x000000ffff1b7224 */ /* 0x000fca00078e000a */
[----:B------:R0:W-:Y:S04]  /*96860*/  STL.64 [R1+0x8c60], R26 ;  /* 0x008c601a01007387 */ /* 0x0001e80000100a00 */
[----:B------:R-:W2:Y:S04]  /*96870*/  LDL.LU R24, [R1+0xc00] ;  /* 0x000c000001187983 */ /* 0x000ea80000300800 */
[----:B------:R-:W2:Y:S04]  /*96880*/  LDL.LU R25, [R1+0xc04] ;  /* 0x000c040001197983 */ /* 0x000ea80000300800 */
[----:B0-----:R-:W2:Y:S04]  /*96890*/  LDL.LU R26, [R1+0xc08] ;  /* 0x000c0800011a7983 */ /* 0x001ea80000300800 */
        /* <DEDUP_REMOVED lines=9> */
[----:B----4-:R-:W-:Y:S01]  /*96930*/  MOV R22, R28 ;  /* 0x0000001c00167202 */ /* 0x010fe20000000f00 */
[----:B------:R-:W-:Y:S01]  /*96940*/  IMAD.MOV.U32 R23, RZ, RZ, R21 ;  /* 0x000000ffff177224 */ /* 0x000fe200078e0015 */
[----:B--2---:R1:W-:Y:S04]  /*96950*/  STL.64 [R1+0x8ca8], R14 ;  /* 0x008ca80e01007387 */ /* 0x0043e80000100a00 */
[----:B------:R-:W-:Y:S04]  /*96960*/  STL.64 [R1+0x8ca0], R12 ;  /* 0x008ca00c01007387 */ /* 0x000fe80000100a00 */
[----:B------:R2:W-:Y:S04]  /*96970*/  STL.64 [R1+0x8d08], R22 ;  /* 0x008d081601007387 */ /* 0x0005e80000100a00 */
[----:B------:R4:W-:Y:S04]  /*96980*/  STL.64 [R1+0x8cb0], R18 ;  /* 0x008cb01201007387 */ /* 0x0009e80000100a00 */
[----:B0-----:R-:W4:Y:S04]  /*96990*/  LDL.LU R24, [R1+0xc30] ;  /* 0x000c300001187983 */ /* 0x001f280000300800 */
[----:B------:R-:W4:Y:S04]  /*969a0*/  LDL.LU R25, [R1+0xc34] ;  /* 0x000c340001197983 */ /* 0x000f280000300800 */
[----:B------:R-:W4:Y:S04]  /*969b0*/  LDL.LU R26, [R1+0xc38] ;  /* 0x000c3800011a7983 */ /* 0x000f280000300800 */
[----:B------:R-:W4:Y:S01]  /*969c0*/  LDL.LU R27, [R1+0xc3c] ;  /* 0x000c3c00011b7983 */ /* 0x000f220000300800 */
[----:B-1----:R-:W-:-:S02]  /*969d0*/  IMAD.MOV.U32 R14, RZ, RZ, R20 ;  /* 0x000000ffff0e7224 */ /* 0x002fc400078e0014 */
[----:B---3--:R-:W-:Y:S01]  /*969e0*/  IMAD.MOV.U32 R15, RZ, RZ, R9 ;  /* 0x000000ffff0f7224 */ /* 0x008fe200078e0009 */
[----:B--2---:R-:W2:Y:S04]  /*969f0*/  LDL.64 R22, [R1+0xf8] ;  /* 0x0000f80001167983 */ /* 0x004ea80000100a00 */
[----:B----4-:R-:W-:Y:S04]  /*96a00*/  STL.64 [R1+0x8cc0], R26 ;  /* 0x008cc01a01007387 */ /* 0x010fe80000100a00 */
[----:B------:R-:W-:Y:S04]  /*96a10*/  STL.64 [R1+0x8cb8], R24 ;  /* 0x008cb81801007387 */ /* 0x000fe80000100a00 */
[----:B------:R-:W-:Y:S04]  /*96a20*/  STL.64 [R1+0x8cc8], R14 ;  /* 0x008cc80e01007387 */ /* 0x000fe80000100a00 */
        /* <DEDUP_REMOVED lines=24> */
[----:B------:R-:W4:Y:S01]  /*96bb0*/  LDL.LU R14, [R1+0xc58] ;  /* 0x000c5800010e7983 */ /* 0x000f220000300800 */
[----:B------:R-:W-:-:S03]  /*96bc0*/  IMAD.MOV.U32 R26, RZ, RZ, R8 ;  /* 0x000000ffff1a7224 */ /* 0x000fc600078e0008 */
[----:B------:R-:W4:Y:S04]  /*96bd0*/  LDL.LU R15, [R1+0xc5c] ;  /* 0x000c5c00010f7983 */ /* 0x000f280000300800 */
[----:B------:R-:W4:Y:S04]  /*96be0*/  LDL.LU R8, [R1+0xc10] ;  /* 0x000c100001087983 */ /* 0x000f280000300800 */
[----:B------:R-:W4:Y:S04]  /*96bf0*/  LDL.LU R9, [R1+0xc14] ;  /* 0x000c140001097983 */ /* 0x000f280000300800 */
[----:B------:R-:W4:Y:S04]  /*96c00*/  LDL.LU R10, [R1+0xc18] ;  /* 0x000c1800010a7983 */ /* 0x000f280000300800 */
[----:B------:R-:W4:Y:S01]  /*96c10*/  LDL.LU R11, [R1+0xc1c] ;  /* 0x000c1c00010b7983 */ /* 0x000f220000300800 */
[----:B------:R-:W-:-:S02]  /*96c20*/  IMAD.MOV.U32 R27, RZ, RZ, R3 ;  /* 0x000000ffff1b7224 */ /* 0x000fc400078e0003 */
[----:B--2---:R-:W-:Y:S02]  /*96c30*/  IMAD.MOV.U32 R28, RZ, RZ, R22 ;  /* 0x000000ffff1c7224 */ /* 0x004fe400078e0016 */
        /* <DEDUP_REMOVED lines=17> */
[----:B------:R-:W4:Y:S04]  /*96d50*/  LDL.LU.64 R22, [R1+0x8cd8] ;  /* 0x008cd80001167983 */ /* 0x000f280000300a00 */
[----:B------:R-:W4:Y:S05]  /*96d60*/  LDL.LU.64 R20, [R1+0x8cd0] ;  /* 0x008cd00001147983 */ /* 0x000f2a0000300a00 */
[----:B------:R-:W-:Y:S04]  /*96d70*/  STL.64 [R1+0x6b0], R4 ;  /* 0x0006b00401007387 */ /* 0x000fe80000100a00 */
[----:B------:R-:W-:Y:S04]  /*96d80*/  STL.64 [R1+0x6b8], R6 ;  /* 0x0006b80601007387 */ /* 0x000fe80000100a00 */
[----:B------:R-:W0:Y:S04]  /*96d90*/  LDSM.16.MT88.4 R4, [R29+UR5+0x6180] ;  /* 0x006180051d04783b */ /* 0x000e280008004200 */
[----:B0-----:R0:W-:Y:S04]  /*96da0*/  STL.64 [R1+0x8a28], R6 ;  /* 0x008a280601007387 */ /* 0x0011e80000100a00 */
        /* <DEDUP_REMOVED lines=13> */
[C---:B----4-:R-:W-:Y:S03]  /*96e80*/  HMMA.16816.F32.BF16 R24, R20.reuse, R26, R12 ;  /* 0x0000001a1418723c */ /* 0x050fe6000004180c */
[----:B---3--:R-:W-:Y:S04]  /*96e90*/  STL.64 [R1+0x8c58], R6 ;  /* 0x008c580601007387 */ /* 0x008fe80000100a00 */
        /* <DEDUP_REMOVED lines=23> */
[----:B------:R-:W2:Y:S01]  /*97010*/  LDL.LU.64 R16, [R1+0x8c80] ;  /* 0x008c800001107983 */ /* 0x000ea20000300a00 */
[----:B---3--:R-:W-:-:S15]  /*97020*/  HMMA.16816.F32.BF16 R12, R20, R18, R12 ;  /* 0x00000012140c723c */ /* 0x008fde000004180c */
[----:B------:R-:W-:-:S04]  /*97030*/  NOP ;  /* 0x0000000000007918 */ /* 0x000fc80000000000 */
        /* <DEDUP_REMOVED lines=13> */
[----:B0-----:R-:W2:Y:S04]  /*97110*/  LDL.LU.64 R26, [R1+0x8c60] ;  /* 0x008c6000011a7983 */ /* 0x001ea80000300a00 */
[----:B------:R0:W-:Y:S04]  /*97120*/  STL.64 [R1+0x8b78], R10 ;  /* 0x008b780a01007387 */ /* 0x0001e80000100a00 */
[----:B------:R-:W3:Y:S04]  /*97130*/  LDL.LU R8, [R1+0xbb0] ;  /* 0x000bb00001087983 */ /* 0x000ee80000300800 */
[----:B------:R-:W3:Y:S04]  /*97140*/  LDL.LU R9, [R1+0xbb4] ;  /* 0x000bb40001097983 */ /* 0x000ee80000300800 */
[----:B0-----:R-:W3:Y:S04]  /*97150*/  LDL.LU R10, [R1+0xbb8] ;  /* 0x000bb800010a7983 */ /* 0x001ee80000300800 */
        /* <DEDUP_REMOVED lines=17> */
[----:B0-----:R-:W2:Y:S01]  /*97270*/  LDL.LU.64 R6, [R1+0x8c28] ;  /* 0x008c280001067983 */ /* 0x001ea20000300a00 */
[----:B------:R-:W-:Y:S02]  /*97280*/  IMAD.MOV.U32 R5, RZ, RZ, R26 ;  /* 0x000000ffff057224 */ /* 0x000fe400078e001a */
[----:B------:R-:W-:-:S02]  /*97290*/  IMAD.MOV.U32 R4, RZ, RZ, R27 ;  /* 0x000000ffff047224 */ /* 0x000fc400078e001b */
[----:B------:R-:W4:Y:S04]  /*972a0*/  LDL.LU.64 R26, [R1+0x8c20] ;  /* 0x008c2000011a7983 */ /* 0x000f280000300a00 */
[----:B------:R-:W4:Y:S04]  /*972b0*/  LDL.LU.64 R24, [R1+0x8c18] ;  /* 0x008c180001187983 */ /* 0x000f280000300a00 */
[----:B------:R-:W-:Y:S04]  /*972c0*/  STL [R1+0x8b28], R5 ;  /* 0x008b280501007387 */ /* 0x000fe80000100800 */
[----:B--2---:R0:W-:Y:S04]  /*972d0*/  STL.64 [R1+0x8bb0], R6 ;  /* 0x008bb00601007387 */ /* 0x0041e80000100a00 */
[----:B------:R4:W-:Y:S01]  /*972e0*/  STL [R1+0x8ba8], R4 ;  /* 0x008ba80401007387 */ /* 0x0009e20000100800 */
[----:B0-----:R-:W-:-:S02]  /*972f0*/  IMAD.MOV.U32 R6, RZ, RZ, R16 ;  /* 0x000000ffff067224 */ /* 0x001fc400078e0010 */
[----:B------:R-:W-:-:S07]  /*97300*/  IMAD.MOV.U32 R7, RZ, RZ, R13 ;  /* 0x000000ffff077224 */ /* 0x000fce00078e000d */
[----:B----4-:R-:W-:Y:S01]  /*97310*/  HMMA.16816.F32.BF16 R4, R20, R6, R24 ;  /* 0x000000061404723c */ /* 0x010fe20000041818 */
[----:B------:R-:W3:-:S15]  /*97320*/  LDL.LU.64 R26, [R1+0x8c10] ;  /* 0x008c1000011a7983 */ /* 0x000ede0000300a00 */
[----:B------:R-:W-:-:S03]  /*97330*/  NOP ;  /* 0x0000000000007918 */ /* 0x000fc60000000000 */
[----:B------:R-:W-:Y:S04]  /*97340*/  STL.64 [R1+0xbc0], R4 ;  /* 0x000bc00401007387 */ /* 0x000fe80000100a00 */
[----:B------:R3:W-:Y:S02]  /*97350*/  STL.64 [R1+0xbc8], R6 ;  /* 0x000bc80601007387 */ /* 0x0007e40000100a00 */
[----:B---3--:R-:W-:Y:S01]  /*97360*/  HMMA.16816.F32.BF16 R4, R20, R26, R8 ;  /* 0x0000001a1404723c */ /* 0x008fe20000041808 */
[----:B------:R-:W-:Y:S02]  /*97370*/  IMAD.MOV.U32 R16, RZ, RZ, R26 ;  /* 0x000000ffff107224 */ /* 0x000fe400078e001a */
[----:B------:R-:W-:-:S15]  /*97380*/  IMAD.MOV.U32 R13, RZ, RZ, R27 ;  /* 0x000000ffff0d7224 */ /* 0x000fde00078e001b */
[----:B------:R-:W-:Y:S01]  /*97390*/  NOP ;  /* 0x0000000000007918 */ /* 0x000fe20000000000 */
        /* <DEDUP_REMOVED lines=16> */
[----:B----4-:R0:W-:Y:S04]  /*974a0*/  STL.64 [R1+0x8bd0], R26 ;  /* 0x008bd01a01007387 */ /* 0x0101e80000100a00 */
[----:B--2---:R-:W-:Y:S01]  /*974b0*/  STL.64 [R1+0x8bc8], R24 ;  /* 0x008bc81801007387 */ /* 0x004fe20000100a00 */
[----:B0-----:R-:W-:-:S02]  /*974c0*/  IMAD.MOV.U32 R26, RZ, RZ, R28 ;  /* 0x000000ffff1a7224 */ /* 0x001fc400078e001c */
[----:B------:R-:W-:-:S05]  /*974d0*/  IMAD.MOV.U32 R27, RZ, RZ, R3 ;  /* 0x000000ffff1b7224 */ /* 0x000fca00078e0003 */
[----:B------:R0:W-:Y:S04]  /*974e0*/  STL.64 [R1+0x8be0], R26 ;  /* 0x008be01a01007387 */ /* 0x0001e80000100a00 */
[----:B0-----:R-:W2:Y:S04]  /*974f0*/  LDL.64 R26, [R1+0x108] ;  /* 0x00010800011a7983 */ /* 0x001ea80000100a00 */
[----:B--2---:R-:W-:Y:S04]  /*97500*/  STL.64 [R1+0x8bf8], R26 ;  /* 0x008bf81a01007387 */ /* 0x004fe80000100a00 */
[----:B------:R-:W2:Y:S04]  /*97510*/  LDL.64 R6, [R1+0xe8] ;  /* 0x0000e80001067983 */ /* 0x000ea80000100a00 */
[----:B--2---:R0:W-:Y:S04]  /*97520*/  STL.64 [R1+0x8bd8], R6 ;  /* 0x008bd80601007387 */ /* 0x0041e80000100a00 */
[----:B------:R-:W2:Y:S04]  /*97530*/  LDL.LU R4, [R1+0xb80] ;  /* 0x000b800001047983 */ /* 0x000ea80000300800 */
[----:B------:R-:W2:Y:S04]  /*97540*/  LDL.LU R5, [R1+0xb84] ;  /* 0x000b840001057983 */ /* 0x000ea80000300800 */
[----:B0-----:R-:W4:Y:S04]  /*97550*/  LDL.LU R6, [R1+0xb88] ;  /* 0x000b880001067983 */ /* 0x001f280000300800 */
        /* <DEDUP_REMOVED lines=13> */
[----:B---3--:R0:W-:Y:S04]  /*97630*/  STL.64 [R1+0x8b88], R10 ;  /* 0x008b880a01007387 */ /* 0x0081e80000100a00 */
[----:B------:R-:W-:Y:S04]  /*97640*/  STL.64 [R1+0x8b80], R8 ;  /* 0x008b800801007387 */ /* 0x000fe80000100a00 */
[----:B0-----:R-:W3:Y:S04]  /*97650*/  LDL.LU.64 R10, [R1+0x28] ;  /* 0x00002800010a7983 */ /* 0x001ee80000300a00 */
[----:B------:R0:W-:Y:S04]  /*97660*/  STL.64 [R1+0x8b58], R18 ;  /* 0x008b581201007387 */ /* 0x0001e80000100a00 */
[----:B------:R-:W-:Y:S04]  /*97670*/  STL.64 [R1+0x8b50], R16 ;  /* 0x008b501001007387 */ /* 0x000fe80000100a00 */
[----:B0-----:R-:W4:Y:S04]  /*97680*/  LDL.LU.64 R18, [R1+0x8] ;  /* 0x0000080001127983 */ /* 0x001f280000300a00 */
[----:B----4-:R0:W-:Y:S04]  /*97690*/  STL.64 [R1+0x8b70], R18 ;  /* 0x008b701201007387 */ /* 0x0101e80000100a00 */
[----:B0-----:R-:W4:Y:S01]  /*976a0*/  LDL.LU.64 R18, [R1+0x18] ;  /* 0x0000180001127983 */ /* 0x001f220000300a00 */
[----:B------:R-:W-:-:S02]  /*976b0*/  IMAD.MOV.U32 R26, RZ, RZ, R2 ;  /* 0x000000ffff1a7224 */ /* 0x000fc400078e0002 */
[----:B------:R-:W-:Y:S01]  /*976c0*/  IMAD.MOV.U32 R27, RZ, RZ, R0 ;  /* 0x000000ffff1b7224 */ /* 0x000fe200078e0000 */
[----:B----4-:R0:W-:Y:S04]  /*976d0*/  STL.64 [R1+0x8b90], R18 ;  /* 0x008b901201007387 */ /* 0x0101e80000100a00 */
[----:B------:R-:W3:Y:S04]  /*976e0*/  LDL.LU R16, [R1+0x3f0] ;  /* 0x0003f00001107983 */ /* 0x000ee80000300800 */
[----:B------:R-:W3:Y:S04]  /*976f0*/  LDL.LU R17, [R1+0x3f4] ;  /* 0x0003f40001117983 */ /* 0x000ee80000300800 */
[----:B0-----:R-:W3:Y:S04]  /*97700*/  LDL.LU R18, [R1+0x3f8] ;  /* 0x0003f80001127983 */ /* 0x001ee80000300800 */
[----:B------:R-:W3:Y:S04]  /*97710*/  LDL.LU R19, [R1+0x3fc] ;  /* 0x0003fc0001137983 */ /* 0x000ee80000300800 */
[----:B------:R-:W-:Y:S04]  /*97720*/  STL.64 [R1+0x8b48], R14 ;  /* 0x008b480e01007387 */ /* 0x000fe80000100a00 */
[----:B------:R0:W-:Y:S04]  /*97730*/  STL.64 [R1+0x8b40], R12 ;  /* 0x008b400c01007387 */ /* 0x0001e80000100a00 */
        /* <DEDUP_REMOVED lines=16> */
[----:B---3--:R-:W-:Y:S01]  /*97840*/  HMMA.16816.F32.BF16 R4, R20, R26, R4 ;  /* 0x0000001a1404723c */ /* 0x008fe20000041804 */
[----:B------:R-:W-:Y:S01]  /*97850*/  IMAD.MOV.U32 R3, RZ, RZ, R26 ;  /* 0x000000ffff037224 */ /* 0x000fe200078e001a */
[----:B------:R-:W-:-:S15]  /*97860*/  MOV R29, R27 ;  /* 0x0000001b001d7202 */ /* 0x000fde0000000f00 */
[----:B------:R-:W-:Y:S02]  /*97870*/  NOP ;  /* 0x0000000000007918 */ /* 0x000fe40000000000 */
        /* <DEDUP_REMOVED lines=12> */
[----:B---3--:R-:W-:-:S02]  /*97940*/  IMAD.MOV.U32 R0, RZ, RZ, R6 ;  /* 0x000000ffff007224 */ /* 0x008fc400078e0006 */
[----:B------:R-:W-:Y:S01]  /*97950*/  IMAD.MOV.U32 R2, RZ, RZ, R7 ;  /* 0x000000ffff027224 */ /* 0x000fe200078e0007 */
[----:B----4-:R-:W-:-:S15]  /*97960*/  HMMA.16816.F32.BF16 R24, R20, R6, R24 ;  /* 0x000000061418723c */ /* 0x010fde0000041818 */
[----:B------:R-:W-:-:S04]  /*97970*/  NOP ;  /* 0x0000000000007918 */ /* 0x000fc80000000000 */
[----:B------:R-:W-:Y:S04]  /*97980*/  STL.64 [R1+0xb70], R24 ;  /* 0x000b701801007387 */ /* 0x000fe80000100a00 */
[----:B------:R0:W-:Y:S04]  /*97990*/  STL.64 [R1+0xb78], R26 ;  /* 0x000b781a01007387 */ /* 0x0001e80000100a00 */
[----:B0-----:R-:W3:Y:S04]  /*979a0*/  LDL.LU.64 R26, [R1+0x8bc0] ;  /* 0x008bc000011a7983 */ /* 0x001ee80000300a00 */
[----:B------:R-:W3:Y:S04]  /*979b0*/  LDL.LU.64 R24, [R1+0x8bb8] ;  /* 0x008bb80001187983 */ /* 0x000ee80000300a00 */
[----:B------:R-:W3:Y:S04]  /*979c0*/  LDL.LU.64 R6, [R1+0x8bb0] ;  /* 0x008bb00001067983 */ /* 0x000ee80000300a00 */
[----:B------:R-:W4:Y:S01]  /*979d0*/  LDL.LU R4, [R1+0x8ba8] ;  /* 0x008ba80001047983 */ /* 0x000f220000300800 */
[----:B---3--:R-:W-:Y:S03]  /*979e0*/  HMMA.16816.F32.BF16 R20, R20, R6, R24 ;  /* 0x000000061414723c */ /* 0x008fe60000041818 */
[----:B------:R-:W3:Y:S04]  /*979f0*/  LDL.LU.64 R26, [R1+0x8ba0] ;  /* 0x008ba000011a7983 */ /* 0x000ee80000300a00 */
[----:B------:R-:W3:-:S12]  /*97a00*/  LDL.LU.64 R24, [R1+0x8b98] ;  /* 0x008b980001187983 */ /* 0x000ed80000300a00 */
[----:B------:R0:W-:Y:S04]  /*97a10*/  STL.64 [R1+0x550], R20 ;  /* 0x0005501401007387 */ /* 0x0001e80000100a00 */
[----:B------:R1:W-:Y:S04]  /*97a20*/  STL.64 [R1+0x558], R22 ;  /* 0x0005581601007387 */ /* 0x0003e80000100a00 */
        /* <DEDUP_REMOVED lines=13> */
[----:B------:R1:W-:Y:S01]  /*97b00*/  STL.64 [R1+0x3f8], R18 ;  /* 0x0003f81201007387 */ /* 0x0003e20000100a00 */
[----:B0-----:R-:W-:-:S02]  /*97b10*/  IMAD.MOV.U32 R7, RZ, RZ, R10 ;  /* 0x000000ffff077224 */ /* 0x001fc400078e000a */
[----:B------:R-:W-:Y:S01]  /*97b20*/  IMAD.MOV.U32 R6, RZ, RZ, R11 ;  /* 0x000000ffff067224 */ /* 0x000fe200078e000b */
[----:B-1----:R-:W3:Y:S04]  /*97b30*/  LDL.LU.64 R18, [R1+0x8b90] ;  /* 0x008b900001127983 */ /* 0x002ee80000300a00 */
        /* <DEDUP_REMOVED lines=19> */
[----:B------:R-:W3:Y:S01]  /*97c70*/  LDL.LU.64 R16, [R1+0x8b50] ;  /* 0x008b500001107983 */ /* 0x000ee20000300a00 */
[----:B--2---:R-:W-:-:S15]  /*97c80*/  HMMA.16816.F32.BF16 R12, R24, R18, R12 ;  /* 0x00000012180c723c */ /* 0x004fde000004180c */
[----:B------:R-:W-:-:S04]  /*97c90*/  NOP ;  /* 0x0000000000007918 */ /* 0x000fc80000000000 */
[----:B------:R-:W-:Y:S04]  /*97ca0*/  STL.64 [R1+0x3c0], R12 ;  /* 0x0003c00c01007387 */ /* 0x000fe80000100a00 */
[----:B------:R0:W-:Y:S04]  /*97cb0*/  STL.64 [R1+0x3c8], R14 ;  /* 0x0003c80e01007387 */ /* 0x0001e80000100a00 */
[----:B0-----:R-:W2:Y:S04]  /*97cc0*/  LDL.LU.64 R14, [R1+0x8b48] ;  /* 0x008b4800010e7983 */ /* 0x001ea80000300a00 */
[----:B------:R-:W4:Y:S04]  /*97cd0*/  LDL.LU.64 R12, [R1+0x8b40] ;  /* 0x008b4000010c7983 */ /* 0x000f280000300a00 */
[----:B------:R-:W-:Y:S04]  /*97ce0*/  STL.64 [R1+0x8b10], R18 ;  /* 0x008b101201007387 */ /* 0x000fe80000100a00 */
[----:B---3--:R-:W-:Y:S01]  /*97cf0*/  STL [R1+0x8b08], R17 ;  /* 0x008b081101007387 */ /* 0x008fe20000100800 */
[----:B--2---:R-:W-:-:S15]  /*97d00*/  HMMA.16816.F32.BF16 R20, R24, R14, R20 ;  /* 0x0000000e1814723c */ /* 0x004fde0000041814 */
[----:B------:R-:W-:-:S04]  /*97d10*/  NOP ;  /* 0x0000000000007918 */ /* 0x000fc80000000000 */
[----:B------:R-:W-:Y:S04]  /*97d20*/  STL.64 [R1+0x3b0], R20 ;  /* 0x0003b01401007387 */ /* 0x000fe80000100a00 */
[----:B------:R0:W-:Y:S04]  /*97d30*/  STL.64 [R1+0x3b8], R22 ;  /* 0x0003b81601007387 */ /* 0x0001e80000100a00 */
[----:B0-----:R-:W2:Y:S04]  /*97d40*/  LDL.LU.64 R22, [R1+0x8b38] ;  /* 0x008b380001167983 */ /* 0x001ea80000300a00 */
[----:B------:R-:W2:Y:S04]  /*97d50*/  LDL.LU.64 R20, [R1+0x8b30] ;  /* 0x008b300001147983 */ /* 0x000ea80000300a00 */
[----:B------:R-:W-:Y:S04]  /*97d60*/  STL.64 [R1+0x8b00], R14 ;  /* 0x008b000e01007387 */ /* 0x000fe80000100a00 */
[----:B----4-:R-:W-:Y:S04]  /*97d70*/  STL [R1+0x8af8], R12 ;  /* 0x008af80c01007387 */ /* 0x010fe80000100800 */
[----:B------:R-:W-:Y:S01]  /*97d80*/  STL.64 [R1+0x89d8], R10 ;  /* 0x0089d80a01007387 */ /* 0x000fe20000100a00 */
[----:B--2---:R-:W-:-:S15]  /*97d90*/  HMMA.16816.F32.BF16 R20, R24, R10, R20 ;  /* 0x0000000a1814723c */ /* 0x004fde0000041814 */
[----:B------:R-:W-:-:S04]  /*97da0*/  NOP ;  /* 0x0000000000007918 */ /* 0x000fc80000000000 */
[----:B------:R0:W-:Y:S04]  /*97db0*/  STL.64 [R1+0x3a0], R20 ;  /* 0x0003a01401007387 */ /* 0x0001e80000100a00 */
[----:B------:R1:W-:Y:S04]  /*97dc0*/  STL.64 [R1+0x3a8], R22 ;  /* 0x0003a81601007387 */ /* 0x0003e80000100a00 */
[----:B0-----:R-:W2:Y:S04]  /*97dd0*/  LDL.LU R20, [R1+0x40] ;  /* 0x0000400001147983 */ /* 0x001ea80000300800 */
[----:B------:R-:W2:Y:S04]  /*97de0*/  LDL.LU R21, [R1+0x44] ;  /* 0x0000440001157983 */ /* 0x000ea80000300800 */
[----:B-1----:R-:W3:Y:S04]  /*97df0*/  LDL.LU R22, [R1+0x48] ;  /* 0x0000480001167983 */ /* 0x002ee80000300800 */
[----:B------:R-:W3:Y:S01]  /*97e00*/  LDL.LU R23, [R1+0x4c] ;  /* 0x00004c0001177983 */ /* 0x000ee20000300800 */
[----:B------:R-:W-:-:S02]  /*97e10*/  IMAD.MOV.U32 R10, RZ, RZ, R5 ;  /* 0x000000ffff0a7224 */ /* 0x000fc400078e0005 */
        /* <DEDUP_REMOVED lines=21> */
[----:B------:R0:W-:Y:S04]  /*97f70*/  STL.64 [R1+0x8a30], R10 ;  /* 0x008a300a01007387 */ /* 0x0001e80000100a00 */
[----:B------:R-:W2:Y:S04]  /*97f80*/  LDL.LU R8, [R1+0xa0] ;  /* 0x0000a00001087983 */ /* 0x000ea80000300800 */
[----:B------:R-:W2:Y:S04]  /*97f90*/  LDL.LU R9, [R1+0xa4] ;  /* 0x0000a40001097983 */ /* 0x000ea80000300800 */
[----:B0-----:R-:W2:Y:S04]  /*97fa0*/  LDL.LU R10, [R1+0xa8] ;  /* 0x0000a800010a7983 */ /* 0x001ea80000300800 */
[----:B------:R-:W2:Y:S01]  /*97fb0*/  LDL.LU R11, [R1+0xac] ;  /* 0x0000ac00010b7983 */ /* 0x000ea20000300800 */
[----:B------:R-:W-:-:S02]  /*97fc0*/  IMAD.MOV.U32 R6, RZ, RZ, R0 ;  /* 0x000000ffff067224 */ /* 0x000fc400078e0000 */
[----:B------:R-:W-:Y:S01]  /*97fd0*/  IMAD.MOV.U32 R7, RZ, RZ, R2 ;  /* 0x000000ffff077224 */ /* 0x000fe200078e0002 */
[----:B--2---:R-:W-:Y:S04]  /*97fe0*/  STL.64 [R1+0x8a48], R10 ;  /* 0x008a480a01007387 */ /* 0x004fe80000100a00 */
[----:B------:R-:W-:Y:S04]  /*97ff0*/  STL.64 [R1+0x8a40], R8 ;  /* 0x008a400801007387 */ /* 0x000fe80000100a00 */
[----:B------:R-:W2:Y:S04]  /*98000*/  LDL.LU R0, [R1+0x8b20] ;  /* 0x008b200001007983 */ /* 0x000ea80000300800 */
[----:B------:R-:W2:Y:S04]  /*98010*/  LDL.LU R2, [R1+0x8b1c] ;  /* 0x008b1c0001027983 */ /* 0x000ea80000300800 */
[----:B------:R0:W-:Y:S04]  /*98020*/  STL.64 [R1+0x8a50], R6 ;  /* 0x008a500601007387 */ /* 0x0001e80000100a00 */
[----:B0-----:R-:W2:Y:S04]  /*98030*/  LDL.64 R6, [R1+0xf8] ;  /* 0x0000f80001067983 */ /* 0x001ea80000100a00 */
[----:B--2---:R0:W-:Y:S04]  /*98040*/  STL.64 [R1+0x8a68], R6 ;  /* 0x008a680601007387 */ /* 0x0041e80000100a00 */
[----:B------:R-:W2:Y:S04]  /*98050*/  LDL.LU R8, [R1+0x310] ;  /* 0x0003100001087983 */ /* 0x000ea80000300800 */
[----:B------:R-:W2:Y:S04]  /*98060*/  LDL.LU R9, [R1+0x314] ;  /* 0x0003140001097983 */ /* 0x000ea80000300800 */
[----:B------:R-:W2:Y:S04]  /*98070*/  LDL.LU R10, [R1+0x318] ;  /* 0x00031800010a7983 */ /* 0x000ea80000300800 */
[----:B------:R-:W2:Y:S01]  /*98080*/  LDL.LU R11, [R1+0x31c] ;  /* 0x00031c00010b7983 */ /* 0x000ea20000300800 */
[----:B0-----:R-:W-:-:S02]  /*98090*/  IMAD.MOV.U32 R6, RZ, RZ, R3 ;  /* 0x000000ffff067224 */ /* 0x001fc400078e0003 */
[----:B------:R-:W-:Y:S01]  /*980a0*/  IMAD.MOV.U32 R7, RZ, RZ, R29 ;  /* 0x000000ffff077224 */ /* 0x000fe200078e001d */
        /* <DEDUP_REMOVED lines=10> */
[----:B------:R-:W-:Y:S01]  /*98150*/  MOV R6, R16 ;  /* 0x0000001000067202 */ /* 0x000fe20000000f00 */
        /* <DEDUP_REMOVED lines=8> */
[----:B------:R-:W2:Y:S04]  /*981e0*/  LDL.64 R6, [R1+0x138] ;  /* 0x0001380001067983 */ /* 0x000ea80000100a00 */
[----:B--2---:R-:W-:Y:S04]  /*981f0*/  STL.64 [R1+0x8ac8], R6 ;  /* 0x008ac80601007387 */ /* 0x004fe80000100a00 */
[----:B------:R-:W-:Y:S04]  /*98200*/  STL.64 [R1+0x8a90], R10 ;  /* 0x008a900a01007387 */ /* 0x000fe80000100a00 */
[----:B------:R0:W-:Y:S04]  /*98210*/  STL.64 [R1+0x8a88], R8 ;  /* 0x008a880801007387 */ /* 0x0001e80000100a00 */
[----:B0-----:R-:W2:Y:S04]  /*98220*/  LDL.LU R8, [R1+0x340] ;  /* 0x0003400001087983 */ /* 0x001ea80000300800 */
[----:B------:R-:W2:Y:S04]  /*98230*/  LDL.LU R9, [R1+0x344] ;  /* 0x0003440001097983 */ /* 0x000ea80000300800 */
[----:B------:R-:W2:Y:S04]  /*98240*/  LDL.LU R10, [R1+0x348] ;  /* 0x00034800010a7983 */ /* 0x000ea80000300800 */
[----:B------:R-:W2:Y:S01]  /*98250*/  LDL.LU R11, [R1+0x34c] ;  /* 0x00034c00010b7983 */ /* 0x000ea20000300800 */
[----:B----4-:R-:W-:-:S02]  /*98260*/  IMAD.MOV.U32 R6, RZ, RZ, R5 ;  /* 0x000000ffff067224 */ /* 0x010fc400078e0005 */
[----:B------:R-:W-:-:S05]  /*98270*/  IMAD.MOV.U32 R7, RZ, RZ, R4 ;  /* 0x000000ffff077224 */ /* 0x000fca00078e0004 */
[----:B------:R0:W-:Y:S04]  /*98280*/  STL.64 [R1+0x8ae0], R6 ;  /* 0x008ae00601007387 */ /* 0x0001e80000100a00 */
[----:B0-----:R-:W4:Y:S04]  /*98290*/  LDL.64 R6, [R1+0x158] ;  /* 0x0001580001067983 */ /* 0x001f280000100a00 */
[----:B--2---:R-:W-:Y:S04]  /*982a0*/  STL.64 [R1+0x8aa8], R10 ;  /* 0x008aa80a01007387 */ /* 0x004fe80000100a00 */
[----:B------:R0:W-:Y:S04]  /*982b0*/  STL.64 [R1+0x8aa0], R8 ;  /* 0x008aa00801007387 */ /* 0x0001e80000100a00 */
        /* <DEDUP_REMOVED lines=8> */
[----:B------:R-:W3:Y:S04]  /*98340*/  LDL.LU.64 R14, [R1+0x38] ;  /* 0x00003800010e7983 */ /* 0x000ee80000300a00 */
        /* <DEDUP_REMOVED lines=21> */
[----:B0-----:R-:W3:Y:S04]  /*984a0*/  LDL.LU R20, [R1+0x80] ;  /* 0x0000800001147983 */ /* 0x001ee80000300800 */
[----:B------:R-:W3:Y:S04]  /*984b0*/  LDL.LU R21, [R1+0x84] ;  /* 0x0000840001157983 */ /* 0x000ee80000300800 */
[----:B------:R-:W3:Y:S04]  /*984c0*/  LDL.LU R22, [R1+0x88] ;  /* 0x0000880001167983 */ /* 0x000ee80000300800 */
[----:B------:R-:W3:Y:S01]  /*984d0*/  LDL.LU R23, [R1+0x8c] ;  /* 0x00008c0001177983 */ /* 0x000ee20000300800 */
[----:B------:R-:W-:-:S02]  /*984e0*/  IMAD.MOV.U32 R13, RZ, RZ, R15 ;  /* 0x000000ffff0d7224 */ /* 0x000fc400078e000f */
[----:B----4-:R-:W-:Y:S01]  /*984f0*/  IMAD.MOV.U32 R29, RZ, RZ, R7 ;  /* 0x000000ffff1d7224 */ /* 0x010fe200078e0007 */
[----:B--2---:R-:W-:Y:S01]  /*98500*/  HMMA.16816.F32.BF16 R8, R24, R6, R8 ;  /* 0x000000061808723c */ /* 0x004fe20000041808 */
[----:B---3--:R-:W-:Y:S04]  /*98510*/  STL.64 [R1+0x8a18], R22 ;  /* 0x008a181601007387 */ /* 0x008fe80000100a00 */
        /* <DEDUP_REMOVED lines=8> */
[----:B-1----:R-:W3:Y:S04]  /*985a0*/  LDL.LU.64 R18, [R1+0x8b10] ;  /* 0x008b100001127983 */ /* 0x002ee80000300a00 */
[----:B------:R-:W4:Y:S04]  /*985b0*/  LDL.LU R17, [R1+0x8b08] ;  /* 0x008b080001117983 */ /* 0x000f280000300800 */
[----:B------:R-:W2:Y:S04]  /*985c0*/  LDL.LU.64 R14, [R1+0x8b00] ;  /* 0x008b0000010e7983 */ /* 0x000ea80000300a00 */
[----:B------:R-:W2:Y:S04]  /*985d0*/  LDL.LU R12, [R1+0x8af8] ;  /* 0x008af800010c7983 */ /* 0x000ea80000300800 */
[----:B------:R-:W-:Y:S04]  /*985e0*/  STL.64 [R1+0x380], R8 ;  /* 0x0003800801007387 */ /* 0x000fe80000100a00 */
[----:B------:R0:W-:Y:S04]  /*985f0*/  STL.64 [R1+0x388], R10 ;  /* 0x0003880a01007387 */ /* 0x0001e80000100a00 */
[----:B0-----:R-:W2:Y:S04]  /*98600*/  LDL.LU.64 R10, [R1+0x8af0] ;  /* 0x008af000010a7983 */ /* 0x001ea80000300a00 */
[----:B------:R-:W2:Y:S04]  /*98610*/  LDL.LU.64 R8, [R1+0x8ae8] ;  /* 0x008ae80001087983 */ /* 0x000ea80000300a00 */
[----:B------:R-:W2:Y:S04]  /*98620*/  LDL.LU.64 R6, [R1+0x8ae0] ;  /* 0x008ae00001067983 */ /* 0x000ea80000300a00 */
        /* <DEDUP_REMOVED lines=53> */
[----:B------:R-:W2:Y:S01]  /*98980*/  LDL.LU.64 R10, [R1+0x8a30] ;  /* 0x008a3000010a7983 */ /* 0x000ea20000300a00 */
[----:B------:R-:W-:-:S03]  /*98990*/  IMAD.MOV.U32 R29, RZ, RZ, R7 ;  /* 0x000000ffff1d7224 */ /* 0x000fc600078e0007 */
[----:B------:R-:W2:-:S13]  /*989a0*/  LDL.LU.64 R6, [R1+0x8a28] ;  /* 0x008a280001067983 */ /* 0x000e9a0000300a00 */
[----:B------:R0:W-:Y:S04]  /*989b0*/  STL.64 [R1+0xa0], R24 ;  /* 0x0000a01801007387 */ /* 0x0001e80000100a00 */
[----:B------:R1:W-:Y:S04]  /*989c0*/  STL.64 [R1+0xa8], R26 ;  /* 0x0000a81a01007387 */ /* 0x0003e80000100a00 */
[----:B------:R-:W2:Y:S04]  /*989d0*/  LDL.LU.64 R4, [R1+0x8a20] ;  /* 0x008a200001047983 */ /* 0x000ea80000300a00 */
[----:B0-----:R-:W3:Y:S04]  /*989e0*/  LDL.LU R24, [R1+0x50] ;  /* 0x0000500001187983 */ /* 0x001ee80000300800 */
[----:B------:R-:W3:Y:S04]  /*989f0*/  LDL.LU R25, [R1+0x54] ;  /* 0x0000540001197983 */ /* 0x000ee80000300800 */
[----:B-1----:R-:W3:Y:S01]  /*98a00*/  LDL.LU R26, [R1+0x58] ;  /* 0x00005800011a7983 */ /* 0x002ee20000300800 */
        /* <DEDUP_REMOVED lines=13> */
[----:B------:R-:W3:Y:S04]  /*98ae0*/  LDL.LU.64 R22, [R1+0x89e8] ;  /* 0x0089e80001167983 */ /* 0x000ee80000300a00 */
[----:B------:R-:W3:-:S13]  /*98af0*/  LDL.LU.64 R20, [R1+0x89e0] ;  /* 0x0089e00001147983 */ /* 0x000eda0000300a00 */
[----:B------:R-:W-:Y:S04]  /*98b00*/  STL.64 [R1+0x70], R8 ;  /* 0x0000700801007387 */ /* 0x000fe80000100a00 */
[----:B------:R0:W-:Y:S04]  /*98b10*/  STL.64 [R1+0x78], R10 ;  /* 0x0000780a01007387 */ /* 0x0001e80000100a00 */
[----:B0-----:R-:W2:Y:S01]  /*98b20*/  LDL.LU.64 R10, [R1+0x89d8] ;  /* 0x0089d800010a7983 */ /* 0x001ea20000300a00 */
[----:B---3--:R-:W-:-:S15]  /*98b30*/  HMMA.16816.F32.BF16 R20, R4, R18, R20 ;  /* 0x000000120414723c */ /* 0x008fde0000041814 */
[----:B------:R-:W-:-:S04]  /*98b40*/  NOP ;  /* 0x0000000000007918 */ /* 0x000fc80000000000 */
[----:B------:R-:W-:Y:S04]  /*98b50*/  STL.64 [R1+0x60], R20 ;  /* 0x0000601401007387 */ /* 0x000fe80000100a00 */
[----:B------:R0:W-:Y:S04]  /*98b60*/  STL.64 [R1+0x68], R22 ;  /* 0x0000681601007387 */ /* 0x0001e80000100a00 */
[----:B0-----:R-:W2:Y:S04]  /*98b70*/  LDL.LU.64 R22, [R1+0x89d0] ;  /* 0x0089d00001167983 */ /* 0x001ea80000300a00 */
[----:B------:R-:W2:Y:S01]  /*98b80*/  LDL.LU.64 R20, [R1+0x89c8] ;  /* 0x0089c80001147983 */ /* 0x000ea20000300a00 */
[----:B----4-:R-:W-:-:S07]  /*98b90*/  IMAD.MOV.U32 R27, RZ, RZ, R17 ;  /* 0x000000ffff1b7224 */ /* 0x010fce00078e0011 */
[----:B------:R-:W-:Y:S01]  /*98ba0*/  HMMA.16816.F32.BF16 R24, R4, R14, R24 ;  /* 0x0000000e0418723c */ /* 0x000fe20000041818 */
[----:B------:R-:W0:Y:S01]  /*98bb0*/  S2R R17, SR_TID.X ;  /* 0x0000000000117919 */ /* 0x000e220000002100 */
[----:B------:R-:W1:-:S15]  /*98bc0*/  S2R R8, SR_TID.X ;  /* 0x0000000000087919 */ /* 0x000e5e0000002100 */
[----:B------:R-:W-:Y:S02]  /*98bd0*/  NOP ;  /* 0x0000000000007918 */ /* 0x000fe40000000000 */
[----:B------:R-:W-:Y:S04]  /*98be0*/  STL.64 [R1+0x50], R24 ;  /* 0x0000501801007387 */ /* 0x000fe80000100a00 */
[----:B------:R-:W-:Y:S04]  /*98bf0*/  STL.64 [R1+0x58], R26 ;  /* 0x0000581a01007387 */ /* 0x000fe80000100a00 */
[----:B------:R-:W3:Y:S01]  /*98c00*/  LDSM.16.MT88.4 R24, [R28+UR5+0x8000] ;  /* 0x008000051c18783b */ /* 0x000ee20008004200 */
[C---:B0-----:R-:W-:Y:S01]  /*98c10*/  LOP3.LUT R9, R17.reuse, 0x7, RZ, 0xc0, !PT ;  /* 0x0000000711097812 */ /* 0x041fe200078ec0ff */
[----:B------:R-:W-:-:S04]  /*98c20*/  IMAD.SHL.U32 R17, R17, 0x40, RZ ;  /* 0x0000004011117824 */ /* 0x000fc800078e00ff */
[----:B------:R-:W-:Y:S01]  /*98c30*/  IMAD R9, R9, 0x110, RZ ;  /* 0x0000011009097824 */ /* 0x000fe200078e02ff */
[----:B--2---:R-:W-:Y:S01]  /*98c40*/  HMMA.16816.F32.BF16 R20, R4, R10, R20 ;  /* 0x0000000a0414723c */ /* 0x004fe20000041814 */
[----:B-1----:R-:W-:-:S05]  /*98c50*/  IMAD.SHL.U32 R10, R8, 0x2, RZ ;  /* 0x00000002080a7824 */ /* 0x002fca00078e00ff */
[----:B------:R-:W-:-:S04]  /*98c60*/  LOP3.LUT R9, R9, 0x30, R10, 0x78, !PT ;  /* 0x0000003009097812 */ /* 0x000fc800078e780a */
[----:B------:R-:W-:-:S09]  /*98c70*/  LOP3.LUT R9, R9, 0x800, R17, 0xf8, !PT ;  /* 0x0000080009097812 */ /* 0x000fd200078ef811 */
[----:B------:R-:W-:Y:S04]  /*98c80*/  STL.64 [R1+0x40], R20 ;  /* 0x0000401401007387 */ /* 0x000fe80000100a00 */
[----:B------:R-:W-:Y:S04]  /*98c90*/  STL.64 [R1+0x48], R22 ;  /* 0x0000481601007387 */ /* 0x000fe80000100a00 */
[----:B---3--:R0:W-:Y:S04]  /*98ca0*/  STL.64 [R1+0x88d0], R26 ;  /* 0x0088d01a01007387 */ /* 0x0081e80000100a00 */
[----:B------:R-:W-:Y:S01]  /*98cb0*/  LDSM.16.M88.4 R20, [R9+UR5+0x11080] ;  /* 0x011080050914783b */ /* 0x000fe20008000200 */
[----:B0-----:R-:W-:-:S03]  /*98cc0*/  IMAD.MOV.U32 R26, RZ, RZ, R16 ;  /* 0x000000ffff1a7224 */ /* 0x001fc600078e0010 */
[----:B------:R-:W0:Y:S04]  /*98cd0*/  LDSM.16.M88.4 R16, [R9+UR5+0x10080] ;  /* 0x010080050910783b */ /* 0x000e280008000200 */
[----:B------:R-:W-:Y:S04]  /*98ce0*/  STL.64 [R1+0x88c8], R24 ;  /* 0x0088c81801007387 */ /* 0x000fe80000100a00 */
[----:B0-----:R-:W-:Y:S04]  /*98cf0*/  STL.64 [R1+0x20], R16 ;  /* 0x0000201001007387 */ /* 0x001fe80000100a00 */
[----:B------:R-:W-:Y:S04]  /*98d00*/  STL.64 [R1+0x28], R18 ;  /* 0x0000281201007387 */ /* 0x000fe80000100a00 */
[----:B------:R-:W-:Y:S04]  /*98d10*/  STL.64 [R1+0x10], R20 ;  /* 0x0000101401007387 */ /* 0x000fe80000100a00 */
[----:B------:R-:W-:Y:S04]  /*98d20*/  STL.64 [R1+0x18], R22 ;  /* 0x0000181601007387 */ /* 0x000fe80000100a00 */
[----:B------:R-:W0:Y:S04]  /*98d30*/  LDSM.16.M88.4 R20, [R9+UR5+0x13080] ;  /* 0x013080050914783b */ /* 0x000e280008000200 */
[----:B------:R-:W1:Y:S01]  /*98d40*/  LDSM.16.M88.4 R16, [R9+UR5+0x12080] ;  /* 0x012080050910783b */ /* 0x000e620008000200 */
[----:B------:R-:W-:-:S03]  /*98d50*/  IMAD.MOV.U32 R27, RZ, RZ, R13 ;  /* 0x000000ffff1b7224 */ /* 0x000fc600078e000d */
[----:B0-----:R-:W-:Y:S04]  /*98d60*/  STL.64 [R1+0x8890], R22 ;  /* 0x0088901601007387 */ /* 0x001fe80000100a00 */
[----:B-1----:R-:W-:Y:S04]  /*98d70*/  STL.64 [R1], R16 ;  /* 0x0000001001007387 */ /* 0x002fe80000100a00 */
[----:B------:R-:W-:Y:S04]  /*98d80*/  STL.64 [R1+0x8], R18 ;  /* 0x0000081201007387 */ /* 0x000fe80000100a00 */
[----:B------:R0:W-:Y:S04]  /*98d90*/  STL.64 [R1+0x8888], R20 ;  /* 0x0088881401007387 */ /* 0x0001e80000100a00 */
[----:B------:R-:W1:Y:S01]  /*98da0*/  LDSM.16.M88.4 R16, [R9+UR5+0x14080] ;  /* 0x014080050910783b */ /* 0x000e620008000200 */
[----:B0-----:R-:W-:-:S03]  /*98db0*/  IMAD.MOV.U32 R20, RZ, RZ, R12 ;  /* 0x000000ffff147224 */ /* 0x001fc600078e000c */
[----:B------:R-:W0:Y:S01]  /*98dc0*/  LDSM.16.M88.4 R12, [R9+UR5+0x15080] ;  /* 0x01508005090c783b */ /* 0x000e220008000200 */
[----:B------:R-:W-:Y:S02]  /*98dd0*/  IMAD.MOV.U32 R21, RZ, RZ, R3 ;  /* 0x000000ffff157224 */ /* 0x000fe400078e0003 */
[----:B------:R-:W-:Y:S01]  /*98de0*/  IMAD.MOV.U32 R22, RZ, RZ, R2 ;  /* 0x000000ffff167224 */ /* 0x000fe200078e0002 */
[----:B------:R-:W-:-:S07]  /*98df0*/  MOV R23, R0 ;  /* 0x0000000000177202 */ /* 0x000fce0000000f00 */
[----:B------:R-:W-:Y:S01]  /*98e00*/  HMMA.16816.F32.BF16 R24, R4, R26, R20 ;  /* 0x0000001a0418723c */ /* 0x000fe20000041814 */
[----:B------:R-:W2:Y:S04]  /*98e10*/  LDSM.16.M88.4 R20, [R9+UR5+0x16080] ;  /* 0x016080050914783b */ /* 0x000ea80008000200 */
[----:B-1----:R-:W-:Y:S04]  /*98e20*/  STL [R1+0x75a4], R18 ;  /* 0x0075a41201007387 */ /* 0x002fe80000100800 */
[----:B------:R-:W-:Y:S04]  /*98e30*/  STL [R1+0x75a0], R19 ;  /* 0x0075a01301007387 */ /* 0x000fe80000100800 */
[----:B0-----:R-:W-:Y:S04]  /*98e40*/  STL [R1+0x76c4], R14 ;  /* 0x0076c40e01007387 */ /* 0x001fe80000100800 */
[----:B------:R-:W-:Y:S04]  /*98e50*/  STL [R1+0x76c0], R15 ;  /* 0x0076c00f01007387 */ /* 0x000fe80000100800 */
[----:B------:R-:W-:Y:S04]  /*98e60*/  STL.64 [R1+0x89a8], R6 ;  /* 0x0089a80601007387 */ /* 0x000fe80000100a00 */
[----:B------:R-:W-:Y:S04]  /*98e70*/  STL.64 [R1+0x89a0], R4 ;  /* 0x0089a00401007387 */ /* 0x000fe80000100a00 */
[----:B------:R-:W0:Y:S01]  /*98e80*/  LDSM.16.M88.4 R4, [R9+UR5+0x17080] ;  /* 0x017080050904783b */ /* 0x000e220008000200 */
[----:B------:R-:W-:-:S02]  /*98e90*/  IMAD.MOV.U32 R0, RZ, RZ, R27 ;  /* 0x000000ffff007224 */ /* 0x000fc400078e001b */
[----:B------:R-:W-:Y:S02]  /*98ea0*/  IMAD.MOV.U32 R2, RZ, RZ, R26 ;  /* 0x000000ffff027224 */ /* 0x000fe400078e001a */
[----:B------:R-:W-:Y:S02]  /*98eb0*/  IMAD.MOV.U32 R3, RZ, RZ, R25 ;  /* 0x000000ffff037224 */ /* 0x000fe400078e0019 */
[----:B------:R-:W-:Y:S01]  /*98ec0*/  IMAD.MOV.U32 R28, RZ, RZ, R24 ;  /* 0x000000ffff1c7224 */ /* 0x000fe200078e0018 */
[----:B------:R1:W-:Y:S04]  /*98ed0*/  STL [R1+0x792c], R0 ;  /* 0x00792c0001007387 */ /* 0x0003e80000100800 */
[----:B------:R3:W-:Y:S04]  /*98ee0*/  STL [R1+0x7928], R2 ;  /* 0x0079280201007387 */ /* 0x0007e80000100800 */
[----:B------:R-:W-:Y:S04]  /*98ef0*/  STL [R1+0x77ac], R3 ;  /* 0x0077ac0301007387 */ /* 0x000fe80000100800 */
[----:B------:R-:W-:Y:S04]  /*98f00*/  STL [R1+0x77a8], R28 ;  /* 0x0077a81c01007387 */ /* 0x000fe80000100800 */
[----:B--2---:R-:W-:Y:S04]  /*98f10*/  STL.64 [R1+0x30], R20 ;  /* 0x0000301401007387 */ /* 0x004fe80000100a00 */
[----:B------:R-:W-:Y:S01]  /*98f20*/  STL.64 [R1+0x38], R22 ;  /* 0x0000381601007387 */ /* 0x000fe20000100a00 */
[----:B-1----:R-:W-:-:S02]  /*98f30*/  IMAD.MOV.U32 R0, RZ, RZ, R21 ;  /* 0x000000ffff007224 */ /* 0x002fc400078e0015 */
[----:B---3--:R-:W-:Y:S02]  /*98f40*/  IMAD.MOV.U32 R2, RZ, RZ, R20 ;  /* 0x000000ffff027224 */ /* 0x008fe400078e0014 */
[----:B------:R-:W1:Y:S04]  /*98f50*/  LDSM.16.M88.4 R20, [R9+UR5+0x18080] ;  /* 0x018080050914783b */ /* 0x000e680008000200 */
[----:B0-----:R-:W-:Y:S01]  /*98f60*/  STL.64 [R1+0x1e0], R4 ;  /* 0x0001e00401007387 */ /* 0x001fe20000100a00 */
[----:B------:R-:W-:-:S03]  /*98f70*/  IMAD.MOV.U32 R19, RZ, RZ, R4 ;  /* 0x000000ffff137224 */ /* 0x000fc600078e0004 */
[----:B------:R-:W-:Y:S01]  /*98f80*/  STL.64 [R1+0x1e8], R6 ;  /* 0x0001e80601007387 */ /* 0x000fe20000100a00 */
[----:B------:R-:W-:-:S03]  /*98f90*/  IMAD.MOV.U32 R18, RZ, RZ, R5 ;  /* 0x000000ffff127224 */ /* 0x000fc600078e0005 */
[----:B------:R-:W0:Y:S04]  /*98fa0*/  LDSM.16.M88.4 R4, [R9+UR5+0x19080] ;  /* 0x019080050904783b */ /* 0x000e280008000200 */
[----:B------:R-:W-:Y:S04]  /*98fb0*/  STL.64 [R1+0x88a0], R18 ;  /* 0x0088a01201007387 */ /* 0x000fe80000100a00 */
[----:B------:R2:W-:Y:S04]  /*98fc0*/  STL.64 [R1+0x8898], R16 ;  /* 0x0088981001007387 */ /* 0x0005e80000100a00 */
[----:B--2---:R-:W2:Y:S04]  /*98fd0*/  LDL.LU R16, [R1+0x850] ;  /* 0x0008500001107983 */ /* 0x004ea80000300800 */
[----:B-1----:R-:W-:Y:S04]  /*98fe0*/  STL.64 [R1+0x1d0], R20 ;  /* 0x0001d01401007387 */ /* 0x002fe80000100a00 */
[----:B------:R-:W-:Y:S04]  /*98ff0*/  STL.64 [R1+0x1d8], R22 ;  /* 0x0001d81601007387 */ /* 0x000fe80000100a00 */
[----:B0-----:R-:W-:Y:S04]  /*99000*/  STL.64 [R1+0x1c0], R4 ;  /* 0x0001c00401007387 */ /* 0x001fe80000100a00 */
[----:B------:R-:W-:Y:S04]  /*99010*/  STL.64 [R1+0x1c8], R6 ;  /* 0x0001c80601007387 */ /* 0x000fe80000100a00 */
[----:B------:R-:W2:Y:S04]  /*99020*/  LDL.LU R17, [R1+0x854] ;  /* 0x0008540001117983 */ /* 0x000ea80000300800 */
[----:B------:R-:W3:Y:S04]  /*99030*/  LDL.LU R18, [R1+0x858] ;  /* 0x0008580001127983 */ /* 0x000ee80000300800 */
[----:B------:R-:W3:Y:S04]  /*99040*/  LDL.LU R19, [R1+0x85c] ;  /* 0x00085c0001137983 */ /* 0x000ee80000300800 */
[----:B------:R-:W4:Y:S01]  /*99050*/  LDL.LU R26, [R1+0xd8] ;  /* 0x0000d800011a7983 */ /* 0x000f220000300800 */
[----:B------:R-:W-:-:S03]  /*99060*/  IMAD.MOV.U32 R27, RZ, RZ, R29 ;  /* 0x000000ffff1b7224 */ /* 0x000fc600078e001d */
[----:B------:R-:W0:Y:S04]  /*99070*/  LDSM.16.M88.4 R4, [R9+UR5+0x1a080] ;  /* 0x01a080050904783b */ /* 0x000e280008000200 */
[----:B------:R-:W2:Y:S04]  /*99080*/  LDL.LU R29, [R1+0x89c0] ;  /* 0x0089c000011d7983 */ /* 0x000ea80000300800 */
[----:B----4-:R1:W-:Y:S04]  /*99090*/  STL.64 [R1+0x88e0], R26 ;  /* 0x0088e01a01007387 */ /* 0x0103e80000100a00 */
[----:B-1----:R-:W4:Y:S04]  /*990a0*/  LDL.LU R26, [R1+0xe8] ;  /* 0x0000e800011a7983 */ /* 0x002f280000300800 */
[----:B------:R-:W4:Y:S04]  /*990b0*/  LDL.LU R27, [R1+0xec] ;  /* 0x0000ec00011b7983 */ /* 0x000f280000300800 */
[----:B----4-:R-:W-:Y:S04]  /*990c0*/  STL.64 [R1+0x88f8], R26 ;  /* 0x0088f81a01007387 */ /* 0x010fe80000100a00 */
[----:B---3--:R-:W-:Y:S04]  /*990d0*/  STL.64 [R1+0x88b0], R18 ;  /* 0x0088b01201007387 */ /* 0x008fe80000100a00 */
[----:B--2---:R1:W-:Y:S04]  /*990e0*/  STL.64 [R1+0x88a8], R16 ;  /* 0x0088a81001007387 */ /* 0x0043e80000100a00 */
[----:B-1----:R-:W2:Y:S04]  /*990f0*/  LDL.64 R16, [R1+0x10] ;  /* 0x0000100001107983 */ /* 0x002ea80000100a00 */
[----:B--2---:R1:W-:Y:S04]  /*99100*/  STL.64 [R1+0x88c0], R16 ;  /* 0x0088c01001007387 */ /* 0x0043e80000100a00 */
[----:B-1----:R-:W2:Y:S04]  /*99110*/  LDL.64 R16, [R1+0x20] ;  /* 0x0000200001107983 */ /* 0x002ea80000100a00 */
[----:B--2---:R1:W-:Y:S04]  /*99120*/  STL.64 [R1+0x88d8], R16 ;  /* 0x0088d81001007387 */ /* 0x0043e80000100a00 */
[----:B-1----:R-:W2:Y:S04]  /*99130*/  LDL.LU R16, [R1+0x880] ;  /* 0x0008800001107983 */ /* 0x002ea80000300800 */
[----:B------:R-:W2:Y:S04]  /*99140*/  LDL.LU R17, [R1+0x884] ;  /* 0x0008840001117983 */ /* 0x000ea80000300800 */
[----:B------:R-:W3:Y:S04]  /*99150*/  LDL.LU R18, [R1+0x888] ;  /* 0x0008880001127983 */ /* 0x000ee80000300800 */
[----:B------:R-:W3:Y:S04]  /*99160*/  LDL.LU R19, [R1+0x88c] ;  /* 0x00088c0001137983 */ /* 0x000ee80000300800 */
[----:B------:R-:W4:Y:S01]  /*99170*/  LDL.LU R26, [R1+0xf8] ;  /* 0x0000f800011a7983 */ /* 0x000f220000300800 */
[----:B------:R-:W-:-:S03]  /*99180*/  IMAD.MOV.U32 R27, RZ, RZ, R29 ;  /* 0x000000ffff1b7224 */ /* 0x000fc600078e001d */
[----:B------:R-:W2:Y:S04]  /*99190*/  LDL.LU R29, [R1+0x89bc] ;  /* 0x0089bc00011d7983 */ /* 0x000ea80000300800 */
[----:B----4-:R-:W-:Y:S04]  /*991a0*/  STL.64 [R1+0x8910], R26 ;  /* 0x0089101a01007387 */ /* 0x010fe80000100a00 */
[----:B---3--:R-:W-:Y:S04]  /*991b0*/  STL.64 [R1+0x88f0], R18 ;  /* 0x0088f01201007387 */ /* 0x008fe80000100a00 */
[----:B--2---:R1:W-:Y:S04]  /*991c0*/  STL.64 [R1+0x88e8], R16 ;  /* 0x0088e81001007387 */ /* 0x0043e80000100a00 */
[----:B-1----:R-:W2:Y:S04]  /*991d0*/  LDL.LU R16, [R1+0x1040] ;  /* 0x0010400001107983 */ /* 0x002ea80000300800 */
[----:B------:R-:W2:Y:S04]  /*991e0*/  LDL.LU R17, [R1+0x1044] ;  /* 0x0010440001117983 */ /* 0x000ea80000300800 */
[----:B------:R-:W3:Y:S04]  /*991f0*/  LDL.LU R18, [R1+0x1048] ;  /* 0x0010480001127983 */ /* 0x000ee80000300800 */
[----:B------:R-:W3:Y:S04]  /*99200*/  LDL.LU R19, [R1+0x104c] ;  /* 0x00104c0001137983 */ /* 0x000ee80000300800 */
[----:B------:R-:W4:Y:S04]  /*99210*/  LDL.LU R26, [R1+0x108] ;  /* 0x00010800011a7983 */ /* 0x000f280000300800 */
[----:B------:R-:W4:Y:S04]  /*99220*/  LDL.LU R27, [R1+0x10c] ;  /* 0x00010c00011b7983 */ /* 0x000f280000300800 */
[----:B----4-:R-:W-:Y:S04]  /*99230*/  STL.64 [R1+0x8928], R26 ;  /* 0x0089281a01007387 */ /* 0x010fe80000100a00 */
[----:B---3--:R-:W-:Y:S04]  /*99240*/  STL.64 [R1+0x8908], R18 ;  /* 0x0089081201007387 */ /* 0x008fe80000100a00 */
        /* <DEDUP_REMOVED lines=17> */
[----:B----4-:R1:W-:Y:S04]  /*99360*/  STL.64 [R1+0x8958], R26 ;  /* 0x0089581a01007387 */ /* 0x0103e80000100a00 */
[----:B-1----:R-:W4:Y:S01]  /*99370*/  LDL.LU R26, [R1+0x138] ;  /* 0x00013800011a7983 */ /* 0x002f220000300800 */
        /* <DEDUP_REMOVED lines=20> */
[----:B------:R-:W4:Y:S04]  /*994c0*/  LDL.LU R29, [R1+0x89b0] ;  /* 0x0089b000011d7983 */ /* 0x000f280000300800 */
[----:B---3--:R-:W-:Y:S04]  /*994d0*/  STL.64 [R1+0x8968], R18 ;  /* 0x0089681201007387 */ /* 0x008fe80000100a00 */
[----:B--2---:R1:W-:Y:S04]  /*994e0*/  STL.64 [R1+0x8960], R16 ;  /* 0x0089601001007387 */ /* 0x0043e80000100a00 */
[----:B-1----:R-:W2:Y:S04]  /*994f0*/  LDL.LU R16, [R1+0x10a0] ;  /* 0x0010a00001107983 */ /* 0x002ea80000300800 */
[----:B------:R-:W2:Y:S04]  /*99500*/  LDL.LU R17, [R1+0x10a4] ;  /* 0x0010a40001117983 */ /* 0x000ea80000300800 */
[----:B------:R-:W3:Y:S04]  /*99510*/  LDL.LU R18, [R1+0x10a8] ;  /* 0x0010a80001127983 */ /* 0x000ee80000300800 */
[----:B------:R-:W3:Y:S04]  /*99520*/  LDL.LU R19, [R1+0x10ac] ;  /* 0x0010ac0001137983 */ /* 0x000ee80000300800 */
        /* <DEDUP_REMOVED lines=8> */
[----:B-1----:R-:W4:Y:S04]  /*995b0*/  LDL.LU R16, [R1+0x10c0] ;  /* 0x0010c00001107983 */ /* 0x002f280000300800 */
[----:B------:R-:W4:Y:S04]  /*995c0*/  LDL.LU R17, [R1+0x10c4] ;  /* 0x0010c40001117983 */ /* 0x000f280000300800 */
[----:B------:R-:W4:Y:S04]  /*995d0*/  LDL.LU R18, [R1+0x10c8] ;  /* 0x0010c80001127983 */ /* 0x000f280000300800 */
[----:B------:R-:W4:Y:S04]  /*995e0*/  LDL.LU R19, [R1+0x10cc] ;  /* 0x0010cc0001137983 */ /* 0x000f280000300800 */
[----:B------:R-:W2:Y:S04]  /*995f0*/  LDL.64 R20, [R1] ;  /* 0x0000000001147983 */ /* 0x000ea80000100a00 */
[----:B--2---:R1:W-:Y:S04]  /*99600*/  STL.64 [R1+0x88b8], R20 ;  /* 0x0088b81401007387 */ /* 0x0043e80000100a00 */
[----:B-1----:R-:W2:Y:S04]  /*99610*/  LDL.LU R20, [R1+0x860] ;  /* 0x0008600001147983 */ /* 0x002ea80000300800 */
[----:B------:R-:W2:Y:S04]  /*99620*/  LDL.LU R21, [R1+0x864] ;  /* 0x0008640001157983 */ /* 0x000ea80000300800 */
[----:B------:R-:W2:Y:S04]  /*99630*/  LDL.LU R22, [R1+0x868] ;  /* 0x0008680001167983 */ /* 0x000ea80000300800 */
[----:B------:R-:W2:Y:S04]  /*99640*/  LDL.LU R23, [R1+0x86c] ;  /* 0x00086c0001177983 */ /* 0x000ea80000300800 */
[----:B0-----:R-:W-:Y:S04]  /*99650*/  STL.64 [R1+0x1b0], R4 ;  /* 0x0001b00401007387 */ /* 0x001fe80000100a00 */
[----:B------:R-:W-:Y:S04]  /*99660*/  STL.64 [R1+0x1b8], R6 ;  /* 0x0001b80601007387 */ /* 0x000fe80000100a00 */
[----:B------:R-:W0:Y:S04]  /*99670*/  LDSM.16.M88.4 R4, [R9+UR5+0x1b080] ;  /* 0x01b080050904783b */ /* 0x000e280008000200 */
        /* <DEDUP_REMOVED lines=10> */
[----:B------:R0:W-:Y:S04]  /*99720*/  STL.64 [R1+0x178], R6 ;  /* 0x0001780601007387 */ /* 0x0001e80000100a00 */
[----:B0-----:R-:W4:Y:S04]  /*99730*/  LDL.LU.64 R6, [R1+0x89a8] ;  /* 0x0089a80001067983 */ /* 0x001f280000300a00 */
[----:B------:R-:W4:Y:S01]  /*99740*/  LDL.LU.64 R4, [R1+0x89a0] ;  /* 0x0089a00001047983 */ /* 0x000f220000300a00 */
[C---:B------:R-:W-:Y:S01]  /*99750*/  LOP3.LUT R11, R8.reuse, 0x7, RZ, 0xc0, !PT ;  /* 0x00000007080b7812 */ /* 0x040fe200078ec0ff */
[----:B------:R-:W-:-:S04]  /*99760*/  IMAD.SHL.U32 R8, R8, 0x100, RZ ;  /* 0x0000010008087824 */ /* 0x000fc800078e00ff */
[----:B------:R-:W-:-:S05]  /*99770*/  IMAD R11, R11, 0x210, RZ ;  /* 0x000002100b0b7824 */ /* 0x000fca00078e02ff */
[----:B------:R-:W-:-:S04]  /*99780*/  LOP3.LUT R15, R11, 0x10, R10, 0x78, !PT ;  /* 0x000000100b0f7812 */ /* 0x000fc800078e780a */
[----:B------:R-:W-:Y:S02]  /*99790*/  LOP3.LUT R15, R15, 0x1000, R8, 0xf8, !PT ;  /* 0x000010000f0f7812 */ /* 0x000fe400078ef808 */
[----:B------:R-:W0:Y:S04]  /*997a0*/  LDSM.16.M88.4 R8, [R9+UR5+0x1f080] ;  /* 0x01f080050908783b */ /* 0x000e280008000200 */
[----:B0-----:R-:W-:Y:S04]  /*997b0*/  STL.64 [R1+0x160], R8 ;  /* 0x0001600801007387 */ /* 0x001fe80000100a00 */
[----:B------:R-:W-:Y:S04]  /*997c0*/  STL.64 [R1+0x168], R10 ;  /* 0x0001680a01007387 */ /* 0x000fe80000100a00 */
[----:B------:R-:W0:Y:S04]  /*997d0*/  LDSM.16.MT88.4 R8, [R15+UR5+0x8080] ;  /* 0x008080050f08783b */ /* 0x000e280008004200 */
[----:B0-----:R-:W-:Y:S04]  /*997e0*/  STL.64 [R1+0x87c0], R10 ;  /* 0x0087c00a01007387 */ /* 0x001fe80000100a00 */
[----:B------:R0:W-:Y:S04]  /*997f0*/  STL.64 [R1+0x87b8], R8 ;  /* 0x0087b80801007387 */ /* 0x0001e80000100a00 */
[----:B0-----:R-:W3:Y:S04]  /*99800*/  LDL.LU R8, [R1+0x870] ;  /* 0x0008700001087983 */ /* 0x001ee80000300800 */
[----:B------:R-:W3:Y:S04]  /*99810*/  LDL.LU R9, [R1+0x874] ;  /* 0x0008740001097983 */ /* 0x000ee80000300800 */
[----:B------:R-:W3:Y:S04]  /*99820*/  LDL.LU R10, [R1+0x878] ;  /* 0x00087800010a7983 */ /* 0x000ee80000300800 */
[----:B------:R-:W3:Y:S01]  /*99830*/  LDL.LU R11, [R1+0x87c] ;  /* 0x00087c00010b7983 */ /* 0x000ee20000300800 */
        /* <DEDUP_REMOVED lines=59> */
[----:B------:R-:W-:-:S15]  /*99bf0*/  IMAD.MOV.U32 R3, RZ, RZ, R17 ;  /* 0x000000ffff037224 */ /* 0x000fde00078e0011 */
[----:B------:R-:W-:-:S03]  /*99c00*/  NOP ;  /* 0x0000000000007918 */ /* 0x000fc60000000000 */
[----:B------:R0:W-:Y:S04]  /*99c10*/  STL.64 [R1+0x870], R8 ;  /* 0x0008700801007387 */ /* 0x0001e80000100a00 */
[----:B------:R1:W-:Y:S01]  /*99c20*/  STL.64 [R1+0x878], R10 ;  /* 0x0008780a01007387 */ /* 0x0003e20000100a00 */
[----:B0-----:R-:W-:-:S03]  /*99c30*/  IMAD.MOV.U32 R8, RZ, RZ, R16 ;  /* 0x000000ffff087224 */ /* 0x001fc600078e0010 */
[----:B------:R-:W2:Y:S02]  /*99c40*/  LDL.LU.64 R16, [R1+0x88c0] ;  /* 0x0088c00001107983 */ /* 0x000ea40000300a00 */
[----:B--2---:R-:W-:Y:S01]  /*99c50*/  HMMA.16816.F32.BF16 R20, R24, R16, R20 ;  /* 0x000000101814723c */ /* 0x004fe20000041814 */
[----:B-1----:R-:W-:Y:S02]  /*99c60*/  IMAD.MOV.U32 R10, RZ, RZ, R16 ;  /* 0x000000ffff0a7224 */ /* 0x002fe400078e0010 */
[----:B------:R-:W-:-:S15]  /*99c70*/  IMAD.MOV.U32 R9, RZ, RZ, R17 ;  /* 0x000000ffff097224 */ /* 0x000fde00078e0011 */
[----:B------:R-:W-:Y:S01]  /*99c80*/  NOP ;  /* 0x0000000000007918 */ /* 0x000fe20000000000 */
[----:B------:R0:W-:Y:S04]  /*99c90*/  STL.64 [R1+0x860], R20 ;  /* 0x0008601401007387 */ /* 0x0001e80000100a00 */
[----:B------:R-:W-:Y:S04]  /*99ca0*/  STL.64 [R1+0x868], R22 ;  /* 0x0008681601007387 */ /* 0x000fe80000100a00 */
[----:B0-----:R-:W2:Y:S04]  /*99cb0*/  LDL.LU.64 R20, [R1+0x88b8] ;  /* 0x0088b80001147983 */ /* 0x001ea80000300a00 */
[----:B------:R-:W2:Y:S04]  /*99cc0*/  LDL.LU.64 R18, [R1+0x88b0] ;  /* 0x0088b00001127983 */ /* 0x000ea80000300a00 */
[----:B------:R-:W2:Y:S02]  /*99cd0*/  LDL.LU.64 R16, [R1+0x88a8] ;  /* 0x0088a80001107983 */ /* 0x000ea40000300a00 */
[----:B--2---:R-:W-:Y:S01]  /*99ce0*/  HMMA.16816.F32.BF16 R16, R24, R20, R16 ;  /* 0x000000141810723c */ /* 0x004fe20000041810 */
[----:B------:R-:W-:Y:S01]  /*99cf0*/  MOV R14, R20 ;  /* 0x00000014000e7202 */ /* 0x000fe20000000f00 */
[----:B------:R-:W-:-:S15]  /*99d00*/  IMAD.MOV.U32 R11, RZ, RZ, R21 ;  /* 0x000000ffff0b7224 */ /* 0x000fde00078e0015 */
[----:B------:R-:W-:Y:S02]  /*99d10*/  NOP ;  /* 0x0000000000007918 */ /* 0x000fe40000000000 */
[----:B------:R-:W-:Y:S04]  /*99d20*/  STL.64 [R1+0x850], R16 ;  /* 0x0008501001007387 */ /* 0x000fe80000100a00 */
[----:B------:R0:W-:Y:S04]  /*99d30*/  STL.64 [R1+0x858], R18 ;  /* 0x0008581201007387 */ /* 0x0001e80000100a00 */
[----:B0-----:R-:W2:Y:S04]  /*99d40*/  LDL.LU.64 R18, [R1+0x88a0] ;  /* 0x0088a00001127983 */ /* 0x001ea80000300a00 */
[----:B------:R-:W3:Y:S04]  /*99d50*/  LDL.LU.64 R16, [R1+0x8898] ;  /* 0x0088980001107983 */ /* 0x000ee80000300a00 */
[----:B------:R-:W2:Y:S04]  /*99d60*/  LDL.LU.64 R22, [R1+0x8890] ;  /* 0x0088900001167983 */ /* 0x000ea80000300a00 */
[----:B------:R-:W4:Y:S04]  /*99d70*/  LDL.LU.64 R20, [R1+0x8888] ;  /* 0x0088880001147983 */ /* 0x000f280000300a00 */
[----:B------:R-:W-:Y:S04]  /*99d80*/  STL.64 [R1+0x8880], R14 ;  /* 0x0088800e01007387 */ /* 0x000fe80000100a00 */
[----:B------:R-:W-:Y:S04]  /*99d90*/  STL.64 [R1+0x8878], R12 ;  /* 0x0088780c01007387 */ /* 0x000fe80000100a00 */
[----:B------:R-:W-:Y:S04]  /*99da0*/  STL.64 [R1+0x8810], R10 ;  /* 0x0088100a01007387 */ /* 0x000fe80000100a00 */
[----:B------:R0:W-:Y:S04]  /*99db0*/  STL.64 [R1+0x8808], R8 ;  /* 0x0088080801007387 */ /* 0x0001e80000100a00 */
[----:B0-----:R-:W2:Y:S01]  /*99dc0*/  LDL.LU R8, [R1+0xff0] ;  /* 0x000ff00001087983 */ /* 0x001ea20000300800 */
[----:B----4-:R-:W-:-:S15]  /*99dd0*/  HMMA.16816.F32.BF16 R4, R24, R20, R4 ;  /* 0x000000141804723c */ /* 0x010fde0000041804 */
[----:B------:R-:W-:-:S04]  /*99de0*/  NOP ;  /* 0x0000000000007918 */ /* 0x000fc80000000000 */
[----:B------:R-:W-:Y:S04]  /*99df0*/  STL.64 [R1+0x840], R4 ;  /* 0x0008400401007387 */ /* 0x000fe80000100a00 */
[----:B------:R-:W-:Y:S04]  /*99e00*/  STL.64 [R1+0x848], R6 ;  /* 0x0008480601007387 */ /* 0x000fe80000100a00 */
[----:B------:R-:W2:Y:S04]  /*99e10*/  LDL.LU R9, [R1+0xff4] ;  /* 0x000ff40001097983 */ /* 0x000ea80000300800 */
[----:B------:R-:W4:Y:S04]  /*99e20*/  LDL.LU R10, [R1+0xff8] ;  /* 0x000ff800010a7983 */ /* 0x000f280000300800 */
[----:B------:R-:W4:Y:S04]  /*99e30*/  LDL.LU R11, [R1+0xffc] ;  /* 0x000ffc00010b7983 */ /* 0x000f280000300800 */
[----:B----4-:R-:W-:Y:S04]  /*99e40*/  STL.64 [R1+0x8820], R10 ;  /* 0x0088200a01007387 */ /* 0x010fe80000100a00 */
[----:B--2---:R0:W-:Y:S04]  /*99e50*/  STL.64 [R1+0x8818], R8 ;  /* 0x0088180801007387 */ /* 0x0041e80000100a00 */
[----:B0-----:R-:W2:Y:S04]  /*99e60*/  LDL.64 R8, [R1+0x1c0] ;  /* 0x0001c00001087983 */ /* 0x001ea80000100a00 */
[----:B--2---:R0:W-:Y:S04]  /*99e70*/  STL.64 [R1+0x8830], R8 ;  /* 0x0088300801007387 */ /* 0x0041e80000100a00 */
[----:B0-----:R-:W2:Y:S04]  /*99e80*/  LDL.64 R8, [R1+0x1d0] ;  /* 0x0001d00001087983 */ /* 0x001ea80000100a00 */
[----:B--2---:R0:W-:Y:S02]  /*99e90*/  STL.64 [R1+0x8848], R8 ;  /* 0x0088480801007387 */ /* 0x0041e40000100a00 */
[----:B0-----:R-:W-:-:S02]  /*99ea0*/  IMAD.MOV.U32 R8, RZ, RZ, R19 ;  /* 0x000000ffff087224 */ /* 0x001fc400078e0013 */
[----:B------:R-:W-:-:S05]  /*99eb0*/  IMAD.MOV.U32 R9, RZ, RZ, R18 ;  /* 0x000000ffff097224 */ /* 0x000fca00078e0012 */
[----:B------:R-:W-:Y:S04]  /*99ec0*/  STL.64 [R1+0x8860], R8 ;  /* 0x0088600801007387 */ /* 0x000fe80000100a00 */
[----:B------:R-:W3:Y:S04]  /*99ed0*/  LDL.LU R12, [R1+0x830] ;  /* 0x00083000010c7983 */ /* 0x000ee80000300800 */
        /* <DEDUP_REMOVED lines=9> */
[----:B0-----:R-:W4:Y:S04]  /*99f70*/  LDL.64 R20, [R1+0x1b0] ;  /* 0x0001b00001147983 */ /* 0x001f280000100a00 */
[----:B----4-:R0:W-:Y:S04]  /*99f80*/  STL.64 [R1+0x8828], R20 ;  /* 0x0088281401007387 */ /* 0x0101e80000100a00 */
        /* <DEDUP_REMOVED lines=15> */
[----:B------:R-:W3:Y:S04]  /*9a080*/  LDL.LU R22, [R1+0x1028] ;  /* 0x0010280001167983 */ /* 0x000ee80000300800 */
[----:B------:R-:W3:Y:S01]  /*9a090*/  LDL.LU R23, [R1+0x102c] ;  /* 0x00102c0001177983 */ /* 0x000ee20000300800 */
[----:B------:R-:W-:-:S02]  /*9a0a0*/  IMAD.MOV.U32 R18, RZ, RZ, R14 ;  /* 0x000000ffff127224 */ /* 0x000fc400078e000e */
[----:B------:R-:W-:Y:S01]  /*9a0b0*/  IMAD.MOV.U32 R19, RZ, RZ, R15 ;  /* 0x000000ffff137224 */ /* 0x000fe200078e000f */
[----:B---3--:R-:W-:Y:S04]  /*9a0c0*/  STL.64 [R1+0x8870], R22 ;  /* 0x0088701601007387 */ /* 0x008fe80000100a00 */
[----:B--2---:R0:W-:Y:S04]  /*9a0d0*/  STL.64 [R1+0x8868], R20 ;  /* 0x0088681401007387 */ /* 0x0041e80000100a00 */
[----:B0-----:R-:W2:Y:S04]  /*9a0e0*/  LDL.LU R20, [R1+0x1030] ;  /* 0x0010300001147983 */ /* 0x001ea80000300800 */
[----:B------:R-:W2:Y:S04]  /*9a0f0*/  LDL.LU R21, [R1+0x1034] ;  /* 0x0010340001157983 */ /* 0x000ea80000300800 */
[----:B------:R-:W2:Y:S04]  /*9a100*/  LDL.LU R22, [R1+0x1038] ;  /* 0x0010380001167983 */ /* 0x000ea80000300800 */
[----:B------:R-:W2:Y:S04]  /*9a110*/  LDL.LU R23, [R1+0x103c] ;  /* 0x00103c0001177983 */ /* 0x000ea80000300800 */
[----:B------:R0:W-:Y:S04]  /*9a120*/  STL.64 [R1+0x830], R12 ;  /* 0x0008300c01007387 */ /* 0x0001e80000100a00 */
[----:B------:R-:W3:Y:S04]  /*9a130*/  LDL.LU.64 R14, [R1+0x8880] ;  /* 0x00888000010e7983 */ /* 0x000ee80000300a00 */
[----:B0-----:R-:W4:Y:S04]  /*9a140*/  LDL.LU.64 R12, [R1+0x8878] ;  /* 0x00887800010c7983 */ /* 0x001f280000300a00 */
[----:B------:R-:W-:Y:S04]  /*9a150*/  STL [R1+0x7684], R19 ;  /* 0x0076841301007387 */ /* 0x000fe80000100800 */
[----:B------:R-:W-:Y:S01]  /*9a160*/  STL [R1+0x7680], R18 ;  /* 0x0076801201007387 */ /* 0x000fe20000100800 */
[----:B------:R-:W-:-:S02]  /*9a170*/  IMAD.MOV.U32 R8, RZ, RZ, R2 ;  /* 0x000000ffff087224 */ /* 0x000fc400078e0002 */
[----:B------:R-:W-:Y:S01]  /*9a180*/  IMAD.MOV.U32 R9, RZ, RZ, R0 ;  /* 0x000000ffff097224 */ /* 0x000fe200078e0000 */
[----:B----4-:R-:W-:Y:S01]  /*9a190*/  HMMA.16816.F32.BF16 R4, R24, R12, R4 ;  /* 0x0000000c1804723c */ /* 0x010fe20000041804 */
[----:B------:R0:W-:Y:S04]  /*9a1a0*/  STL.64 [R1+0x8760], R12 ;  /* 0x0087600c01007387 */ /* 0x0001e80000100a00 */
[----:B0-----:R-:W4:-:S14]  /*9a1b0*/  LDL.64 R12, [R1+0x1a0] ;  /* 0x0001a000010c7983 */ /* 0x001f1c0000100a00 */
[----:B------:R-:W-:Y:S04]  /*9a1c0*/  STL.64 [R1+0x820], R4 ;  /* 0x0008200401007387 */ /* 0x000fe80000100a00 */
[----:B------:R-:W-:Y:S04]  /*9a1d0*/  STL.64 [R1+0x828], R6 ;  /* 0x0008280601007387 */ /* 0x000fe80000100a00 */
[----:B---3--:R-:W0:Y:S01]  /*9a1e0*/  LDSM.16.MT88.4 R4, [R15+UR5+0x8100] ;  /* 0x008100050f04783b */ /* 0x008e220008004200 */
[C---:B--2---:R-:W-:Y:S03]  /*9a1f0*/  HMMA.16816.F32.BF16 R8, R24.reuse, R8, R20 ;  /* 0x000000081808723c */ /* 0x044fe60000041814 */
[----:B0-----:R-:W-:Y:S04]  /*9a200*/  STL.64 [R1+0x8670], R6 ;  /* 0x0086700601007387 */ /* 0x001fe80000100a00 */
[----:B------:R0:W-:Y:S04]  /*9a210*/  STL.64 [R1+0x8668], R4 ;  /* 0x0086680401007387 */ /* 0x0001e80000100a00 */
[----:B0-----:R-:W2:Y:S04]  /*9a220*/  LDL.64 R4, [R1+0x160] ;  /* 0x0001600001047983 */ /* 0x001ea80000100a00 */
        /* <DEDUP_REMOVED lines=19> */
[----:B------:R-:W3:Y:S04]  /*9a360*/  LDL.LU.64 R8, [R1+0x8830] ;  /* 0x0088300001087983 */ /* 0x000ee80000300a00 */
[----:B------:R-:W-:Y:S04]  /*9a370*/  STL [R1+0x8744], R0 ;  /* 0x0087440001007387 */ /* 0x000fe80000100800 */
[----:B------:R-:W-:Y:S01]  /*9a380*/  STL [R1+0x8740], R2 ;  /* 0x0087400201007387 */ /* 0x000fe20000100800 */
        /* <DEDUP_REMOVED lines=8> */
[----:B------:R-:W-:Y:S04]  /*9a410*/  STL [R1+0x8750], R19 ;  /* 0x0087501301007387 */ /* 0x000fe80000100800 */
[----:B------:R0:W-:Y:S04]  /*9a420*/  STL.64 [R1+0x87e0], R16 ;  /* 0x0087e01001007387 */ /* 0x0001e80000100a00 */
[----:B0-----:R-:W2:Y:S04]  /*9a430*/  LDL.LU R16, [R1+0xfe0] ;  /* 0x000fe00001107983 */ /* 0x001ea80000300800 */
[----:B------:R-:W2:Y:S04]  /*9a440*/  LDL.LU R17, [R1+0xfe4] ;  /* 0x000fe40001117983 */ /* 0x000ea80000300800 */
[----:B------:R-:W2:Y:S04]  /*9a450*/  LDL.LU R18, [R1+0xfe8] ;  /* 0x000fe80001127983 */ /* 0x000ea80000300800 */
[----:B------:R-:W2:Y:S01]  /*9a460*/  LDL.LU R19, [R1+0xfec] ;  /* 0x000fec0001137983 */ /* 0x000ea20000300800 */
[----:B---3--:R-:W-:-:S15]  /*9a470*/  HMMA.16816.F32.BF16 R8, R24, R20, R8 ;  /* 0x000000141808723c */ /* 0x008fde0000041808 */
[----:B------:R-:W-:-:S04]  /*9a480*/  NOP ;  /* 0x0000000000007918 */ /* 0x000fc80000000000 */
[----:B------:R-:W-:Y:S04]  /*9a490*/  STL.64 [R1+0xff0], R8 ;  /* 0x000ff00801007387 */ /* 0x000fe80000100a00 */
[----:B------:R0:W-:Y:S04]  /*9a4a0*/  STL.64 [R1+0xff8], R10 ;  /* 0x000ff80a01007387 */ /* 0x0001e80000100a00 */
[----:B0-----:R-:W3:Y:S04]  /*9a4b0*/  LDL.LU.64 R10, [R1+0x8810] ;  /* 0x00881000010a7983 */ /* 0x001ee80000300a00 */
[----:B------:R-:W2:Y:S01]  /*9a4c0*/  LDL.LU.64 R8, [R1+0x8808] ;  /* 0x0088080001087983 */ /* 0x000ea20000300a00 */
[----:B------:R-:W-:-:S02]  /*9a4d0*/  IMAD.MOV.U32 R7, RZ, RZ, R20 ;  /* 0x000000ffff077224 */ /* 0x000fc400078e0014 */
[----:B------:R-:W-:Y:S02]  /*9a4e0*/  IMAD.MOV.U32 R6, RZ, RZ, R21 ;  /* 0x000000ffff067224 */ /* 0x000fe400078e0015 */
[----:B------:R-:W-:Y:S02]  /*9a4f0*/  IMAD.MOV.U32 R20, RZ, RZ, R14 ;  /* 0x000000ffff147224 */ /* 0x000fe400078e000e */
[----:B----4-:R-:W-:Y:S02]  /*9a500*/  IMAD.MOV.U32 R0, RZ, RZ, R12 ;  /* 0x000000ffff007224 */ /* 0x010fe400078e000c */
[----:B------:R-:W-:Y:S02]  /*9a510*/  IMAD.MOV.U32 R2, RZ, RZ, R13 ;  /* 0x000000ffff027224 */ /* 0x000fe400078e000d */
[----:B---3--:R-:W-:-:S05]  /*9a520*/  IMAD.MOV.U32 R21, RZ, RZ, R11 ;  /* 0x000000ffff157224 */ /* 0x008fca00078e000b */
[----:B------:R-:W-:Y:S04]  /*9a530*/  STL.64 [R1+0x8788], R20 ;  /* 0x0087881401007387 */ /* 0x000fe80000100a00 */
[----:B------:R-:W-:Y:S04]  /*9a540*/  STL [R1+0x874c], R6 ;  /* 0x00874c0601007387 */ /* 0x000fe80000100800 */
[----:B------:R-:W-:Y:S04]  /*9a550*/  STL [R1+0x8748], R7 ;  /* 0x0087480701007387 */ /* 0x000fe80000100800 */
[----:B--2---:R0:W-:Y:S02]  /*9a560*/  STL.64 [R1+0x8800], R4 ;  /* 0x0088000401007387 */ /* 0x0041e40000100a00 */
[----:B0-----:R-:W-:Y:S01]  /*9a570*/  HMMA.16816.F32.BF16 R4, R24, R12, R16 ;  /* 0x0000000c1804723c */ /* 0x001fe20000041810 */
[----:B------:R-:W-:-:S02]  /*9a580*/  IMAD.MOV.U32 R20, RZ, RZ, R10 ;  /* 0x000000ffff147224 */ /* 0x000fc400078e000a */
        /* <DEDUP_REMOVED lines=9> */
[----:B0-----:R-:W-:Y:S01]  /*9a620*/  MOV R20, R8 ;  /* 0x0000000800147202 */ /* 0x001fe20000000f00 */
[----:B------:R-:W-:-:S05]  /*9a630*/  IMAD.MOV.U32 R21, RZ, RZ, R3 ;  /* 0x000000ffff157224 */ /* 0x000fca00078e0003 */
[----:B------:R0:W-:Y:S04]  /*9a640*/  STL.64 [R1+0x87c8], R20 ;  /* 0x0087c81401007387 */ /* 0x0001e80000100a00 */
[----:B0-----:R-:W4:Y:S04]  /*9a650*/  LDL.64 R20, [R1+0x170] ;  /* 0x0001700001147983 */ /* 0x001f280000100a00 */
[----:B----4-:R0:W-:Y:S04]  /*9a660*/  STL.64 [R1+0x87e8], R20 ;  /* 0x0087e81401007387 */ /* 0x0101e80000100a00 */
[----:B------:R-:W4:Y:S04]  /*9a670*/  LDL.LU R8, [R1+0x810] ;  /* 0x0008100001087983 */ /* 0x000f280000300800 */
[----:B------:R-:W4:Y:S04]  /*9a680*/  LDL.LU R9, [R1+0x814] ;  /* 0x0008140001097983 */ /* 0x000f280000300800 */
[----:B------:R-:W2:Y:S04]  /*9a690*/  LDL.LU R10, [R1+0x818] ;  /* 0x00081800010a7983 */ /* 0x000ea80000300800 */
[----:B------:R-:W2:Y:S04]  /*9a6a0*/  LDL.LU R11, [R1+0x81c] ;  /* 0x00081c00010b7983 */ /* 0x000ea80000300800 */
        /* <DEDUP_REMOVED lines=8> */
[----:B--2---:R-:W-:Y:S04]  /*9a730*/  STL.64 [R1+0x87f8], R22 ;  /* 0x0087f81601007387 */ /* 0x004fe80000100a00 */
[----:B------:R0:W-:Y:S04]  /*9a740*/  STL.64 [R1+0x87f0], R20 ;  /* 0x0087f01401007387 */ /* 0x0001e80000100a00 */
[----:B------:R-:W2:Y:S04]  /*9a750*/  LDL.64 R16, [R1+0x180] ;  /* 0x0001800001107983 */ /* 0x000ea80000100a00 */
[----:B0-----:R-:W2:Y:S04]  /*9a760*/  LDL.64 R20, [R1+0x190] ;  /* 0x0001900001147983 */ /* 0x001ea80000100a00 */
        /* <DEDUP_REMOVED lines=25> */
[----:B------:R-:W-:Y:S04]  /*9a900*/  STL [R1+0x8758], R2 ;  /* 0x0087580201007387 */ /* 0x000fe80000100800 */
[----:B------:R-:W-:Y:S04]  /*9a910*/  STL [R1+0x8754], R0 ;  /* 0x0087540001007387 */ /* 0x000fe80000100800 */
[----:B------:R0:W-:Y:S04]  /*9a920*/  STL.64 [R1+0xfd0], R4 ;  /* 0x000fd00401007387 */ /* 0x0001e80000100a00 */
[----:B------:R1:W-:Y:S04]  /*9a930*/  STL.64 [R1+0xfd8], R6 ;  /* 0x000fd80601007387 */ /* 0x0003e80000100a00 */
[----:B0-----:R-:W3:Y:S01]  /*9a940*/  LDL.LU.64 R4, [R1+0x8800] ;  /* 0x0088000001047983 */ /* 0x001ee20000300a00 */
[----:B-1----:R-:W-:-:S02]  /*9a950*/  IMAD.MOV.U32 R6, RZ, RZ, R20 ;  /* 0x000000ffff067224 */ /* 0x002fc400078e0014 */
[----:B------:R-:W-:Y:S01]  /*9a960*/  IMAD.MOV.U32 R7, RZ, RZ, R21 ;  /* 0x000000ffff077224 */ /* 0x000fe200078e0015 */
[----:B------:R-:W2:Y:S04]  /*9a970*/  LDL.LU.64 R22, [R1+0x87f8] ;  /* 0x0087f80001167983 */ /* 0x000ea80000300a00 */
[----:B------:R-:W2:Y:S04]  /*9a980*/  LDL.LU.64 R20, [R1+0x87f0] ;  /* 0x0087f00001147983 */ /* 0x000ea80000300a00 */
[----:B------:R-:W-:Y:S01]  /*9a990*/  STL [R1+0x875c], R6 ;  /* 0x00875c0601007387 */ /* 0x000fe20000100800 */
[----:B--2---:R-:W-:-:S15]  /*9a9a0*/  HMMA.16816.F32.BF16 R20, R24, R16, R20 ;  /* 0x000000101814723c */ /* 0x004fde0000041814 */
[----:B------:R-:W-:-:S04]  /*9a9b0*/  NOP ;  /* 0x0000000000007918 */ /* 0x000fc80000000000 */
[----:B------:R0:W-:Y:S04]  /*9a9c0*/  STL.64 [R1+0xfc0], R20 ;  /* 0x000fc01401007387 */ /* 0x0001e80000100a00 */
[----:B------:R-:W-:Y:S04]  /*9a9d0*/  STL.64 [R1+0xfc8], R22 ;  /* 0x000fc81601007387 */ /* 0x000fe80000100a00 */
[----:B0-----:R-:W4:Y:S01]  /*9a9e0*/  LDL.LU.64 R20, [R1+0x87e8] ;  /* 0x0087e80001147983 */ /* 0x001f220000300a00 */
[----:B------:R-:W-:Y:S02]  /*9a9f0*/  IMAD.MOV.U32 R0, RZ, RZ, R16 ;  /* 0x000000ffff007224 */ /* 0x000fe400078e0010 */
[----:B------:R-:W-:-:S02]  /*9aa00*/  IMAD.MOV.U32 R19, RZ, RZ, R17 ;  /* 0x000000ffff137224 */ /* 0x000fc400078e0011 */
[----:B------:R-:W2:Y:S01]  /*9aa10*/  LDL.LU.64 R16, [R1+0x87e0] ;  /* 0x0087e00001107983 */ /* 0x000ea20000300a00 */
[----:B----4-:R-:W-:-:S15]  /*9aa20*/  HMMA.16816.F32.BF16 R8, R24, R20, R8 ;  /* 0x000000141808723c */ /* 0x010fde0000041808 */
[----:B------:R-:W-:-:S04]  /*9aa30*/  NOP ;  /* 0x0000000000007918 */ /* 0x000fc80000000000 */
[----:B------:R-:W-:Y:S04]  /*9aa40*/  STL.64 [R1+0xfb0], R8 ;  /* 0x000fb00801007387 */ /* 0x000fe80000100a00 */
[----:B------:R0:W-:Y:S04]  /*9aa50*/  STL.64 [R1+0xfb8], R10 ;  /* 0x000fb80a01007387 */ /* 0x0001e80000100a00 */
[----:B0-----:R-:W3:Y:S04]  /*9aa60*/  LDL.LU.64 R10, [R1+0x87d8] ;  /* 0x0087d800010a7983 */ /* 0x001ee80000300a00 */
[----:B------:R-:W3:Y:S01]  /*9aa70*/  LDL.LU.64 R8, [R1+0x87d0] ;  /* 0x0087d00001087983 */ /* 0x000ee20000300a00 */
[----:B------:R-:W-:-:S02]  /*9aa80*/  IMAD.MOV.U32 R6, RZ, RZ, R20 ;  /* 0x000000ffff067224 */ /* 0x000fc400078e0014 */
[----:B------:R-:W-:Y:S02]  /*9aa90*/  IMAD.MOV.U32 R2, RZ, RZ, R21 ;  /* 0x000000ffff027224 */ /* 0x000fe400078e0015 */
[----:B------:R-:W4:Y:S01]  /*9aaa0*/  LDL.LU.64 R20, [R1+0x87c8] ;  /* 0x0087c80001147983 */ /* 0x000f220000300a00 */
[----:B---3--:R-:W-:Y:S03]  /*9aab0*/  HMMA.16816.F32.BF16 R24, R24, R4, R8 ;  /* 0x000000041818723c */ /* 0x008fe60000041808 */
[----:B------:R-:W4:Y:S04]  /*9aac0*/  LDL.LU.64 R10, [R1+0x87c0] ;  /* 0x0087c000010a7983 */ /* 0x000f280000300a00 */
[----:B------:R-:W4:-:S12]  /*9aad0*/  LDL.LU.64 R8, [R1+0x87b8] ;  /* 0x0087b80001087983 */ /* 0x000f180000300a00 */
[----:B------:R0:W-:Y:S04]  /*9aae0*/  STL.64 [R1+0x810], R24 ;  /* 0x0008101801007387 */ /* 0x0001e80000100a00 */
[----:B------:R1:W-:Y:S04]  /*9aaf0*/  STL.64 [R1+0x818], R26 ;  /* 0x0008181a01007387 */ /* 0x0003e80000100a00 */
[----:B0-----:R-:W3:Y:S04]  /*9ab00*/  LDL.LU R24, [R1+0x650] ;  /* 0x0006500001187983 */ /* 0x001ee80000300800 */
[----:B------:R-:W3:Y:S04]  /*9ab10*/  LDL.LU R25, [R1+0x654] ;  /* 0x0006540001197983 */ /* 0x000ee80000300800 */
[----:B-1----:R-:W3:Y:S04]  /*9ab20*/  LDL.LU R26, [R1+0x658] ;  /* 0x00065800011a7983 */ /* 0x002ee80000300800 */
[----:B------:R-:W-:Y:S01]  /*9ab30*/  STL.64 [R1+0x8688], R4 ;  /* 0x0086880401007387 */ /* 0x000fe20000100a00 */
        /* <DEDUP_REMOVED lines=11> */
[----:B0-----:R-:W4:Y:S01]  /*9abf0*/  LDL.LU.64 R20, [R1+0x8788] ;  /* 0x0087880001147983 */ /* 0x001f220000300a00 */
[----:B------:R-:W-:Y:S02]  /*9ac00*/  IMAD.MOV.U32 R27, RZ, RZ, R29 ;  /* 0x000000ffff1b7224 */ /* 0x000fe400078e001d */
[----:B------:R-:W0:Y:S02]  /*9ac10*/  S2R R29, SR_TID.X ;  /* 0x00000000001d7919 */ /* 0x000e240000002100 */
[----:B0-----:R-:W-:Y:S01]  /*9ac20*/  IMAD.SHL.U32 R5, R29, 0x2, RZ ;  /* 0x000000021d057824 */ /* 0x001fe200078e00ff */
[----:B----4-:R-:W-:Y:S01]  /*9ac30*/  HMMA.16816.F32.BF16 R20, R8, R20, R12 ;  /* 0x000000140814723c */ /* 0x010fe2000004180c */
[----:B------:R-:W4:Y:S04]  /*9ac40*/  LDL.LU.64 R14, [R1+0x8780] ;  /* 0x00878000010e7983 */ /* 0x000f280000300a00 */
[----:B------:R-:W4:-:S14]  /*9ac50*/  LDL.LU.64 R12, [R1+0x8778] ;  /* 0x00877800010c7983 */ /* 0x000f1c0000300a00 */
[----:B------:R-:W-:Y:S04]  /*9ac60*/  STL.64 [R1+0x680], R20 ;  /* 0x0006801401007387 */ /* 0x000fe80000100a00 */
[----:B------:R0:W-:Y:S01]  /*9ac70*/  STL [R1+0x688], R22 ;  /* 0x0006881601007387 */ /* 0x0001e20000100800 */
[----:B------:R-:W-:-:S03]  /*9ac80*/  IMAD.MOV.U32 R29, RZ, RZ, R23 ;  /* 0x000000ffff1d7224 */ /* 0x000fc600078e0017 */
[----:B0-----:R-:W2:Y:S04]  /*9ac90*/  LDL.LU.64 R22, [R1+0x8770] ;  /* 0x0087700001167983 */ /* 0x001ea80000300a00 */
[----:B------:R-:W4:Y:S01]  /*9aca0*/  LDL.LU.64 R20, [R1+0x8768] ;  /* 0x0087680001147983 */ /* 0x000f220000300a00 */
[----:B------:R-:W0:Y:S03]  /*9acb0*/  S2R R18, SR_TID.X ;  /* 0x0000000000127919 */ /* 0x000e260000002100 */
[----:B------:R-:W-:Y:S01]  /*9acc0*/  STL [R1+0x7688], R29 ;  /* 0x0076881d01007387 */ /* 0x000fe20000100800 */
[C---:B0-----:R-:W-:Y:S01]  /*9acd0*/  LOP3.LUT R3, R18.reuse, 0x7, RZ, 0xc0, !PT ;  /* 0x0000000712037812 */ /* 0x041fe200078ec0ff */
[----:B------:R-:W-:-:S04]  /*9ace0*/  IMAD.SHL.U32 R28, R18, 0x100, RZ ;  /* 0x00000100121c7824 */ /* 0x000fc800078e00ff */
[----:B------:R-:W-:-:S05]  /*9acf0*/  IMAD R3, R3, 0x210, RZ ;  /* 0x0000021003037824 */ /* 0x000fca00078e02ff */
[----:B------:R-:W-:Y:S04]  /*9ad00*/  STL [R1+0x7d68], R3 ;  /* 0x007d680301007387 */ /* 0x000fe80000100800 */
[----:B------:R-:W-:Y:S01]  /*9ad10*/  STL [R1+0x7d6c], R28 ;  /* 0x007d6c1c01007387 */ /* 0x000fe20000100800 */
[----:B----4-:R-:W-:-:S15]  /*9ad20*/  HMMA.16816.F32.BF16 R12, R8, R20, R12 ;  /* 0x00000014080c723c */ /* 0x010fde000004180c */
[----:B------:R-:W-:-:S04]  /*9ad30*/  NOP ;  /* 0x0000000000007918 */ /* 0x000fc80000000000 */
[----:B------:R0:W-:Y:S04]  /*9ad40*/  STL.64 [R1+0x670], R12 ;  /* 0x0006700c01007387 */ /* 0x0001e80000100a00 */
[----:B------:R-:W-:Y:S04]  /*9ad50*/  STL.64 [R1+0x678], R14 ;  /* 0x0006780e01007387 */ /* 0x000fe80000100a00 */
[----:B0-----:R-:W3:Y:S04]  /*9ad60*/  LDL.LU.64 R12, [R1+0x8760] ;  /* 0x00876000010c7983 */ /* 0x001ee80000300a00 */
[----:B--2---:R-:W-:Y:S04]  /*9ad70*/  STL.64 [R1+0x8638], R22 ;  /* 0x0086381601007387 */ /* 0x004fe80000100a00 */
[----:B------:R0:W-:Y:S04]  /*9ad80*/  STL.64 [R1+0x8630], R20 ;  /* 0x0086301401007387 */ /* 0x0001e80000100a00 */
[----:B0-----:R-:W2:Y:S04]  /*9ad90*/  LDL.LU R20, [R1+0x660] ;  /* 0x0006600001147983 */ /* 0x001ea80000300800 */
[----:B------:R-:W2:Y:S04]  /*9ada0*/  LDL.LU R21, [R1+0x664] ;  /* 0x0006640001157983 */ /* 0x000ea80000300800 */
[----:B------:R-:W2:Y:S04]  /*9adb0*/  LDL.LU R22, [R1+0x668] ;  /* 0x0006680001167983 */ /* 0x000ea80000300800 */
[----:B------:R-:W2:Y:S04]  /*9adc0*/  LDL.LU R23, [R1+0x66c] ;  /* 0x00066c0001177983 */ /* 0x000ea80000300800 */
[----:B------:R-:W-:Y:S04]  /*9add0*/  STL [R1+0x8648], R18 ;  /* 0x0086481201007387 */ /* 0x000fe80000100800 */
[----:B------:R-:W-:Y:S01]  /*9ade0*/  STL.64 [R1+0x8640], R16 ;  /* 0x0086401001007387 */ /* 0x000fe20000100a00 */
[----:B--2---:R-:W-:-:S15]  /*9adf0*/  HMMA.16816.F32.BF16 R20, R8, R16, R20 ;  /* 0x000000100814723c */ /* 0x004fde0000041814 */
[----:B------:R-:W-:-:S04]  /*9ae00*/  NOP ;  /* 0x0000000000007918 */ /* 0x000fc80000000000 */
[----:B------:R-:W-:Y:S04]  /*9ae10*/  STL.64 [R1+0x660], R20 ;  /* 0x0006601401007387 */ /* 0x000fe80000100a00 */
[----:B------:R3:W-:Y:S02]  /*9ae20*/  STL.64 [R1+0x668], R22 ;  /* 0x0006681601007387 */ /* 0x0007e40000100a00 */
[----:B---3--:R-:W-:Y:S02]  /*9ae30*/  HMMA.16816.F32.BF16 R20, R8, R12, R24 ;  /* 0x0000000c0814723c */ /* 0x008fe40000041818 */
[----:B------:R0:W-:Y:S04]  /*9ae40*/  STL.64 [R1+0x8660], R12 ;  /* 0x0086600c01007387 */ /* 0x0001e80000100a00 */
[----:B0-----:R-:W2:-:S13]  /*9ae50*/  LDL.LU R12, [R1+0x540] ;  /* 0x00054000010c7983 */ /* 0x001e9a0000300800 */
[----:B------:R-:W-:Y:S04]  /*9ae60*/  STL.64 [R1+0x650], R20 ;  /* 0x0006501401007387 */ /* 0x000fe80000100a00 */
[----:B------:R-:W-:Y:S04]  /*9ae70*/  STL.64 [R1+0x658], R22 ;  /* 0x0006581601007387 */ /* 0x000fe80000100a00 */
[----:B------:R-:W2:Y:S04]  /*9ae80*/  LDL.LU R13, [R1+0x544] ;  /* 0x00054400010d7983 */ /* 0x000ea80000300800 */
[----:B------:R-:W3:Y:S04]  /*9ae90*/  LDL.LU R14, [R1+0x548] ;  /* 0x00054800010e7983 */ /* 0x000ee80000300800 */
[----:B------:R-:W3:Y:S01]  /*9aea0*/  LDL.LU R15, [R1+0x54c] ;  /* 0x00054c00010f7983 */ /* 0x000ee20000300800 */
[----:B------:R-:W-:Y:S01]  /*9aeb0*/  LOP3.LUT R29, R3, 0x10, R5, 0x78, !PT ;  /* 0x00000010031d7812 */ /* 0x000fe200078e7805 */
[----:B------:R-:W-:-:S02]  /*9aec0*/  IMAD.MOV.U32 R4, RZ, RZ, R6 ;  /* 0x000000ffff047224 */ /* 0x000fc400078e0006 */
[----:B------:R-:W-:Y:S01]  /*9aed0*/  IMAD.MOV.U32 R5, RZ, RZ, R2 ;  /* 0x000000ffff057224 */ /* 0x000fe200078e0002 */
[----:B------:R-:W4:Y:S04]  /*9aee0*/  LDL.LU R6, [R1+0x875c] ;  /* 0x00875c0001067983 */ /* 0x000f280000300800 */
[----:B------:R-:W4:Y:S04]  /*9aef0*/  LDL.LU R2, [R1+0x8758] ;  /* 0x0087580001027983 */ /* 0x000f280000300800 */
[----:B------:R0:W-:Y:S02]  /*9af00*/  STL.64 [R1+0x86a0], R4 ;  /* 0x0086a00401007387 */ /* 0x0001e40000100a00 */
[----:B0-----:R-:W-:-:S02]  /*9af10*/  IMAD.MOV.U32 R4, RZ, RZ, R0 ;  /* 0x000000ffff047224 */ /* 0x001fc400078e0000 */
[----:B---3--:R-:W-:Y:S04]  /*9af20*/  STL.64 [R1+0x8680], R14 ;  /* 0x0086800e01007387 */ /* 0x008fe80000100a00 */
[----:B--2---:R0:W-:Y:S04]  /*9af30*/  STL.64 [R1+0x8678], R12 ;  /* 0x0086780c01007387 */ /* 0x0041e80000100a00 */
[----:B0-----:R-:W2:Y:S04]  /*9af40*/  LDL.LU R12, [R1+0x640] ;  /* 0x00064000010c7983 */ /* 0x001ea80000300800 */
[----:B------:R-:W2:Y:S04]  /*9af50*/  LDL.LU R13, [R1+0x644] ;  /* 0x00064400010d7983 */ /* 0x000ea80000300800 */
[----:B------:R-:W3:Y:S04]  /*9af60*/  LDL.LU R14, [R1+0x648] ;  /* 0x00064800010e7983 */ /* 0x000ee80000300800 */
[----:B------:R-:W3:Y:S04]  /*9af70*/  LDL.LU R15, [R1+0x64c] ;  /* 0x00064c00010f7983 */ /* 0x000ee80000300800 */
[----:B------:R-:W2:Y:S01]  /*9af80*/  LDL.LU R0, [R1+0x8754] ;  /* 0x0087540001007983 */ /* 0x000ea20000300800 */
[----:B------:R-:W-:-:S03]  /*9af90*/  IMAD.MOV.U32 R5, RZ, RZ, R19 ;  /* 0x000000ffff057224 */ /* 0x000fc600078e0013 */
[----:B------:R-:W2:Y:S04]  /*9afa0*/  LDL.LU R19, [R1+0x8750] ;  /* 0x0087500001137983 */ /* 0x000ea80000300800 */
[----:B------:R4:W-:Y:S02]  /*9afb0*/  STL.64 [R1+0x86b8], R4 ;  /* 0x0086b80401007387 */ /* 0x0009e40000100a00 */
[----:B----4-:R-:W-:Y:S02]  /*9afc0*/  IMAD.MOV.U32 R4, RZ, RZ, R6 ;  /* 0x000000ffff047224 */ /* 0x010fe400078e0006 */
[----:B------:R-:W-:Y:S01]  /*9afd0*/  IMAD.MOV.U32 R5, RZ, RZ, R7 ;  /* 0x000000ffff057224 */ /* 0x000fe200078e0007 */
[----:B---3--:R-:W-:Y:S04]  /*9afe0*/  STL.64 [R1+0x8698], R14 ;  /* 0x0086980e01007387 */ /* 0x008fe80000100a00 */
[----:B--2---:R0:W-:Y:S04]  /*9aff0*/  STL.64 [R1+0x8690], R12 ;  /* 0x0086900c01007387 */ /* 0x0041e80000100a00 */
[----:B0-----:R-:W2:Y:S04]  /*9b000*/  LDL.LU R12, [R1+0xd80] ;  /* 0x000d8000010c7983 */ /* 0x001ea80000300800 */
[----:B------:R-:W2:Y:S04]  /*9b010*/  LDL.LU R13, [R1+0xd84] ;  /* 0x000d8400010d7983 */ /* 0x000ea80000300800 */
[----:B------:R-:W3:Y:S04]  /*9b020*/  LDL.LU R14, [R1+0xd88] ;  /* 0x000d8800010e7983 */ /* 0x000ee80000300800 */
[----:B------:R-:W3:Y:S04]  /*9b030*/  LDL.LU R15, [R1+0xd8c] ;  /* 0x000d8c00010f7983 */ /* 0x000ee80000300800 */
[----:B------:R-:W4:Y:S04]  /*9b040*/  LDL.LU R6, [R1+0x874c] ;  /* 0x00874c0001067983 */ /* 0x000f280000300800 */
[----:B------:R-:W2:Y:S04]  /*9b050*/  LDL.LU R7, [R1+0x8748] ;  /* 0x0087480001077983 */ /* 0x000ea80000300800 */
[----:B------:R0:W-:Y:S02]  /*9b060*/  STL.64 [R1+0x86d0], R4 ;  /* 0x0086d00401007387 */ /* 0x0001e40000100a00 */
[----:B0-----:R-:W-:Y:S01]  /*9b070*/  IMAD.MOV.U32 R4, RZ, RZ, R0 ;  /* 0x000000ffff047224 */ /* 0x001fe200078e0000 */
[----:B------:R-:W-:Y:S01]  /*9b080*/  MOV R5, R2 ;  /* 0x0000000200057202 */ /* 0x000fe20000000f00 */
[----:B------:R-:W2:Y:S04]  /*9b090*/  LDL.LU R0, [R1+0x8744] ;  /* 0x0087440001007983 */ /* 0x000ea80000300800 */
[----:B------:R-:W2:Y:S04]  /*9b0a0*/  LDL.LU R2, [R1+0x8740] ;  /* 0x0087400001027983 */ /* 0x000ea80000300800 */
[----:B------:R-:W2:Y:S01]  /*9b0b0*/  LDL R20, [R1+0x1c0] ;  /* 0x0001c00001147983 */ /* 0x000ea20000100800 */
[----:B------:R-:W-:-:S05]  /*9b0c0*/  IMAD.MOV.U32 R21, RZ, RZ, R19 ;  /* 0x000000ffff157224 */ /* 0x000fca00078e0013 */
[----:B--2---:R-:W-:Y:S04]  /*9b0d0*/  STL.64 [R1+0x8700], R20 ;  /* 0x0087001401007387 */ /* 0x004fe80000100a00 */
[----:B------:R-:W2:Y:S04]  /*9b0e0*/  LDL.LU R16, [R1+0xdd0] ;  /* 0x000dd00001107983 */ /* 0x000ea80000300800 */
[----:B------:R-:W2:Y:S04]  /*9b0f0*/  LDL.LU R17, [R1+0xdd4] ;  /* 0x000dd40001117983 */ /* 0x000ea80000300800 */
[----:B------:R-:W2:Y:S04]  /*9b100*/  LDL.LU R18, [R1+0xdd8] ;  /* 0x000dd80001127983 */ /* 0x000ea80000300800 */
[----:B------:R-:W2:Y:S04]  /*9b110*/  LDL.LU R19, [R1+0xddc] ;  /* 0x000ddc0001137983 */ /* 0x000ea80000300800 */
[----:B--2---:R-:W-:Y:S04]  /*9b120*/  STL.64 [R1+0x8710], R18 ;  /* 0x0087101201007387 */ /* 0x004fe80000100a00 */
[----:B------:R-:W-:Y:S04]  /*9b130*/  STL.64 [R1+0x8708], R16 ;  /* 0x0087081001007387 */ /* 0x000fe80000100a00 */
[----:B------:R-:W-:Y:S04]  /*9b140*/  STL.64 [R1+0x86e8], R4 ;  /* 0x0086e80401007387 */ /* 0x000fe80000100a00 */
[----:B---3--:R-:W-:Y:S04]  /*9b150*/  STL.64 [R1+0x86b0], R14 ;  /* 0x0086b00e01007387 */ /* 0x008fe80000100a00 */
[----:B------:R0:W-:Y:S04]  /*9b160*/  STL.64 [R1+0x86a8], R12 ;  /* 0x0086a80c01007387 */ /* 0x0001e80000100a00 */
[----:B0-----:R-:W2:Y:S04]  /*9b170*/  LDL.LU R12, [R1+0xd90] ;  /* 0x000d9000010c7983 */ /* 0x001ea80000300800 */
[----:B------:R-:W2:Y:S04]  /*9b180*/  LDL.LU R13, [R1+0xd94] ;  /* 0x000d9400010d7983 */ /* 0x000ea80000300800 */
[----:B------:R-:W3:Y:S04]  /*9b190*/  LDL.LU R14, [R1+0xd98] ;  /* 0x000d9800010e7983 */ /* 0x000ee80000300800 */
[----:B------:R-:W3:Y:S04]  /*9b1a0*/  LDL.LU R15, [R1+0xd9c] ;  /* 0x000d9c00010f7983 */ /* 0x000ee80000300800 */
[----:B------:R-:W2:Y:S04]  /*9b1b0*/  LDL R16, [R1+0x1e0] ;  /* 0x0001e00001107983 */ /* 0x000ea80000100800 */
[----:B------:R-:W2:Y:S04]  /*9b1c0*/  LDL R17, [R1+0x1e4] ;  /* 0x0001e40001117983 */ /* 0x000ea80000100800 */
[----:B--2---:R0:W-:Y:S04]  /*9b1d0*/  STL.64 [R1+0x8728], R16 ;  /* 0x0087281001007387 */ /* 0x0041e80000100a00 */
[----:B------:R-:W2:Y:S04]  /*9b1e0*/  LDL.LU R20, [R1+0xde0] ;  /* 0x000de00001147983 */ /* 0x000ea80000300800 */
[----:B------:R-:W2:Y:S04]  /*9b1f0*/  LDL.LU R21, [R1+0xde4] ;  /* 0x000de40001157983 */ /* 0x000ea80000300800 */
[----:B------:R-:W2:Y:S04]  /*9b200*/  LDL.LU R22, [R1+0xde8] ;  /* 0x000de80001167983 */ /* 0x000ea80000300800 */
[----:B------:R-:W2:Y:S04]  /*9b210*/  LDL.LU R23, [R1+0xdec] ;  /* 0x000dec0001177983 */ /* 0x000ea80000300800 */
[----:B0-----:R-:W3:Y:S04]  /*9b220*/  LDL.64 R16, [R1+0x30] ;  /* 0x0000300001107983 */ /* 0x001ee80000100a00 */
        /* <DEDUP_REMOVED lines=18> */
[----:B------:R-:W-:-:S05]  /*9b350*/  LOP3.LUT R29, R29, 0x1000, R28, 0xf8, !PT ;  /* 0x000010001d1d7812 */ /* 0x000fca00078ef81c */
[----:B------:R-:W0:Y:S04]  /*9b360*/  LDSM.16.MT88.4 R24, [R29+UR5+0x8180] ;  /* 0x008180051d18783b */ /* 0x000e280008004200 */
[----:B--2---:R-:W-:Y:S04]  /*9b370*/  STL.64 [R1+0x86e0], R14 ;  /* 0x0086e00e01007387 */ /* 0x004fe80000100a00 */
[----:B---3--:R1:W-:Y:S04]  /*9b380*/  STL.64 [R1+0x86d8], R12 ;  /* 0x0086d80c01007387 */ /* 0x0083e80000100a00 */
[----:B-1----:R-:W2:Y:S04]  /*9b390*/  LDL.LU R12, [R1+0xdb0] ;  /* 0x000db000010c7983 */ /* 0x002ea80000300800 */
[----:B------:R-:W2:Y:S04]  /*9b3a0*/  LDL.LU R13, [R1+0xdb4] ;  /* 0x000db400010d7983 */ /* 0x000ea80000300800 */
[----:B------:R-:W3:Y:S04]  /*9b3b0*/  LDL.LU R14, [R1+0xdb8] ;  /* 0x000db800010e7983 */ /* 0x000ee80000300800 */
[----:B------:R-:W3:Y:S01]  /*9b3c0*/  LDL.LU R15, [R1+0xdbc] ;  /* 0x000dbc00010f7983 */ /* 0x000ee20000300800 */
[----:B------:R-:W-:Y:S01]  /*9b3d0*/  HMMA.16816.F32.BF16 R20, R8, R16, R20 ;  /* 0x000000100814723c */ /* 0x000fe20000041814 */
[----:B------:R-:W-:-:S02]  /*9b3e0*/  IMAD.MOV.U32 R28, RZ, RZ, R17 ;  /* 0x000000ffff1c7224 */ /* 0x000fc400078e0011 */
[----:B---3--:R-:W-:Y:S04]  /*9b3f0*/  STL.64 [R1+0x86f8], R14 ;  /* 0x0086f80e01007387 */ /* 0x008fe80000100a00 */
[----:B--2---:R1:W-:Y:S04]  /*9b400*/  STL.64 [R1+0x86f0], R12 ;  /* 0x0086f00c01007387 */ /* 0x0043e80000100a00 */
[----:B-1----:R-:W2:Y:S04]  /*9b410*/  LDL.LU R12, [R1+0xdc0] ;  /* 0x000dc000010c7983 */ /* 0x002ea80000300800 */
[----:B------:R-:W2:Y:S04]  /*9b420*/  LDL.LU R13, [R1+0xdc4] ;  /* 0x000dc400010d7983 */ /* 0x000ea80000300800 */
[----:B------:R-:W2:Y:S04]  /*9b430*/  LDL.LU R14, [R1+0xdc8] ;  /* 0x000dc800010e7983 */ /* 0x000ea80000300800 */
[----:B------:R-:W2:Y:S04]  /*9b440*/  LDL.LU R15, [R1+0xdcc] ;  /* 0x000dcc00010f7983 */ /* 0x000ea80000300800 */
[----:B0-----:R-:W-:Y:S04]  /*9b450*/  STL.64 [R1+0x8550], R26 ;  /* 0x0085501a01007387 */ /* 0x001fe80000100a00 */
[----:B------:R-:W-:Y:S04]  /*9b460*/  STL.64 [R1+0x8548], R24 ;  /* 0x0085481801007387 */ /* 0x000fe80000100a00 */
[----:B------:R0:W-:Y:S04]  /*9b470*/  STL [R1+0x7930], R29 ;  /* 0x0079301d01007387 */ /* 0x0001e80000100800 */
[----:B------:R-:W-:Y:S04]  /*9b480*/  STL.64 [R1+0xe00], R20 ;  /* 0x000e001401007387 */ /* 0x000fe80000100a00 */
[----:B------:R1:W-:Y:S01]  /*9b490*/  STL.64 [R1+0xe08], R22 ;  /* 0x000e081601007387 */ /* 0x0003e20000100a00 */
[----:B0-----:R-:W-:-:S03]  /*9b4a0*/  IMAD.MOV.U32 R29, RZ, RZ, R16 ;  /* 0x000000ffff1d7224 */ /* 0x001fc600078e0010 */
[----:B-1----:R-:W3:Y:S04]  /*9b4b0*/  LDL.LU.64 R22, [R1+0x8738] ;  /* 0x0087380001167983 */ /* 0x002ee80000300a00 */
[----:B------:R-:W3:Y:S04]  /*9b4c0*/  LDL.LU.64 R20, [R1+0x8730] ;  /* 0x0087300001147983 */ /* 0x000ee80000300a00 */
[----:B------:R-:W3:Y:S01]  /*9b4d0*/  LDL.LU.64 R16, [R1+0x8728] ;  /* 0x0087280001107983 */ /* 0x000ee20000300a00 */
[----:B------:R-:W-:Y:S02]  /*9b4e0*/  IMAD.MOV.U32 R24, RZ, RZ, R2 ;  /* 0x000000ffff187224 */ /* 0x000fe400078e0002 */
[----:B------:R-:W-:Y:S01]  /*9b4f0*/  IMAD.MOV.U32 R25, RZ, RZ, R0 ;  /* 0x000000ffff197224 */ /* 0x000fe200078e0000 */
[----:B---3--:R-:W-:Y:S01]  /*9b500*/  HMMA.16816.F32.BF16 R16, R8, R16, R20 ;  /* 0x000000100810723c */ /* 0x008fe20000041814 */
[----:B------:R-:W3:Y:S04]  /*9b510*/  LDL.LU.64 R22, [R1+0x8720] ;  /* 0x0087200001167983 */ /* 0x000ee80000300a00 */
[----:B------:R-:W3:-:S14]  /*9b520*/  LDL.LU.64 R20, [R1+0x8718] ;  /* 0x0087180001147983 */ /* 0x000edc0000300a00 */
[----:B------:R-:W-:Y:S04]  /*9b530*/  STL.64 [R1+0xdf0], R16 ;  /* 0x000df01001007387 */ /* 0x000fe80000100a00 */
[----:B------:R0:W-:Y:S04]  /*9b540*/  STL.64 [R1+0xdf8], R18 ;  /* 0x000df81201007387 */ /* 0x0001e80000100a00 */
[----:B0-----:R-:W2:Y:S04]  /*9b550*/  LDL.LU.64 R18, [R1+0x8710] ;  /* 0x0087100001127983 */ /* 0x001ea80000300a00 */
[----:B------:R-:W2:Y:S01]  /*9b560*/  LDL.LU.64 R16, [R1+0x8708] ;  /* 0x0087080001107983 */ /* 0x000ea20000300a00 */
[C---:B---3--:R-:W-:Y:S03]  /*9b570*/  HMMA.16816.F32.BF16 R24, R8.reuse, R24, R20 ;  /* 0x000000180818723c */ /* 0x048fe60000041814 */
[----:B------:R-:W2:Y:S05]  /*9b580*/  LDL.LU.64 R20, [R1+0x8700] ;  /* 0x0087000001147983 */ /* 0x000eaa0000300a00 */
[----:B--2---:R-:W-:Y:S01]  /*9b590*/  HMMA.16816.F32.BF16 R20, R8, R20, R16 ;  /* 0x000000140814723c */ /* 0x004fe20000041810 */
[----:B------:R-:W2:Y:S10]  /*9b5a0*/  LDL.LU R16, [R1+0x520] ;  /* 0x0005200001107983 */ /* 0x000eb40000300800 */
[----:B------:R0:W-:Y:S04]  /*9b5b0*/  STL.64 [R1+0xde0], R24 ;  /* 0x000de01801007387 */ /* 0x0001e80000100a00 */
[----:B------:R1:W-:Y:S04]  /*9b5c0*/  STL.64 [R1+0xde8], R26 ;  /* 0x000de81a01007387 */ /* 0x0003e80000100a00 */
[----:B------:R3:W-:Y:S04]  /*9b5d0*/  STL.64 [R1+0xdd0], R20 ;  /* 0x000dd01401007387 */ /* 0x0007e80000100a00 */
[----:B------:R-:W-:Y:S04]  /*9b5e0*/  STL.64 [R1+0xdd8], R22 ;  /* 0x000dd81601007387 */ /* 0x000fe80000100a00 */
[----:B------:R-:W2:Y:S04]  /*9b5f0*/  LDL.LU R17, [R1+0x524] ;  /* 0x0005240001117983 */ /* 0x000ea80000300800 */
[----:B------:R-:W2:Y:S04]  /*9b600*/  LDL.LU R18, [R1+0x528] ;  /* 0x0005280001127983 */ /* 0x000ea80000300800 */
[----:B------:R-:W2:Y:S01]  /*9b610*/  LDL.LU R19, [R1+0x52c] ;  /* 0x00052c0001137983 */ /* 0x000ea20000300800 */
[----:B------:R-:W-:-:S02]  /*9b620*/  IMAD.MOV.U32 R4, RZ, RZ, R7 ;  /* 0x000000ffff047224 */ /* 0x000fc400078e0007 */
[----:B----4-:R-:W-:Y:S01]  /*9b630*/  IMAD.MOV.U32 R5, RZ, RZ, R6 ;  /* 0x000000ffff057224 */ /* 0x010fe200078e0006 */
[----:B0-----:R-:W4:Y:S04]  /*9b640*/  LDL.LU R24, [R1+0x530] ;  /* 0x0005300001187983 */ /* 0x001f280000300800 */
[----:B------:R-:W4:Y:S04]  /*9b650*/  LDL.LU R25, [R1+0x534] ;  /* 0x0005340001197983 */ /* 0x000f280000300800 */
[----:B-1----:R-:W4:Y:S04]  /*9b660*/  LDL.LU R26, [R1+0x538] ;  /* 0x00053800011a7983 */ /* 0x002f280000300800 */
[----:B------:R-:W4:Y:S01]  /*9b670*/  LDL.LU R27, [R1+0x53c] ;  /* 0x00053c00011b7983 */ /* 0x000f220000300800 */
[C---:B------:R-:W-:Y:S03]  /*9b680*/  HMMA.16816.F32.BF16 R4, R8.reuse, R4, R12 ;  /* 0x000000040804723c */ /* 0x040fe6000004180c */
[----:B--2---:R-:W-:Y:S04]  /*9b690*/  STL.64 [R1+0x8658], R18 ;  /* 0x0086581201007387 */ /* 0x004fe80000100a00 */
[----:B------:R0:W-:Y:S04]  /*9b6a0*/  STL.64 [R1+0x8650], R16 ;  /* 0x0086501001007387 */ /* 0x0001e80000100a00 */
[----:B---3--:R-:W2:Y:S04]  /*9b6b0*/  LDL.64 R20, [R1] ;  /* 0x0000000001147983 */ /* 0x008ea80000100a00 */
[----:B0-----:R-:W4:Y:S04]  /*9b6c0*/  LDL.64 R16, [R1+0x10] ;  /* 0x0000100001107983 */ /* 0x001f280000100a00 */
        /* <DEDUP_REMOVED lines=31> */
[----:B------:R-:W3:Y:S01]  /*9b8c0*/  LDL.LU.64 R12, [R1+0x8678] ;  /* 0x00867800010c7983 */ /* 0x000ee20000300a00 */
[----:B------:R-:W-:-:S02]  /*9b8d0*/  IMAD.MOV.U32 R2, RZ, RZ, R4 ;  /* 0x000000ffff027224 */ /* 0x000fc400078e0004 */
[----:B------:R-:W-:-:S10]  /*9b8e0*/  IMAD.MOV.U32 R0, RZ, RZ, R5 ;  /* 0x000000ffff007224 */ /* 0x000fd400078e0005 */
[----:B------:R0:W-:Y:S04]  /*9b8f0*/  STL.64 [R1+0x640], R8 ;  /* 0x0006400801007387 */ /* 0x0001e80000100a00 */
[----:B------:R-:W-:Y:S04]  /*9b900*/  STL.64 [R1+0x648], R10 ;  /* 0x0006480a01007387 */ /* 0x000fe80000100a00 */
[----:B-1----:R-:W3:Y:S04]  /*9b910*/  LDL.LU.64 R6, [R1+0x8670] ;  /* 0x0086700001067983 */ /* 0x002ee80000300a00 */
[----:B------:R-:W3:Y:S04]  /*9b920*/  LDL.LU.64 R4, [R1+0x8668] ;  /* 0x0086680001047983 */ /* 0x000ee80000300a00 */
[----:B0-----:R-:W3:Y:S02]  /*9b930*/  LDL.64 R8, [R1+0x20] ;  /* 0x0000200001087983 */ /* 0x001ee40000100a00 */
[----:B---3--:R-:W-:-:S15]  /*9b940*/  HMMA.16816.F32.BF16 R12, R4, R8, R12 ;  /* 0x00000008040c723c */ /* 0x008fde000004180c */
[----:B------:R-:W-:-:S04]  /*9b950*/  NOP ;  /* 0x0000000000007918 */ /* 0x000fc80000000000 */
[----:B------:R0:W-:Y:S04]  /*9b960*/  STL.64 [R1+0x540], R12 ;  /* 0x0005400c01007387 */ /* 0x0001e80000100a00 */
[----:B------:R1:W-:Y:S04]  /*9b970*/  STL.64 [R1+0x548], R14 ;  /* 0x0005480e01007387 */ /* 0x0003e80000100a00 */
[----:B0-----:R-:W3:Y:S01]  /*9b980*/  LDL.LU.64 R12, [R1+0x8660] ;  /* 0x00866000010c7983 */ /* 0x001ee20000300a00 */
[----:B-1----:R-:W-:Y:S02]  /*9b990*/  IMAD.MOV.U32 R15, RZ, RZ, R8 ;  /* 0x000000ffff0f7224 */ /* 0x002fe400078e0008 */
[----:B------:R-:W-:-:S05]  /*9b9a0*/  IMAD.MOV.U32 R14, RZ, RZ, R9 ;  /* 0x000000ffff0e7224 */ /* 0x000fca00078e0009 */
[----:B------:R-:W-:Y:S04]  /*9b9b0*/  STL.64 [R1+0x8618], R14 ;  /* 0x0086180e01007387 */ /* 0x000fe80000100a00 */
[----:B---3--:R-:W-:Y:S04]  /*9b9c0*/  STL.64 [R1+0x8610], R12 ;  /* 0x0086100c01007387 */ /* 0x008fe80000100a00 */
[----:B------:R-:W3:Y:S04]  /*9b9d0*/  LDL.LU R8, [R1+0x4f0] ;  /* 0x0004f00001087983 */ /* 0x000ee80000300800 */
        /* <DEDUP_REMOVED lines=16> */
[----:B------:R-:W4:Y:S01]  /*9bae0*/  LDL.LU.64 R18, [R1+0x8658] ;  /* 0x0086580001127983 */ /* 0x000f220000300a00 */
[----:B0-----:R-:W-:-:S02]  /*9baf0*/  IMAD.MOV.U32 R25, RZ, RZ, R16 ;  /* 0x000000ffff197224 */ /* 0x001fc400078e0010 */
[----:B------:R-:W-:Y:S02]  /*9bb00*/  IMAD.MOV.U32 R24, RZ, RZ, R17 ;  /* 0x000000ffff187224 */ /* 0x000fe400078e0011 */
[----:B------:R-:W4:Y:S01]  /*9bb10*/  LDL.LU.64 R16, [R1+0x8650] ;  /* 0x0086500001107983 */ /* 0x000f220000300a00 */
[----:B-1----:R-:W-:Y:S02]  /*9bb20*/  IMAD.MOV.U32 R27, RZ, RZ, R20 ;  /* 0x000000ffff1b7224 */ /* 0x002fe400078e0014 */
[----:B------:R-:W-:Y:S01]  /*9bb30*/  IMAD.MOV.U32 R26, RZ, RZ, R21 ;  /* 0x000000ffff1a7224 */ /* 0x000fe200078e0015 */
[----:B----4-:R-:W-:-:S15]  /*9bb40*/  HMMA.16816.F32.BF16 R16, R4, R20, R16 ;  /* 0x000000140410723c */ /* 0x010fde0000041810 */
[----:B------:R-:W-:-:S04]  /*9bb50*/  NOP ;  /* 0x0000000000007918 */ /* 0x000fc80000000000 */
[----:B------:R-:W-:Y:S04]  /*9bb60*/  STL.64 [R1+0x520], R16 ;  /* 0x0005201001007387 */ /* 0x000fe80000100a00 */
[----:B------:R0:W-:Y:S04]  /*9bb70*/  STL.64 [R1+0x528], R18 ;  /* 0x0005281201007387 */ /* 0x0001e80000100a00 */
[----:B0-----:R-:W4:Y:S04]  /*9bb80*/  LDL.LU R18, [R1+0x8648] ;  /* 0x0086480001127983 */ /* 0x001f280000300800 */
[----:B------:R-:W3:Y:S04]  /*9bb90*/  LDL.LU.64 R16, [R1+0x8640] ;  /* 0x0086400001107983 */ /* 0x000ee80000300a00 */
[----:B------:R-:W2:Y:S04]  /*9bba0*/  LDL.LU.64 R22, [R1+0x8638] ;  /* 0x0086380001167983 */ /* 0x000ea80000300a00 */
[----:B------:R-:W2:Y:S04]  /*9bbb0*/  LDL.LU.64 R20, [R1+0x8630] ;  /* 0x0086300001147983 */ /* 0x000ea80000300a00 */
[----:B------:R-:W-:Y:S04]  /*9bbc0*/  STL.64 [R1+0x85e8], R26 ;  /* 0x0085e81a01007387 */ /* 0x000fe80000100a00 */
[----:B------:R0:W-:Y:S04]  /*9bbd0*/  STL.64 [R1+0x85e0], R24 ;  /* 0x0085e01801007387 */ /* 0x0001e80000100a00 */
[----:B0-----:R-:W3:Y:S01]  /*9bbe0*/  LDL.64 R24, [R1+0x1e0] ;  /* 0x0001e00001187983 */ /* 0x001ee20000100a00 */
[----:B--2---:R-:W-:Y:S03]  /*9bbf0*/  HMMA.16816.F32.BF16 R8, R4, R20, R8 ;  /* 0x000000140408723c */ /* 0x004fe60000041808 */
[----:B---3--:R-:W-:-:S15]  /*9bc00*/  STL.64 [R1+0x85f8], R24 ;  /* 0x0085f81801007387 */ /* 0x008fde0000100a00 */
[----:B------:R-:W-:Y:S01]  /*9bc10*/  NOP ;  /* 0x0000000000007918 */ /* 0x000fe20000000000 */
[----:B------:R-:W-:Y:S04]  /*9bc20*/  STL.64 [R1+0x510], R8 ;  /* 0x0005100801007387 */ /* 0x000fe80000100a00 */
[----:B------:R0:W-:Y:S04]  /*9bc30*/  STL.64 [R1+0x518], R10 ;  /* 0x0005180a01007387 */ /* 0x0001e80000100a00 */
[----:B0-----:R-:W2:Y:S04]  /*9bc40*/  LDL.LU.64 R10, [R1+0x8628] ;  /* 0x00862800010a7983 */ /* 0x001ea80000300a00 */
[----:B------:R-:W2:Y:S04]  /*9bc50*/  LDL.LU.64 R8, [R1+0x8620] ;  /* 0x0086200001087983 */ /* 0x000ea80000300a00 */
[----:B------:R-:W-:Y:S04]  /*9bc60*/  STL.64 [R1+0x8500], R22 ;  /* 0x0085001601007387 */ /* 0x000fe80000100a00 */
[----:B------:R0:W-:Y:S04]  /*9bc70*/  STL.64 [R1+0x84f8], R20 ;  /* 0x0084f81401007387 */ /* 0x0001e80000100a00 */
[----:B0-----:R-:W3:Y:S01]  /*9bc80*/  LDL.64 R20, [R1+0x1d0] ;  /* 0x0001d00001147983 */ /* 0x001ee20000100a00 */
        /* <DEDUP_REMOVED lines=15> */
[----:B------:R-:W2:Y:S01]  /*9bd80*/  LDL.LU.64 R12, [R1+0x8610] ;  /* 0x00861000010c7983 */ /* 0x000ea20000300a00 */
[C---:B----4-:R-:W-:Y:S01]  /*9bd90*/  LOP3.LUT R19, R18.reuse, 0x7, RZ, 0xc0, !PT ;  /* 0x0000000712137812 */ /* 0x050fe200078ec0ff */
[----:B------:R-:W-:-:S04]  /*9bda0*/  IMAD.SHL.U32 R3, R18, 0x2, RZ ;  /* 0x0000000212037824 */ /* 0x000fc800078e00ff */
[----:B------:R-:W-:Y:S02]  /*9bdb0*/  IMAD R19, R19, 0x210, RZ ;  /* 0x0000021013137824 */ /* 0x000fe400078e02ff */
[----:B------:R-:W-:-:S03]  /*9bdc0*/  IMAD.SHL.U32 R18, R18, 0x100, RZ ;  /* 0x0000010012127824 */ /* 0x000fc600078e00ff */
[----:B------:R-:W-:-:S04]  /*9bdd0*/  LOP3.LUT R19, R19, 0x10, R3, 0x78, !PT ;  /* 0x0000001013137812 */ /* 0x000fc800078e7803 */
[----:B------:R-:W-:-:S04]  /*9bde0*/  LOP3.LUT R19, R19, 0x1000, R18, 0xf8, !PT ;  /* 0x0000100013137812 */ /* 0x000fc800078ef812 */
[----:B------:R-:W-:Y:S01]  /*9bdf0*/  LOP3.LUT R19, R19, 0x20, RZ, 0x3c, !PT ;  /* 0x0000002013137812 */ /* 0x000fe200078e3cff */
[----:B------:R-:W-:Y:S01]  /*9be00*/  IMAD.MOV.U32 R24, RZ, RZ, R29 ;  /* 0x000000ffff187224 */ /* 0x000fe200078e001d */
[----:B------:R-:W-:Y:S01]  /*9be10*/  MOV R25, R28 ;  /* 0x0000001c00197202 */ /* 0x000fe20000000f00 */
[----:B--2---:R-:W-:Y:S01]  /*9be20*/  HMMA.16816.F32.BF16 R8, R4, R12, R8 ;  /* 0x0000000c0408723c */ /* 0x004fe20000041808 */
[----:B------:R-:W-:-:S15]  /*9be30*/  STL.64 [R1+0x85d8], R12 ;  /* 0x0085d80c01007387 */ /* 0x000fde0000100a00 */
[----:B------:R-:W-:-:S03]  /*9be40*/  NOP ;  /* 0x0000000000007918 */ /* 0x000fc60000000000 */
[----:B------:R-:W-:Y:S04]  /*9be50*/  STL.64 [R1+0x4f0], R8 ;  /* 0x0004f00801007387 */ /* 0x000fe80000100a00 */
[----:B------:R-:W-:Y:S04]  /*9be60*/  STL.64 [R1+0x4f8], R10 ;  /* 0x0004f80a01007387 */ /* 0x000fe80000100a00 */
[----:B------:R-:W0:Y:S01]  /*9be70*/  LDSM.16.MT88.4 R8, [R19+UR5+0x8000] ;  /* 0x008000051308783b */ /* 0x000e220008004200 */
[C---:B------:R-:W-:Y:S03]  /*9be80*/  HMMA.16816.F32.BF16 R24, R4.reuse, R24, R20 ;  /* 0x000000180418723c */ /* 0x040fe60000041814 */
[----:B------:R-:W-:Y:S04]  /*9be90*/  STL [R1+0x84f0], R19 ;  /* 0x0084f01301007387 */ /* 0x000fe80000100800 */
[----:B------:R1:W-:Y:S04]  /*9bea0*/  STL.64 [R1+0x84e8], R16 ;  /* 0x0084e81001007387 */ /* 0x0003e80000100a00 */
[----:B-1----:R-:W2:Y:S04]  /*9beb0*/  LDL.LU R16, [R1+0xb40] ;  /* 0x000b400001107983 */ /* 0x002ea80000300800 */
[----:B------:R-:W2:Y:S04]  /*9bec0*/  LDL.LU R17, [R1+0xb44] ;  /* 0x000b440001117983 */ /* 0x000ea80000300800 */
[----:B------:R-:W2:Y:S04]  /*9bed0*/  LDL.LU R18, [R1+0xb48] ;  /* 0x000b480001127983 */ /* 0x000ea80000300800 */
[----:B------:R-:W2:Y:S04]  /*9bee0*/  LDL.LU R19, [R1+0xb4c] ;  /* 0x000b4c0001137983 */ /* 0x000ea80000300800 */
        /* <DEDUP_REMOVED lines=12> */
[----:B------:R-:W-:Y:S02]  /*9bfb0*/  IMAD.MOV.U32 R9, RZ, RZ, R0 ;  /* 0x000000ffff097224 */ /* 0x000fe400078e0000 */
[----:B------:R-:W-:-:S02]  /*9bfc0*/  IMAD.MOV.U32 R8, RZ, RZ, R2 ;  /* 0x000000ffff087224 */ /* 0x000fc400078e0002 */
[----:B------:R-:W-:Y:S02]  /*9bfd0*/  IMAD.MOV.U32 R0, RZ, RZ, R25 ;  /* 0x000000ffff007224 */ /* 0x000fe400078e0019 */
[----:B------:R-:W-:Y:S01]  /*9bfe0*/  IMAD.MOV.U32 R2, RZ, RZ, R24 ;  /* 0x000000ffff027224 */ /* 0x000fe200078e0018 */
[----:B------:R-:W4:Y:S04]  /*9bff0*/  LDL.LU.64 R26, [R1+0x85e8] ;  /* 0x0085e800011a7983 */ /* 0x000f280000300a00 */
[----:B------:R-:W3:Y:S04]  /*9c000*/  LDL.LU.64 R24, [R1+0x85e0] ;  /* 0x0085e00001187983 */ /* 0x000ee80000300a00 */
[----:B------:R-:W-:Y:S04]  /*9c010*/  STL [R1+0x84cc], R0 ;  /* 0x0084cc0001007387 */ /* 0x000fe80000100800 */
[----:B------:R-:W-:Y:S01]  /*9c020*/  STL [R1+0x84c8], R2 ;  /* 0x0084c80201007387 */ /* 0x000fe20000100800 */
[----:B--2---:R-:W-:-:S15]  /*9c030*/  HMMA.16816.F32.BF16 R16, R4, R20, R16 ;  /* 0x000000140410723c */ /* 0x004fde0000041810 */
[----:B------:R-:W-:-:S04]  /*9c040*/  NOP ;  /* 0x0000000000007918 */ /* 0x000fc80000000000 */
[----:B------:R0:W-:Y:S04]  /*9c050*/  STL.64 [R1+0xb40], R16 ;  /* 0x000b401001007387 */ /* 0x0001e80000100a00 */
[----:B------:R1:W-:Y:S04]  /*9c060*/  STL.64 [R1+0xb48], R18 ;  /* 0x000b481201007387 */ /* 0x0003e80000100a00 */
[----:B0-----:R-:W2:Y:S04]  /*9c070*/  LDL.LU R16, [R1+0x2d0] ;  /* 0x0002d00001107983 */ /* 0x001ea80000300800 */
[----:B------:R-:W2:Y:S04]  /*9c080*/  LDL.LU R17, [R1+0x2d4] ;  /* 0x0002d40001117983 */ /* 0x000ea80000300800 */
[----:B-1----:R-:W2:Y:S04]  /*9c090*/  LDL.LU R18, [R1+0x2d8] ;  /* 0x0002d80001127983 */ /* 0x002ea80000300800 */
[----:B------:R-:W2:Y:S01]  /*9c0a0*/  LDL.LU R19, [R1+0x2dc] ;  /* 0x0002dc0001137983 */ /* 0x000ea20000300800 */
[----:B------:R-:W-:-:S02]  /*9c0b0*/  IMAD.MOV.U32 R10, RZ, RZ, R20 ;  /* 0x000000ffff0a7224 */ /* 0x000fc400078e0014 */
[----:B------:R-:W-:Y:S02]  /*9c0c0*/  IMAD.MOV.U32 R3, RZ, RZ, R21 ;  /* 0x000000ffff037224 */ /* 0x000fe400078e0015 */
[----:B----4-:R-:W-:Y:S02]  /*9c0d0*/  IMAD.MOV.U32 R20, RZ, RZ, R27 ;  /* 0x000000ffff147224 */ /* 0x010fe400078e001b */
[----:B------:R-:W-:Y:S01]  /*9c0e0*/  IMAD.MOV.U32 R21, RZ, RZ, R26 ;  /* 0x000000ffff157224 */ /* 0x000fe200078e001a */
[----:B--2---:R-:W-:Y:S04]  /*9c0f0*/  STL.64 [R1+0x8510], R18 ;  /* 0x0085101201007387 */ /* 0x004fe80000100a00 */
[----:B------:R0:W-:Y:S04]  /*9c100*/  STL.64 [R1+0x8508], R16 ;  /* 0x0085081001007387 */ /* 0x0001e80000100a00 */
[----:B------:R3:W-:Y:S04]  /*9c110*/  STL.64 [R1+0x8518], R20 ;  /* 0x0085181401007387 */ /* 0x0007e80000100a00 */
[----:B0-----:R-:W2:Y:S04]  /*9c120*/  LDL.LU R16, [R1+0x2e0] ;  /* 0x0002e00001107983 */ /* 0x001ea80000300800 */
[----:B------:R-:W2:Y:S04]  /*9c130*/  LDL.LU R17, [R1+0x2e4] ;  /* 0x0002e40001117983 */ /* 0x000ea80000300800 */
[----:B------:R-:W4:Y:S04]  /*9c140*/  LDL.LU R18, [R1+0x2e8] ;  /* 0x0002e80001127983 */ /* 0x000f280000300800 */
[----:B------:R-:W4:Y:S01]  /*9c150*/  LDL.LU R19, [R1+0x2ec] ;  /* 0x0002ec0001137983 */ /* 0x000f220000300800 */
[----:B---3--:R-:W-:-:S02]  /*9c160*/  IMAD.MOV.U32 R20, RZ, RZ, R25 ;  /* 0x000000ffff147224 */ /* 0x008fc400078e0019 */
[----:B------:R-:W-:Y:S01]  /*9c170*/  IMAD.MOV.U32 R21, RZ, RZ, R24 ;  /* 0x000000ffff157224 */ /* 0x000fe200078e0018 */
[----:B----4-:R-:W-:Y:S04]  /*9c180*/  STL.64 [R1+0x8528], R18 ;  /* 0x0085281201007387 */ /* 0x010fe80000100a00 */
[----:B--2---:R-:W-:Y:S04]  /*9c190*/  STL.64 [R1+0x8520], R16 ;  /* 0x0085201001007387 */ /* 0x004fe80000100a00 */
[----:B------:R0:W-:Y:S02]  /*9c1a0*/  STL.64 [R1+0x8530], R20 ;  /* 0x0085301401007387 */ /* 0x0001e40000100a00 */
[----:B0-----:R-:W-:-:S02]  /*9c1b0*/  IMAD.MOV.U32 R20, RZ, RZ, R15 ;  /* 0x000000ffff147224 */ /* 0x001fc400078e000f */
[----:B------:R-:W-:-:S05]  /*9c1c0*/  IMAD.MOV.U32 R21, RZ, RZ, R14 ;  /* 0x000000ffff157224 */ /* 0x000fca00078e000e */
[----:B------:R-:W-:Y:S04]  /*9c1d0*/  STL.64 [R1+0x8558], R20 ;  /* 0x0085581401007387 */ /* 0x000fe80000100a00 */
        /* <DEDUP_REMOVED lines=12> */
[----:B0-----:R-:W2:Y:S04]  /*9c2a0*/  LDL.64 R24, [R1+0x180] ;  /* 0x0001800001187983 */ /* 0x001ea80000100a00 */
[----:B--2---:R0:W-:Y:S04]  /*9c2b0*/  STL.64 [R1+0x8588], R24 ;  /* 0x0085881801007387 */ /* 0x0041e80000100a00 */
[----:B0-----:R-:W2:Y:S04]  /*9c2c0*/  LDL.64 R24, [R1+0x190] ;  /* 0x0001900001187983 */ /* 0x001ea80000100a00 */
[----:B--2---:R0:W-:Y:S04]  /*9c2d0*/  STL.64 [R1+0x85a0], R24 ;  /* 0x0085a01801007387 */ /* 0x0041e80000100a00 */
[----:B0-----:R-:W2:Y:S04]  /*9c2e0*/  LDL.64 R24, [R1+0x1a0] ;  /* 0x0001a00001187983 */ /* 0x001ea80000100a00 */
[----:B--2---:R0:W-:Y:S04]  /*9c2f0*/  STL.64 [R1+0x85b8], R24 ;  /* 0x0085b81801007387 */ /* 0x0041e80000100a00 */
[----:B0-----:R-:W2:Y:S04]  /*9c300*/  LDL.64 R24, [R1+0x1b0] ;  /* 0x0001b00001187983 */ /* 0x001ea80000100a00 */
[----:B--2---:R-:W-:Y:S04]  /*9c310*/  STL.64 [R1+0x85d0], R24 ;  /* 0x0085d01801007387 */ /* 0x004fe80000100a00 */
[----:B------:R-:W2:Y:S04]  /*9c320*/  LDL.64 R20, [R1+0x170] ;  /* 0x0001700001147983 */ /* 0x000ea80000100a00 */
[----:B--2---:R0:W-:Y:S04]  /*9c330*/  STL.64 [R1+0x8580], R20 ;  /* 0x0085801401007387 */ /* 0x0041e80000100a00 */
        /* <DEDUP_REMOVED lines=8> */
[----:B------:R-:W4:Y:S04]  /*9c3c0*/  LDL.64 R24, [R1+0x1c0] ;  /* 0x0001c00001187983 */ /* 0x000f280000100a00 */
        /* <DEDUP_REMOVED lines=33> */
[----:B------:R1:W-:Y:S04]  /*9c5e0*/  STL.64 [R1+0xb38], R14 ;  /* 0x000b380e01007387 */ /* 0x0003e80000100a00 */
[----:B0-----:R-:W4:Y:S01]  /*9c5f0*/  LDL.LU.64 R12, [R1+0x85d8] ;  /* 0x0085d800010c7983 */ /* 0x001f220000300a00 */
[----:B-1----:R-:W-:-:S03]  /*9c600*/  IMAD.MOV.U32 R14, RZ, RZ, R24 ;  /* 0x000000ffff0e7224 */ /* 0x002fc600078e0018 */
        /* <DEDUP_REMOVED lines=48> */
[----:B------:R-:W3:Y:S01]  /*9c910*/  LDL.LU.64 R20, [R1+0x8558] ;  /* 0x0085580001147983 */ /* 0x000ee20000300a00 */
[----:B--2---:R-:W-:Y:S03]  /*9c920*/  HMMA.16816.F32.BF16 R4, R4, R8, R24 ;  /* 0x000000080404723c */ /* 0x004fe60000041818 */
[----:B------:R-:W3:Y:S04]  /*9c930*/  LDL.LU.64 R26, [R1+0x8550] ;  /* 0x00855000011a7983 */ /* 0x000ee80000300a00 */
[----:B------:R-:W3:-:S12]  /*9c940*/  LDL.LU.64 R24, [R1+0x8548] ;  /* 0x0085480001187983 */ /* 0x000ed80000300a00 */
[----:B------:R0:W-:Y:S04]  /*9c950*/  STL.64 [R1+0x4e0], R4 ;  /* 0x0004e00401007387 */ /* 0x0001e80000100a00 */
[----:B------:R1:W-:Y:S04]  /*9c960*/  STL.64 [R1+0x4e8], R6 ;  /* 0x0004e80601007387 */ /* 0x0003e80000100a00 */
[----:B0-----:R-:W2:Y:S04]  /*9c970*/  LDL.LU R4, [R1+0x2b0] ;  /* 0x0002b00001047983 */ /* 0x001ea80000300800 */
[----:B------:R-:W2:Y:S04]  /*9c980*/  LDL.LU R5, [R1+0x2b4] ;  /* 0x0002b40001057983 */ /* 0x000ea80000300800 */
[----:B-1----:R-:W2:Y:S04]  /*9c990*/  LDL.LU R6, [R1+0x2b8] ;  /* 0x0002b80001067983 */ /* 0x002ea80000300800 */
[----:B------:R-:W2:Y:S04]  /*9c9a0*/  LDL.LU R7, [R1+0x2bc] ;  /* 0x0002bc0001077983 */ /* 0x000ea80000300800 */
[----:B------:R-:W-:Y:S01]  /*9c9b0*/  STL.64 [R1+0x8400], R8 ;  /* 0x0084000801007387 */ /* 0x000fe20000100a00 */
[----:B---3--:R-:W-:Y:S03]  /*9c9c0*/  HMMA.16816.F32.BF16 R20, R24, R20, R16 ;  /* 0x000000141814723c */ /* 0x008fe60000041810 */
[----:B------:R-:W3:Y:S04]  /*9c9d0*/  LDL.LU.64 R18, [R1+0x8540] ;  /* 0x0085400001127983 */ /* 0x000ee80000300a00 */
[----:B------:R-:W3:-:S12]  /*9c9e0*/  LDL.LU.64 R16, [R1+0x8538] ;  /* 0x0085380001107983 */ /* 0x000ed80000300a00 */
        /* <DEDUP_REMOVED lines=12> */
[----:B------:R-:W-:Y:S04]  /*9cab0*/  STL.64 [R1+0x2e0], R20 ;  /* 0x0002e01401007387 */ /* 0x000fe80000100a00 */
[----:B------:R0:W-:Y:S04]  /*9cac0*/  STL.64 [R1+0x2e8], R22 ;  /* 0x0002e81601007387 */ /* 0x0001e80000100a00 */
[----:B0-----:R-:W2:Y:S04]  /*9cad0*/  LDL.LU.64 R22, [R1+0x8500] ;  /* 0x0085000001167983 */ /* 0x001ea80000300a00 */
[----:B------:R-:W3:Y:S02]  /*9cae0*/  LDL.LU.64 R20, [R1+0x84f8] ;  /* 0x0084f80001147983 */ /* 0x000ee40000300a00 */
[----:B---3--:R-:W-:-:S15]  /*9caf0*/  HMMA.16816.F32.BF16 R16, R24, R20, R16 ;  /* 0x000000141810723c */ /* 0x008fde0000041810 */
[----:B------:R-:W-:-:S04]  /*9cb00*/  NOP ;  /* 0x0000000000007918 */ /* 0x000fc80000000000 */
[----:B------:R-:W-:Y:S04]  /*9cb10*/  STL.64 [R1+0x2d0], R16 ;  /* 0x0002d01001007387 */ /* 0x000fe80000100a00 */
[----:B------:R0:W-:Y:S04]  /*9cb20*/  STL.64 [R1+0x2d8], R18 ;  /* 0x0002d81201007387 */ /* 0x0001e80000100a00 */
[----:B0-----:R-:W3:Y:S04]  /*9cb30*/  LDL.LU R19, [R1+0x84f0] ;  /* 0x0084f00001137983 */ /* 0x001ee80000300800 */
[----:B------:R-:W3:Y:S04]  /*9cb40*/  LDL.LU.64 R16, [R1+0x84e8] ;  /* 0x0084e80001107983 */ /* 0x000ee80000300a00 */
[----:B--2---:R-:W-:Y:S04]  /*9cb50*/  STL.64 [R1+0x83a0], R22 ;  /* 0x0083a01601007387 */ /* 0x004fe80000100a00 */
[----:B------:R0:W-:Y:S04]  /*9cb60*/  STL.64 [R1+0x8398], R20 ;  /* 0x0083981401007387 */ /* 0x0001e80000100a00 */
[----:B0-----:R-:W3:Y:S04]  /*9cb70*/  LDL.LU R20, [R1+0x2c0] ;  /* 0x0002c00001147983 */ /* 0x001ee80000300800 */
[----:B------:R-:W3:Y:S04]  /*9cb80*/  LDL.LU R21, [R1+0x2c4] ;  /* 0x0002c40001157983 */ /* 0x000ee80000300800 */
[----:B------:R-:W3:Y:S04]  /*9cb90*/  LDL.LU R22, [R1+0x2c8] ;  /* 0x0002c80001167983 */ /* 0x000ee80000300800 */
[----:B------:R-:W3:Y:S04]  /*9cba0*/  LDL.LU R23, [R1+0x2cc] ;  /* 0x0002cc0001177983 */ /* 0x000ee80000300800 */
[----:B----4-:R-:W-:Y:S01]  /*9cbb0*/  STL.64 [R1+0x84c0], R12 ;  /* 0x0084c00c01007387 */ /* 0x010fe20000100a00 */
[----:B---3--:R-:W-:-:S15]  /*9cbc0*/  HMMA.16816.F32.BF16 R20, R24, R16, R20 ;  /* 0x000000101814723c */ /* 0x008fde0000041814 */
[----:B------:R-:W-:-:S04]  /*9cbd0*/  NOP ;  /* 0x0000000000007918 */ /* 0x000fc80000000000 */
[----:B------:R0:W-:Y:S04]  /*9cbe0*/  STL.64 [R1+0x2c0], R20 ;  /* 0x0002c01401007387 */ /* 0x0001e80000100a00 */
[----:B------:R-:W-:Y:S04]  /*9cbf0*/  STL.64 [R1+0x2c8], R22 ;  /* 0x0002c81601007387 */ /* 0x000fe80000100a00 */
[----:B0-----:R-:W2:Y:S01]  /*9cc00*/  LDL.64 R20, [R1] ;  /* 0x0000000001147983 */ /* 0x001ea20000100a00 */
[----:B------:R-:W-:-:S15]  /*9cc10*/  HMMA.16816.F32.BF16 R4, R24, R12, R4 ;  /* 0x0000000c1804723c */ /* 0x000fde0000041804 */
[----:B------:R-:W-:-:S04]  /*9cc20*/  NOP ;  /* 0x0000000000007918 */ /* 0x000fc80000000000 */
[----:B------:R-:W-:Y:S04]  /*9cc30*/  STL.64 [R1+0x2b0], R4 ;  /* 0x0002b00401007387 */ /* 0x000fe80000100a00 */
[----:B------:R-:W-:Y:S04]  /*9cc40*/  STL.64 [R1+0x2b8], R6 ;  /* 0x0002b80601007387 */ /* 0x000fe80000100a00 */
[----:B------:R-:W0:Y:S04]  /*9cc50*/  LDSM.16.MT88.4 R4, [R19+UR5+0x8080] ;  /* 0x008080051304783b */ /* 0x000e280008004200 */
[----:B--2---:R1:W-:Y:S04]  /*9cc60*/  STL.64 [R1+0x83b8], R20 ;  /* 0x0083b81401007387 */ /* 0x0043e80000100a00 */
[----:B-1----:R-:W2:Y:S04]  /*9cc70*/  LDL.64 R20, [R1+0x10] ;  /* 0x0000100001147983 */ /* 0x002ea80000100a00 */
[----:B--2---:R-:W-:Y:S04]  /*9cc80*/  STL.64 [R1+0x83d0], R20 ;  /* 0x0083d01401007387 */ /* 0x004fe80000100a00 */
[----:B------:R-:W-:Y:S04]  /*9cc90*/  STL [R1+0x8390], R19 ;  /* 0x0083901301007387 */ /* 0x000fe80000100800 */
[----:B------:R1:W-:Y:S04]  /*9cca0*/  STL.64 [R1+0x8388], R16 ;  /* 0x0083881001007387 */ /* 0x0003e80000100a00 */
[----:B-1----:R-:W2:Y:S04]  /*9ccb0*/  LDL.LU R16, [R1+0x7d0] ;  /* 0x0007d00001107983 */ /* 0x002ea80000300800 */
[----:B------:R-:W2:Y:S04]  /*9ccc0*/  LDL.LU R17, [R1+0x7d4] ;  /* 0x0007d40001117983 */ /* 0x000ea80000300800 */
[----:B------:R-:W3:Y:S04]  /*9ccd0*/  LDL.LU R18, [R1+0x7d8] ;  /* 0x0007d80001127983 */ /* 0x000ee80000300800 */
[----:B------:R-:W3:Y:S04]  /*9cce0*/  LDL.LU R19, [R1+0x7dc] ;  /* 0x0007dc0001137983 */ /* 0x000ee80000300800 */
[----:B------:R-:W4:Y:S04]  /*9ccf0*/  LDL.64 R20, [R1+0x20] ;  /* 0x0000200001147983 */ /* 0x000f280000100a00 */
[----:B----4-:R1:W-:Y:S04]  /*9cd00*/  STL.64 [R1+0x83f8], R20 ;  /* 0x0083f81401007387 */ /* 0x0103e80000100a00 */
[----:B-1----:R-:W4:Y:S04]  /*9cd10*/  LDL.LU R20, [R1+0x2a0] ;  /* 0x0002a00001147983 */ /* 0x002f280000300800 */
[----:B------:R-:W4:Y:S04]  /*9cd20*/  LDL.LU R21, [R1+0x2a4] ;  /* 0x0002a40001157983 */ /* 0x000f280000300800 */
[----:B------:R-:W2:Y:S04]  /*9cd30*/  LDL.LU R22, [R1+0x2a8] ;  /* 0x0002a80001167983 */ /* 0x000ea80000300800 */
[----:B------:R-:W2:Y:S01]  /*9cd40*/  LDL.LU R23, [R1+0x2ac] ;  /* 0x0002ac0001177983 */ /* 0x000ea20000300800 */
[----:B------:R-:W-:-:S02]  /*9cd50*/  IMAD.MOV.U32 R8, RZ, RZ, R28 ;  /* 0x000000ffff087224 */ /* 0x000fc400078e001c */
[----:B------:R-:W-:Y:S01]  /*9cd60*/  IMAD.MOV.U32 R9, RZ, RZ, R11 ;  /* 0x000000ffff097224 */ /* 0x000fe200078e000b */
[----:B--2---:R-:W-:Y:S04]  /*9cd70*/  STL.64 [R1+0x8410], R22 ;  /* 0x0084101601007387 */ /* 0x004fe80000100a00 */
[----:B----4-:R-:W-:Y:S04]  /*9cd80*/  STL.64 [R1+0x8408], R20 ;  /* 0x0084081401007387 */ /* 0x010fe80000100a00 */
[----:B------:R-:W2:Y:S04]  /*9cd90*/  LDL.LU R28, [R1+0x84e0] ;  /* 0x0084e000011c7983 */ /* 0x000ea80000300800 */
[----:B------:R-:W4:Y:S04]  /*9cda0*/  LDL.LU R11, [R1+0x84dc] ;  /* 0x0084dc00010b7983 */ /* 0x000f280000300800 */
[----:B------:R1:W-:Y:S02]  /*9cdb0*/  STL.64 [R1+0x8418], R8 ;  /* 0x0084180801007387 */ /* 0x0003e40000100a00 */
[----:B-1----:R-:W-:-:S02]  /*9cdc0*/  IMAD.MOV.U32 R8, RZ, RZ, R14 ;  /* 0x000000ffff087224 */ /* 0x002fc400078e000e */
[----:B------:R-:W-:Y:S01]  /*9cdd0*/  IMAD.MOV.U32 R9, RZ, RZ, R3 ;  /* 0x000000ffff097224 */ /* 0x000fe200078e0003 */
[----:B------:R-:W2:Y:S04]  /*9cde0*/  LDL.LU R14, [R1+0x84d8] ;  /* 0x0084d800010e7983 */ /* 0x000ea80000300800 */
[----:B------:R-:W2:Y:S04]  /*9cdf0*/  LDL.LU R3, [R1+0x84d4] ;  /* 0x0084d40001037983 */ /* 0x000ea80000300800 */
[----:B------:R1:W-:Y:S04]  /*9ce00*/  STL.64 [R1+0x8430], R8 ;  /* 0x0084300801007387 */ /* 0x0003e80000100a00 */
[----:B------:R-:W2:Y:S04]  /*9ce10*/  LDL.LU R20, [R1+0x930] ;  /* 0x0009300001147983 */ /* 0x000ea80000300800 */
[----:B------:R-:W2:Y:S04]  /*9ce20*/  LDL.LU R21, [R1+0x934] ;  /* 0x0009340001157983 */ /* 0x000ea80000300800 */
        /* <DEDUP_REMOVED lines=8> */
[----:B------:R1:W-:Y:S04]  /*9ceb0*/  STL.64 [R1+0x8420], R20 ;  /* 0x0084201401007387 */ /* 0x0003e80000100a00 */
[----:B-1----:R-:W2:Y:S04]  /*9cec0*/  LDL.LU R20, [R1+0x940] ;  /* 0x0009400001147983 */ /* 0x002ea80000300800 */
        /* <DEDUP_REMOVED lines=27> */
[----:B-1----:R-:W2:Y:S04]  /*9d080*/  LDL.LU R20, [R1+0x970] ;  /* 0x0009700001147983 */ /* 0x002ea80000300800 */
[----:B------:R-:W2:Y:S04]  /*9d090*/  LDL.LU R21, [R1+0x974] ;  /* 0x0009740001157983 */ /* 0x000ea80000300800 */
[----:B------:R-:W4:Y:S04]  /*9d0a0*/  LDL.LU R22, [R1+0x978] ;  /* 0x0009780001167983 */ /* 0x000f280000300800 */
[----:B------:R-:W4:Y:S01]  /*9d0b0*/  LDL.LU R23, [R1+0x97c] ;  /* 0x00097c0001177983 */ /* 0x000f220000300800 */
[----:B---3--:R-:W-:Y:S01]  /*9d0c0*/  IMAD.MOV.U32 R8, RZ, RZ, R10 ;  /* 0x000000ffff087224 */ /* 0x008fe200078e000a */
[----:B------:R-:W-:-:S05]  /*9d0d0*/  MOV R9, R3 ;  /* 0x0000000300097202 */ /* 0x000fca0000000f00 */
[----:B------:R-:W-:Y:S04]  /*9d0e0*/  STL.64 [R1+0x84a8], R8 ;  /* 0x0084a80801007387 */ /* 0x000fe80000100a00 */
[----:B----4-:R-:W-:Y:S04]  /*9d0f0*/  STL.64 [R1+0x8488], R22 ;  /* 0x0084881601007387 */ /* 0x010fe80000100a00 */
[----:B--2---:R1:W-:Y:S04]  /*9d100*/  STL.64 [R1+0x8480], R20 ;  /* 0x0084801401007387 */ /* 0x0043e80000100a00 */
[----:B-1----:R-:W2:Y:S04]  /*9d110*/  LDL.LU R20, [R1+0x980] ;  /* 0x0009800001147983 */ /* 0x002ea80000300800 */
[----:B------:R-:W2:Y:S04]  /*9d120*/  LDL.LU R21, [R1+0x984] ;  /* 0x0009840001157983 */ /* 0x000ea80000300800 */
[----:B------:R-:W3:Y:S04]  /*9d130*/  LDL.LU R22, [R1+0x988] ;  /* 0x0009880001167983 */ /* 0x000ee80000300800 */
[----:B------:R-:W3:Y:S04]  /*9d140*/  LDL.LU R23, [R1+0x98c] ;  /* 0x00098c0001177983 */ /* 0x000ee80000300800 */
[----:B------:R-:W4:Y:S04]  /*9d150*/  LDL.LU R12, [R1+0x9b0] ;  /* 0x0009b000010c7983 */ /* 0x000f280000300800 */
[----:B------:R-:W4:Y:S04]  /*9d160*/  LDL.LU R13, [R1+0x9b4] ;  /* 0x0009b400010d7983 */ /* 0x000f280000300800 */
[----:B------:R-:W4:Y:S04]  /*9d170*/  LDL.LU R14, [R1+0x9b8] ;  /* 0x0009b800010e7983 */ /* 0x000f280000300800 */
        /* <DEDUP_REMOVED lines=15> */
[----:B-1----:R-:W3:Y:S04]  /*9d270*/  LDL.LU R16, [R1+0x7e0] ;  /* 0x0007e00001107983 */ /* 0x002ee80000300800 */
[----:B------:R-:W3:Y:S04]  /*9d280*/  LDL.LU R17, [R1+0x7e4] ;  /* 0x0007e40001117983 */ /* 0x000ee80000300800 */
[----:B------:R-:W2:Y:S04]  /*9d290*/  LDL.LU R18, [R1+0x7e8] ;  /* 0x0007e80001127983 */ /* 0x000ea80000300800 */
[----:B------:R-:W2:Y:S04]  /*9d2a0*/  LDL.LU R19, [R1+0x7ec] ;  /* 0x0007ec0001137983 */ /* 0x000ea80000300800 */
[----:B--2---:R-:W-:Y:S04]  /*9d2b0*/  STL.64 [R1+0x83c8], R18 ;  /* 0x0083c81201007387 */ /* 0x004fe80000100a00 */
[----:B---3--:R1:W-:Y:S04]  /*9d2c0*/  STL.64 [R1+0x83c0], R16 ;  /* 0x0083c01001007387 */ /* 0x0083e80000100a00 */
        /* <DEDUP_REMOVED lines=10> */
[----:B0-----:R-:W-:Y:S04]  /*9d370*/  STL.64 [R1+0x82d0], R6 ;  /* 0x0082d00601007387 */ /* 0x001fe80000100a00 */
[----:B------:R0:W-:Y:S04]  /*9d380*/  STL.64 [R1+0x82c8], R4 ;  /* 0x0082c80401007387 */ /* 0x0001e80000100a00 */
[----:B0-----:R-:W4:Y:S01]  /*9d390*/  LDL.64 R4, [R1+0x30] ;  /* 0x0000300001047983 */ /* 0x001f220000100a00 */
[----:B------:R-:W-:-:S02]  /*9d3a0*/  IMAD.MOV.U32 R8, RZ, RZ, R2 ;  /* 0x000000ffff087224 */ /* 0x000fc400078e0002 */
[----:B------:R-:W-:-:S07]  /*9d3b0*/  IMAD.MOV.U32 R9, RZ, RZ, R0 ;  /* 0x000000ffff097224 */ /* 0x000fce00078e0000 */
[C---:B------:R-:W-:Y:S08]  /*9d3c0*/  HMMA.16816.F32.BF16 R8, R24.reuse, R8, R20 ;  /* 0x000000081808723c */ /* 0x040ff00000041814 */
[----:B----4-:R-:W-:-:S15]  /*9d3d0*/  HMMA.16816.F32.BF16 R12, R24, R4, R12 ;  /* 0x00000004180c723c */ /* 0x010fde000004180c */
[----:B------:R-:W-:-:S04]  /*9d3e0*/  NOP ;  /* 0x0000000000007918 */ /* 0x000fc80000000000 */
[----:B------:R0:W-:Y:S04]  /*9d3f0*/  STL.64 [R1+0x9b0], R12 ;  /* 0x0009b00c01007387 */ /* 0x0001e80000100a00 */
[----:B------:R-:W-:Y:S04]  /*9d400*/  STL.64 [R1+0x9b8], R14 ;  /* 0x0009b80e01007387 */ /* 0x000fe80000100a00 */
[----:B0-----:R-:W3:Y:S04]  /*9d410*/  LDL.LU.64 R12, [R1+0x84c0] ;  /* 0x0084c000010c7983 */ /* 0x001ee80000300a00 */
        /* <DEDUP_REMOVED lines=49> */
[----:B-1----:R-:W2:Y:S04]  /*9d730*/  LDL.LU.64 R10, [R1+0x83f0] ;  /* 0x0083f000010a7983 */ /* 0x002ea80000300a00 */
[----:B------:R-:W2:Y:S09]  /*9d740*/  LDL.LU.64 R8, [R1+0x83e8] ;  /* 0x0083e80001087983 */ /* 0x000eb20000300a00 */
[----:B------:R0:W-:Y:S04]  /*9d750*/  STL.64 [R1+0x2a0], R24 ;  /* 0x0002a01801007387 */ /* 0x0001e80000100a00 */
[----:B------:R1:W-:Y:S04]  /*9d760*/  STL.64 [R1+0x2a8], R26 ;  /* 0x0002a81a01007387 */ /* 0x0003e80000100a00 */
[----:B0-----:R-:W3:Y:S04]  /*9d770*/  LDL.LU R24, [R1+0x7b0] ;  /* 0x0007b00001187983 */ /* 0x001ee80000300800 */
[----:B------:R-:W3:Y:S04]  /*9d780*/  LDL.LU R25, [R1+0x7b4] ;  /* 0x0007b40001197983 */ /* 0x000ee80000300800 */
[----:B-1----:R-:W3:Y:S04]  /*9d790*/  LDL.LU R26, [R1+0x7b8] ;  /* 0x0007b800011a7983 */ /* 0x002ee80000300800 */
        /* <DEDUP_REMOVED lines=9> */
[----:B------:R-:W2:Y:S01]  /*9d830*/  LDL.LU.64 R20, [R1+0x83d0] ;  /* 0x0083d00001147983 */ /* 0x000ea20000300a00 */
        /* <DEDUP_REMOVED lines=19> */
[----:B------:R-:W4:Y:S04]  /*9d970*/  LDL.LU.64 R22, [R1+0x83a0] ;  /* 0x0083a00001167983 */ /* 0x000f280000300a00 */
[----:B------:R-:W2:Y:S02]  /*9d980*/  LDL.LU.64 R20, [R1+0x8398] ;  /* 0x0083980001147983 */ /* 0x000ea40000300a00 */
[----:B--2---:R-:W-:-:S15]  /*9d990*/  HMMA.16816.F32.BF16 R16, R8, R20, R16 ;  /* 0x000000140810723c */ /* 0x004fde0000041810 */
[----:B------:R-:W-:-:S04]  /*9d9a0*/  NOP ;  /* 0x0000000000007918 */ /* 0x000fc80000000000 */
[----:B------:R-:W-:Y:S04]  /*9d9b0*/  STL.64 [R1+0x7d0], R16 ;  /* 0x0007d01001007387 */ /* 0x000fe80000100a00 */
[----:B------:R0:W-:Y:S04]  /*9d9c0*/  STL.64 [R1+0x7d8], R18 ;  /* 0x0007d81201007387 */ /* 0x0001e80000100a00 */
[----:B0-----:R-:W2:Y:S04]  /*9d9d0*/  LDL.LU R19, [R1+0x8390] ;  /* 0x0083900001137983 */ /* 0x001ea80000300800 */
[----:B------:R-:W2:Y:S04]  /*9d9e0*/  LDL.LU.64 R16, [R1+0x8388] ;  /* 0x0083880001107983 */ /* 0x000ea80000300a00 */
[----:B----4-:R-:W-:Y:S04]  /*9d9f0*/  STL.64 [R1+0x8280], R22 ;  /* 0x0082801601007387 */ /* 0x010fe80000100a00 */
[----:B------:R0:W-:Y:S04]  /*9da00*/  STL.64 [R1+0x8278], R20 ;  /* 0x0082781401007387 */ /* 0x0001e80000100a00 */
[----:B0-----:R-:W4:Y:S04]  /*9da10*/  LDL.64 R20, [R1+0x1b0] ;  /* 0x0001b00001147983 */ /* 0x001f280000100a00 */
[----:B----4-:R0:W-:Y:S04]  /*9da20*/  STL.64 [R1+0x8330], R20 ;  /* 0x0083301401007387 */ /* 0x0101e80000100a00 */
[----:B0-----:R-:W4:Y:S04]  /*9da30*/  LDL.64 R20, [R1+0x1c0] ;  /* 0x0001c00001147983 */ /* 0x001f280000100a00 */
[----:B----4-:R0:W-:Y:S04]  /*9da40*/  STL.64 [R1+0x8348], R20 ;  /* 0x0083481401007387 */ /* 0x0101e80000100a00 */
[----:B0-----:R-:W4:Y:S04]  /*9da50*/  LDL.64 R20, [R1+0x1d0] ;  /* 0x0001d00001147983 */ /* 0x001f280000100a00 */
[----:B----4-:R0:W-:Y:S04]  /*9da60*/  STL.64 [R1+0x8360], R20 ;  /* 0x0083601401007387 */ /* 0x0101e80000100a00 */
[----:B0-----:R-:W2:Y:S04]  /*9da70*/  LDL.LU R20, [R1+0x7c0] ;  /* 0x0007c00001147983 */ /* 0x001ea80000300800 */
[----:B------:R-:W2:Y:S04]  /*9da80*/  LDL.LU R21, [R1+0x7c4] ;  /* 0x0007c40001157983 */ /* 0x000ea80000300800 */
[----:B------:R-:W2:Y:S04]  /*9da90*/  LDL.LU R22, [R1+0x7c8] ;  /* 0x0007c80001167983 */ /* 0x000ea80000300800 */
[----:B------:R-:W2:Y:S02]  /*9daa0*/  LDL.LU R23, [R1+0x7cc] ;  /* 0x0007cc0001177983 */ /* 0x000ea40000300800 */
[----:B--2---:R-:W-:-:S15]  /*9dab0*/  HMMA.16816.F32.BF16 R20, R8, R16, R20 ;  /* 0x000000100814723c */ /* 0x004fde0000041814 */
[----:B------:R-:W-:-:S04]  /*9dac0*/  NOP ;  /* 0x0000000000007918 */ /* 0x000fc80000000000 */
[----:B------:R0:W-:Y:S04]  /*9dad0*/  STL.64 [R1+0x7c0], R20 ;  /* 0x0007c01401007387 */ /* 0x0001e80000100a00 */
[----:B------:R-:W-:Y:S04]  /*9dae0*/  STL.64 [R1+0x7c8], R22 ;  /* 0x0007c81601007387 */ /* 0x000fe80000100a00 */
[----:B0-----:R-:W2:Y:S01]  /*9daf0*/  LDL.64 R20, [R1+0x1e0] ;  /* 0x0001e00001147983 */ /* 0x001ea20000100a00 */
[----:B---3--:R-:W-:Y:S03]  /*9db00*/  HMMA.16816.F32.BF16 R24, R8, R12, R24 ;  /* 0x0000000c0818723c */ /* 0x008fe60000041818 */
[----:B--2---:R0:W-:Y:S04]  /*9db10*/  STL.64 [R1+0x8370], R20 ;  /* 0x0083701401007387 */ /* 0x0041e80000100a00 */
[----:B------:R-:W-:-:S12]  /*9db20*/  STL.64 [R1+0x8318], R16 ;  /* 0x0083181001007387 */ /* 0x000fd80000100a00 */
[----:B------:R-:W-:Y:S04]  /*9db30*/  STL.64 [R1+0x7b0], R24 ;  /* 0x0007b01801007387 */ /* 0x000fe80000100a00 */
[----:B------:R-:W-:Y:S04]  /*9db40*/  STL.64 [R1+0x7b8], R26 ;  /* 0x0007b81a01007387 */ /* 0x000fe80000100a00 */
[----:B------:R1:W-:Y:S04]  /*9db50*/  STL.64 [R1+0x8368], R12 ;  /* 0x0083680c01007387 */ /* 0x0003e80000100a00 */
[----:B------:R-:W2:Y:S01]  /*9db60*/  LDSM.16.MT88.4 R24, [R19+UR5+0x8100] ;  /* 0x008100051318783b */ /* 0x000ea20008004200 */
[----:B0-----:R-:W-:-:S03]  /*9db70*/  IMAD.MOV.U32 R20, RZ, RZ, R14 ;  /* 0x000000ffff147224 */ /* 0x001fc600078e000e */
[----:B-1----:R-:W3:Y:S04]  /*9db80*/  LDL.LU R12, [R1+0xf90] ;  /* 0x000f9000010c7983 */ /* 0x002ee80000300800 */
        /* <DEDUP_REMOVED lines=19> */
[----:B------:R-:W-:-:S03]  /*9dcc0*/  IMAD.MOV.U32 R21, RZ, RZ, R5 ;  /* 0x000000ffff157224 */ /* 0x000fc600078e0005 */
[----:B----4-:R-:W-:Y:S04]  /*9dcd0*/  STL.64 [R1+0x8340], R18 ;  /* 0x0083401201007387 */ /* 0x010fe80000100a00 */
[----:B--2---:R0:W-:Y:S04]  /*9dce0*/  STL.64 [R1+0x8338], R16 ;  /* 0x0083381001007387 */ /* 0x0041e80000100a00 */
[----:B0-----:R-:W2:Y:S04]  /*9dcf0*/  LDL.LU R16, [R1+0xf70] ;  /* 0x000f700001107983 */ /* 0x001ea80000300800 */
[----:B------:R-:W2:Y:S04]  /*9dd00*/  LDL.LU R17, [R1+0xf74] ;  /* 0x000f740001117983 */ /* 0x000ea80000300800 */
[----:B------:R-:W4:Y:S04]  /*9dd10*/  LDL.LU R18, [R1+0xf78] ;  /* 0x000f780001127983 */ /* 0x000f280000300800 */
[----:B------:R-:W4:Y:S01]  /*9dd20*/  LDL.LU R19, [R1+0xf7c] ;  /* 0x000f7c0001137983 */ /* 0x000f220000300800 */
[C---:B---3--:R-:W-:Y:S03]  /*9dd30*/  HMMA.16816.F32.BF16 R20, R8.reuse, R20, R12 ;  /* 0x000000140814723c */ /* 0x048fe6000004180c */
[----:B----4-:R-:W-:Y:S04]  /*9dd40*/  STL.64 [R1+0x8358], R18 ;  /* 0x0083581201007387 */ /* 0x010fe80000100a00 */
[----:B--2---:R0:W-:Y:S04]  /*9dd50*/  STL.64 [R1+0x8350], R16 ;  /* 0x0083501001007387 */ /* 0x0041e80000100a00 */
[----:B0-----:R-:W2:Y:S04]  /*9dd60*/  LDL.LU R16, [R1+0xf80] ;  /* 0x000f800001107983 */ /* 0x001ea80000300800 */
[----:B------:R-:W2:Y:S04]  /*9dd70*/  LDL.LU R17, [R1+0xf84] ;  /* 0x000f840001117983 */ /* 0x000ea80000300800 */
[----:B------:R-:W2:Y:S04]  /*9dd80*/  LDL.LU R18, [R1+0xf88] ;  /* 0x000f880001127983 */ /* 0x000ea80000300800 */
[----:B------:R-:W2:Y:S04]  /*9dd90*/  LDL.LU R19, [R1+0xf8c] ;  /* 0x000f8c0001137983 */ /* 0x000ea80000300800 */
[----:B------:R-:W3:Y:S04]  /*9dda0*/  LDL.64 R4, [R1+0x1a0] ;  /* 0x0001a00001047983 */ /* 0x000ee80000100a00 */
[----:B------:R-:W-:Y:S04]  /*9ddb0*/  STL.64 [R1+0x8188], R26 ;  /* 0x0081881a01007387 */ /* 0x000fe80000100a00 */
[----:B------:R0:W-:Y:S04]  /*9ddc0*/  STL.64 [R1+0x8180], R24 ;  /* 0x0081801801007387 */ /* 0x0001e80000100a00 */
[----:B0-----:R-:W4:Y:S04]  /*9ddd0*/  LDL.64 R24, [R1+0x160] ;  /* 0x0001600001187983 */ /* 0x001f280000100a00 */
        /* <DEDUP_REMOVED lines=37> */
[----:B------:R-:W-:Y:S01]  /*9e030*/  MOV R15, R21 ;  /* 0x00000015000f7202 */ /* 0x000fe20000000f00 */
[----:B------:R-:W-:-:S02]  /*9e040*/  IMAD.MOV.U32 R28, RZ, RZ, R20 ;  /* 0x000000ffff1c7224 */ /* 0x000fc400078e0014 */
[----:B------:R-:W-:Y:S02]  /*9e050*/  IMAD.MOV.U32 R20, RZ, RZ, R7 ;  /* 0x000000ffff147224 */ /* 0x000fe400078e0007 */
[----:B------:R-:W-:-:S13]  /*9e060*/  IMAD.MOV.U32 R21, RZ, RZ, R6 ;  /* 0x000000ffff157224 */ /* 0x000fda00078e0006 */
[----:B------:R-:W-:Y:S04]  /*9e070*/  STL.64 [R1+0xf60], R16 ;  /* 0x000f601001007387 */ /* 0x000fe80000100a00 */
[----:B------:R0:W-:Y:S04]  /*9e080*/  STL.64 [R1+0xf68], R18 ;  /* 0x000f681201007387 */ /* 0x0001e80000100a00 */
[----:B0-----:R-:W2:Y:S04]  /*9e090*/  LDL.LU.64 R18, [R1+0x8328] ;  /* 0x0083280001127983 */ /* 0x001ea80000300a00 */
[----:B------:R-:W2:Y:S04]  /*9e0a0*/  LDL.LU.64 R16, [R1+0x8320] ;  /* 0x0083200001107983 */ /* 0x000ea80000300a00 */
[----:B------:R-:W-:Y:S04]  /*9e0b0*/  STL [R1+0x82f0], R15 ;  /* 0x0082f00f01007387 */ /* 0x000fe80000100800 */
[----:B------:R0:W-:Y:S04]  /*9e0c0*/  STL.64 [R1+0x82e8], R12 ;  /* 0x0082e80c01007387 */ /* 0x0001e80000100a00 */
[----:B0-----:R-:W4:Y:S04]  /*9e0d0*/  LDL.64 R12, [R1+0x190] ;  /* 0x00019000010c7983 */ /* 0x001f280000100a00 */
[----:B------:R0:W-:Y:S04]  /*9e0e0*/  STL.64 [R1+0x8298], R20 ;  /* 0x0082981401007387 */ /* 0x0001e80000100a00 */
[----:B0-----:R-:W4:Y:S04]  /*9e0f0*/  LDL.LU R20, [R1+0xf40] ;  /* 0x000f400001147983 */ /* 0x001f280000300800 */
[----:B------:R-:W4:Y:S04]  /*9e100*/  LDL.LU R21, [R1+0xf44] ;  /* 0x000f440001157983 */ /* 0x000f280000300800 */
[----:B------:R-:W4:Y:S04]  /*9e110*/  LDL.LU R22, [R1+0xf48] ;  /* 0x000f480001167983 */ /* 0x000f280000300800 */
[----:B------:R-:W4:Y:S01]  /*9e120*/  LDL.LU R23, [R1+0xf4c] ;  /* 0x000f4c0001177983 */ /* 0x000f220000300800 */
[----:B---3--:R-:W-:-:S02]  /*9e130*/  IMAD.MOV.U32 R26, RZ, RZ, R4 ;  /* 0x000000ffff1a7224 */ /* 0x008fc400078e0004 */
[----:B------:R-:W-:Y:S01]  /*9e140*/  IMAD.MOV.U32 R27, RZ, RZ, R5 ;  /* 0x000000ffff1b7224 */ /* 0x000fe200078e0005 */
[C---:B--2---:R-:W-:Y:S08]  /*9e150*/  HMMA.16816.F32.BF16 R16, R8.reuse, R4, R16 ;  /* 0x000000040810723c */ /* 0x044ff00000041810 */
[----:B----4-:R-:W-:Y:S11]  /*9e160*/  HMMA.16816.F32.BF16 R20, R8, R12, R20 ;  /* 0x0000000c0814723c */ /* 0x010ff60000041814 */
[----:B------:R0:W-:Y:S04]  /*9e170*/  STL.64 [R1+0xf50], R16 ;  /* 0x000f501001007387 */ /* 0x0001e80000100a00 */
[----:B------:R1:W-:Y:S04]  /*9e180*/  STL.64 [R1+0xf58], R18 ;  /* 0x000f581201007387 */ /* 0x0003e80000100a00 */
[----:B0-----:R-:W2:Y:S04]  /*9e190*/  LDL.LU.64 R16, [R1+0x8318] ;  /* 0x0083180001107983 */ /* 0x001ea80000300a00 */
[----:B------:R-:W3:Y:S04]  /*9e1a0*/  LDL.LU R4, [R1+0x8310] ;  /* 0x0083100001047983 */ /* 0x000ee80000300800 */
[----:B------:R-:W-:Y:S04]  /*9e1b0*/  STL.64 [R1+0x82e0], R26 ;  /* 0x0082e01a01007387 */ /* 0x000fe80000100a00 */
[----:B------:R0:W-:Y:S01]  /*9e1c0*/  STL.64 [R1+0x82d8], R24 ;  /* 0x0082d81801007387 */ /* 0x0001e20000100a00 */
[----:B-1----:R-:W-:-:S03]  /*9e1d0*/  IMAD.MOV.U32 R19, RZ, RZ, R12 ;  /* 0x000000ffff137224 */ /* 0x002fc600078e000c */
[----:B------:R3:W-:Y:S04]  /*9e1e0*/  STL.64 [R1+0xf40], R20 ;  /* 0x000f401401007387 */ /* 0x0007e80000100a00 */
[----:B------:R-:W-:Y:S01]  /*9e1f0*/  STL.64 [R1+0xf48], R22 ;  /* 0x000f481601007387 */ /* 0x000fe20000100a00 */
[----:B------:R-:W-:-:S03]  /*9e200*/  IMAD.MOV.U32 R18, RZ, RZ, R13 ;  /* 0x000000ffff127224 */ /* 0x000fc600078e000d */
[----:B------:R-:W4:Y:S04]  /*9e210*/  LDL.LU R12, [R1+0xf20] ;  /* 0x000f2000010c7983 */ /* 0x000f280000300800 */
[----:B------:R-:W4:Y:S04]  /*9e220*/  LDL.LU R13, [R1+0xf24] ;  /* 0x000f2400010d7983 */ /* 0x000f280000300800 */
[----:B------:R-:W2:Y:S04]  /*9e230*/  LDL.LU R14, [R1+0xf28] ;  /* 0x000f2800010e7983 */ /* 0x000ea80000300800 */
[----:B------:R-:W2:Y:S04]  /*9e240*/  LDL.LU R15, [R1+0xf2c] ;  /* 0x000f2c00010f7983 */ /* 0x000ea80000300800 */
[----:B--2---:R-:W-:Y:S04]  /*9e250*/  STL.64 [R1+0x8300], R14 ;  /* 0x0083000e01007387 */ /* 0x004fe80000100a00 */
[----:B----4-:R1:W-:Y:S04]  /*9e260*/  STL.64 [R1+0x82f8], R12 ;  /* 0x0082f80c01007387 */ /* 0x0103e80000100a00 */
[----:B0-----:R-:W2:Y:S01]  /*9e270*/  LDL.64 R24, [R1+0x170] ;  /* 0x0001700001187983 */ /* 0x001ea20000100a00 */
[----:B---3--:R-:W-:-:S02]  /*9e280*/  IMAD.MOV.U32 R20, RZ, RZ, R4 ;  /* 0x000000ffff147224 */ /* 0x008fc400078e0004 */
[----:B------:R-:W-:Y:S01]  /*9e290*/  IMAD.MOV.U32 R21, RZ, RZ, R3 ;  /* 0x000000ffff157224 */ /* 0x000fe200078e0003 */
[----:B-1----:R-:W3:Y:S04]  /*9e2a0*/  LDL.64 R12, [R1+0x180] ;  /* 0x00018000010c7983 */ /* 0x002ee80000100a00 */
[----:B--2---:R0:W-:Y:S04]  /*9e2b0*/  STL.64 [R1+0x8308], R24 ;  /* 0x0083081801007387 */ /* 0x0041e80000100a00 */
[----:B0-----:R-:W3:Y:S04]  /*9e2c0*/  LDL.LU R24, [R1+0xf30] ;  /* 0x000f300001187983 */ /* 0x001ee80000300800 */
[----:B------:R-:W3:Y:S04]  /*9e2d0*/  LDL.LU R25, [R1+0xf34] ;  /* 0x000f340001197983 */ /* 0x000ee80000300800 */
[----:B------:R-:W3:Y:S04]  /*9e2e0*/  LDL.LU R26, [R1+0xf38] ;  /* 0x000f3800011a7983 */ /* 0x000ee80000300800 */
[----:B------:R-:W3:Y:S04]  /*9e2f0*/  LDL.LU R27, [R1+0xf3c] ;  /* 0x000f3c00011b7983 */ /* 0x000ee80000300800 */
[----:B------:R-:W-:Y:S04]  /*9e300*/  STL.64 [R1+0x82b0], R20 ;  /* 0x0082b01401007387 */ /* 0x000fe80000100a00 */
[----:B------:R-:W2:Y:S04]  /*9e310*/  LDL.LU R4, [R1+0x7a0] ;  /* 0x0007a00001047983 */ /* 0x000ea80000300800 */
[----:B------:R-:W2:Y:S04]  /*9e320*/  LDL.LU R5, [R1+0x7a4] ;  /* 0x0007a40001057983 */ /* 0x000ea80000300800 */
[----:B------:R-:W2:Y:S04]  /*9e330*/  LDL.LU R6, [R1+0x7a8] ;  /* 0x0007a80001067983 */ /* 0x000ea80000300800 */
[----:B------:R-:W2:Y:S04]  /*9e340*/  LDL.LU R7, [R1+0x7ac] ;  /* 0x0007ac0001077983 */ /* 0x000ea80000300800 */
[----:B------:R-:W-:Y:S04]  /*9e350*/  STL.64 [R1+0x8290], R18 ;  /* 0x0082901201007387 */ /* 0x000fe80000100a00 */
        /* <DEDUP_REMOVED lines=11> */
[----:B---3--:R-:W-:Y:S01]  /*9e410*/  HMMA.16816.F32.BF16 R24, R8, R12, R24 ;  /* 0x0000000c0818723c */ /* 0x008fe20000041818 */
[----:B------:R-:W-:-:S02]  /*9e420*/  IMAD.MOV.U32 R20, RZ, RZ, R2 ;  /* 0x000000ffff147224 */ /* 0x000fc400078e0002 */
[----:B------:R-:W-:Y:S02]  /*9e430*/  IMAD.MOV.U32 R21, RZ, RZ, R0 ;  /* 0x000000ffff157224 */ /* 0x000fe400078e0000 */
[----:B------:R-:W-:Y:S02]  /*9e440*/  IMAD.MOV.U32 R2, RZ, RZ, R12 ;  /* 0x000000ffff027224 */ /* 0x000fe400078e000c */
[----:B------:R-:W-:Y:S01]  /*9e450*/  IMAD.MOV.U32 R0, RZ, RZ, R13 ;  /* 0x000000ffff007224 */ /* 0x000fe200078e000d */
[----:B----4-:R-:W-:Y:S04]  /*9e460*/  STL.64 [R1+0x82c0], R18 ;  /* 0x0082c01201007387 */ /* 0x010fe80000100a00 */
[----:B--2---:R0:W-:Y:S04]  /*9e470*/  STL.64 [R1+0x82b8], R16 ;  /* 0x0082b81001007387 */ /* 0x0041e80000100a00 */
        /* <DEDUP_REMOVED lines=9> */
[----:B---3--:R-:W-:Y:S01]  /*9e510*/  HMMA.16816.F32.BF16 R12, R8, R24, R12 ;  /* 0x00000018080c723c */ /* 0x008fe2000004180c */
[----:B------:R-:W-:-:S15]  /*9e520*/  IMAD.MOV.U32 R3, RZ, RZ, R25 ;  /* 0x000000ffff037224 */ /* 0x000fde00078e0019 */
[----:B------:R-:W-:-:S03]  /*9e530*/  NOP ;  /* 0x0000000000007918 */ /* 0x000fc60000000000 */
[----:B------:R-:W-:Y:S04]  /*9e540*/  STL.64 [R1+0xf20], R12 ;  /* 0x000f200c01007387 */ /* 0x000fe80000100a00 */
[----:B------:R0:W-:Y:S04]  /*9e550*/  STL.64 [R1+0xf28], R14 ;  /* 0x000f280e01007387 */ /* 0x0001e80000100a00 */
[----:B0-----:R-:W3:Y:S04]  /*9e560*/  LDL.LU R15, [R1+0x82f0] ;  /* 0x0082f000010f7983 */ /* 0x001ee80000300800 */
[----:B------:R-:W4:Y:S01]  /*9e570*/  LDL.LU.64 R12, [R1+0x82e8] ;  /* 0x0082e800010c7983 */ /* 0x000f220000300a00 */
[----:B------:R-:W-:-:S03]  /*9e580*/  IMAD.MOV.U32 R14, RZ, RZ, R24 ;  /* 0x000000ffff0e7224 */ /* 0x000fc600078e0018 */
[----:B------:R-:W2:Y:S04]  /*9e590*/  LDL.LU.64 R26, [R1+0x82e0] ;  /* 0x0082e000011a7983 */ /* 0x000ea80000300a00 */
[----:B------:R-:W2:Y:S04]  /*9e5a0*/  LDL.LU.64 R24, [R1+0x82d8] ;  /* 0x0082d80001187983 */ /* 0x000ea80000300a00 */
[----:B---3--:R-:W-:Y:S04]  /*9e5b0*/  STL.64 [R1+0x8270], R14 ;  /* 0x0082700e01007387 */ /* 0x008fe80000100a00 */
[----:B----4-:R0:W-:Y:S01]  /*9e5c0*/  STL.64 [R1+0x8268], R12 ;  /* 0x0082680c01007387 */ /* 0x0101e20000100a00 */
[----:B--2---:R-:W-:Y:S03]  /*9e5d0*/  HMMA.16816.F32.BF16 R8, R8, R24, R4 ;  /* 0x000000180808723c */ /* 0x004fe60000041804 */
        /* <DEDUP_REMOVED lines=32> */
[----:B------:R-:W2:-:S13]  /*9e7e0*/  LDL.LU.64 R16, [R1+0x8288] ;  /* 0x0082880001107983 */ /* 0x000e9a0000300a00 */
[----:B------:R-:W-:Y:S04]  /*9e7f0*/  STL.64 [R1+0x610], R20 ;  /* 0x0006101401007387 */ /* 0x000fe80000100a00 */
[----:B------:R0:W-:Y:S04]  /*9e800*/  STL.64 [R1+0x618], R22 ;  /* 0x0006181601007387 */ /* 0x0001e80000100a00 */
[----:B0-----:R-:W3:Y:S04]  /*9e810*/  LDL.LU.64 R22, [R1+0x8280] ;  /* 0x0082800001167983 */ /* 0x001ee80000300a00 */
[----:B------:R-:W4:Y:S01]  /*9e820*/  LDL.LU.64 R20, [R1+0x8278] ;  /* 0x0082780001147983 */ /* 0x000f220000300a00 */
[C---:B--2---:R-:W-:Y:S08]  /*9e830*/  HMMA.16816.F32.BF16 R12, R4.reuse, R16, R12 ;  /* 0x00000010040c723c */ /* 0x044ff0000004180c */
[----:B----4-:R-:W-:-:S15]  /*9e840*/  HMMA.16816.F32.BF16 R8, R4, R20, R8 ;  /* 0x000000140408723c */ /* 0x010fde0000041808 */
[----:B------:R-:W-:-:S04]  /*9e850*/  NOP ;  /* 0x0000000000007918 */ /* 0x000fc80000000000 */
[----:B------:R-:W-:Y:S04]  /*9e860*/  STL.64 [R1+0x600], R8 ;  /* 0x0006000801007387 */ /* 0x000fe80000100a00 */
[----:B------:R-:W-:Y:S04]  /*9e870*/  STL.64 [R1+0x608], R10 ;  /* 0x0006080a01007387 */ /* 0x000fe80000100a00 */
[----:B---3--:R-:W-:Y:S04]  /*9e880*/  STL.64 [R1+0x8150], R22 ;  /* 0x0081501601007387 */ /* 0x008fe80000100a00 */
[----:B------:R0:W-:Y:S04]  /*9e890*/  STL.64 [R1+0x8148], R20 ;  /* 0x0081481401007387 */ /* 0x0001e80000100a00 */
[----:B0-----:R-:W2:Y:S04]  /*9e8a0*/  LDL R20, [R1+0x30] ;  /* 0x0000300001147983 */ /* 0x001ea80000100800 */
[----:B------:R-:W2:Y:S04]  /*9e8b0*/  LDL R21, [R1+0x34] ;  /* 0x0000340001157983 */ /* 0x000ea80000100800 */
[----:B------:R-:W-:Y:S04]  /*9e8c0*/  STL.64 [R1+0x5f0], R12 ;  /* 0x0005f00c01007387 */ /* 0x000fe80000100a00 */
[----:B------:R0:W-:Y:S04]  /*9e8d0*/  STL.64 [R1+0x5f8], R14 ;  /* 0x0005f80e01007387 */ /* 0x0001e80000100a00 */
[----:B0-----:R-:W3:Y:S04]  /*9e8e0*/  LDL.LU.64 R14, [R1+0x8270] ;  /* 0x00827000010e7983 */ /* 0x001ee80000300a00 */
[----:B------:R-:W4:Y:S01]  /*9e8f0*/  LDL.LU.64 R12, [R1+0x8268] ;  /* 0x00826800010c7983 */ /* 0x000f220000300a00 */
[----:B------:R-:W0:Y:S02]  /*9e900*/  S2R R10, SR_TID.X ;  /* 0x00000000000a7919 */ /* 0x000e240000002100 */
[C---:B0-----:R-:W-:Y:S01]  /*9e910*/  LOP3.LUT R11, R10.reuse, 0x7, RZ, 0xc0, !PT ;  /* 0x000000070a0b7812 */ /* 0x041fe200078ec0ff */
[----:B------:R-:W-:-:S04]  /*9e920*/  IMAD.SHL.U32 R9, R10, 0x2, RZ ;  /* 0x000000020a097824 */ /* 0x000fc800078e00ff */
[----:B------:R-:W-:Y:S02]  /*9e930*/  IMAD R11, R11, 0x210, RZ ;  /* 0x000002100b0b7824 */ /* 0x000fe400078e02ff */
[----:B------:R-:W-:-:S03]  /*9e940*/  IMAD.SHL.U32 R10, R10, 0x100, RZ ;  /* 0x000001000a0a7824 */ /* 0x000fc600078e00ff */
[----:B------:R-:W-:-:S04]  /*9e950*/  LOP3.LUT R11, R11, 0x10, R9, 0x78, !PT ;  /* 0x000000100b0b7812 */ /* 0x000fc800078e7809 */
[----:B------:R-:W-:-:S04]  /*9e960*/  LOP3.LUT R11, R11, 0x1000, R10, 0xf8, !PT ;  /* 0x000010000b0b7812 */ /* 0x000fc800078ef80a */
[----:B------:R-:W-:-:S06]  /*9e970*/  LOP3.LUT R11, R11, 0x20, RZ, 0x3c, !PT ;  /* 0x000000200b0b7812 */ /* 0x000fcc00078e3cff */
[----:B------:R-:W0:Y:S04]  /*9e980*/  LDSM.16.MT88.4 R8, [R11+UR5+0x8180] ;  /* 0x008180050b08783b */ /* 0x000e280008004200 */
[----:B------:R-:W-:Y:S01]  /*9e990*/  STL.64 [R1+0x8140], R16 ;  /* 0x0081401001007387 */ /* 0x000fe20000100a00 */
[----:B----4-:R-:W-:-:S15]  /*9e9a0*/  HMMA.16816.F32.BF16 R24, R4, R12, R24 ;  /* 0x0000000c0418723c */ /* 0x010fde0000041818 */
[----:B------:R-:W-:-:S04]  /*9e9b0*/  NOP ;  /* 0x0000000000007918 */ /* 0x000fc80000000000 */
[----:B------:R-:W-:Y:S04]  /*9e9c0*/  STL.64 [R1+0x5e0], R24 ;  /* 0x0005e01801007387 */ /* 0x000fe80000100a00 */
[----:B------:R1:W-:Y:S04]  /*9e9d0*/  STL.64 [R1+0x5e8], R26 ;  /* 0x0005e81a01007387 */ /* 0x0003e80000100a00 */
[----:B-1----:R-:W4:Y:S04]  /*9e9e0*/  LDL.LU.64 R26, [R1+0x8260] ;  /* 0x00826000011a7983 */ /* 0x002f280000300a00 */
[----:B------:R-:W-:Y:S04]  /*9e9f0*/  STL.64 [R1+0x8138], R12 ;  /* 0x0081380c01007387 */ /* 0x000fe80000100a00 */
[----:B0-----:R-:W-:Y:S04]  /*9ea00*/  STL.64 [R1+0x8078], R10 ;  /* 0x0080780a01007387 */ /* 0x001fe80000100a00 */
        /* <DEDUP_REMOVED lines=14> */
[----:B------:R-:W2:Y:S04]  /*9eaf0*/  LDL.LU R18, [R1+0xd18] ;  /* 0x000d180001127983 */ /* 0x000ea80000300800 */
[----:B------:R-:W2:Y:S01]  /*9eb00*/  LDL.LU R19, [R1+0xd1c] ;  /* 0x000d1c0001137983 */ /* 0x000ea20000300800 */
[----:B----4-:R-:W-:Y:S01]  /*9eb10*/  MOV R20, R26 ;  /* 0x0000001a00147202 */ /* 0x010fe20000000f00 */
[----:B------:R-:W-:-:S02]  /*9eb20*/  IMAD.MOV.U32 R21, RZ, RZ, R27 ;  /* 0x000000ffff157224 */ /* 0x000fc400078e001b */
[----:B--2---:R-:W-:Y:S04]  /*9eb30*/  STL.64 [R1+0x81e0], R18 ;  /* 0x0081e01201007387 */ /* 0x004fe80000100a00 */
[----:B------:R0:W-:Y:S04]  /*9eb40*/  STL.64 [R1+0x81d8], R16 ;  /* 0x0081d81001007387 */ /* 0x0001e80000100a00 */
[----:B------:R-:W2:Y:S04]  /*9eb50*/  LDL.LU R26, [R1+0x8258] ;  /* 0x00825800011a7983 */ /* 0x000ea80000300800 */
[----:B------:R-:W4:Y:S04]  /*9eb60*/  LDL.LU R27, [R1+0x8254] ;  /* 0x00825400011b7983 */ /* 0x000f280000300800 */
[----:B------:R1:W-:Y:S04]  /*9eb70*/  STL.64 [R1+0x81e8], R20 ;  /* 0x0081e81401007387 */ /* 0x0003e80000100a00 */
[----:B0-----:R-:W2:Y:S04]  /*9eb80*/  LDL.LU R16, [R1+0xd20] ;  /* 0x000d200001107983 */ /* 0x001ea80000300800 */
[----:B------:R-:W2:Y:S04]  /*9eb90*/  LDL.LU R17, [R1+0xd24] ;  /* 0x000d240001117983 */ /* 0x000ea80000300800 */
[----:B------:R-:W2:Y:S04]  /*9eba0*/  LDL.LU R18, [R1+0xd28] ;  /* 0x000d280001127983 */ /* 0x000ea80000300800 */
[----:B------:R-:W2:Y:S01]  /*9ebb0*/  LDL.LU R19, [R1+0xd2c] ;  /* 0x000d2c0001137983 */ /* 0x000ea20000300800 */
[----:B-1----:R-:W-:-:S02]  /*9ebc0*/  IMAD.MOV.U32 R20, RZ, RZ, R28 ;  /* 0x000000ffff147224 */ /* 0x002fc400078e001c */
[----:B---3--:R-:W-:Y:S01]  /*9ebd0*/  IMAD.MOV.U32 R21, RZ, RZ, R15 ;  /* 0x000000ffff157224 */ /* 0x008fe200078e000f */
[----:B--2---:R-:W-:Y:S04]  /*9ebe0*/  STL.64 [R1+0x81f8], R18 ;  /* 0x0081f81201007387 */ /* 0x004fe80000100a00 */
[----:B------:R0:W-:Y:S04]  /*9ebf0*/  STL.64 [R1+0x81f0], R16 ;  /* 0x0081f01001007387 */ /* 0x0001e80000100a00 */
        /* <DEDUP_REMOVED lines=12> */
[----:B------:R0:W-:Y:S02]  /*9ecc0*/  STL.64 [R1+0x8218], R20 ;  /* 0x0082181401007387 */ /* 0x0001e40000100a00 */
[----:B0-----:R-:W-:-:S02]  /*9ecd0*/  IMAD.MOV.U32 R20, RZ, RZ, R28 ;  /* 0x000000ffff147224 */ /* 0x001fc400078e001c */
[----:B----4-:R-:W-:-:S05]  /*9ece0*/  IMAD.MOV.U32 R21, RZ, RZ, R27 ;  /* 0x000000ffff157224 */ /* 0x010fca00078e001b */
        /* <DEDUP_REMOVED lines=19> */
[----:B------:R-:W2:Y:S04]  /*9ee20*/  LDL.LU R10, [R1+0x4d8] ;  /* 0x0004d800010a7983 */ /* 0x000ea80000300800 */
[----:B------:R-:W2:Y:S01]  /*9ee30*/  LDL.LU R11, [R1+0x4dc] ;  /* 0x0004dc00010b7983 */ /* 0x000ea20000300800 */
[----:B------:R-:W-:-:S02]  /*9ee40*/  IMAD.MOV.U32 R24, RZ, RZ, R14 ;  /* 0x000000ffff187224 */ /* 0x000fc400078e000e */
[----:B------:R-:W-:-:S05]  /*9ee50*/  IMAD.MOV.U32 R25, RZ, RZ, R3 ;  /* 0x000000ffff197224 */ /* 0x000fca00078e0003 */
        /* <DEDUP_REMOVED lines=8> */
[----:B---3--:R-:W-:Y:S01]  /*9eee0*/  IMAD.MOV.U32 R21, RZ, RZ, R15 ;  /* 0x000000ffff157224 */ /* 0x008fe200078e000f */
[----:B----4-:R-:W-:Y:S04]  /*9eef0*/  STL.64 [R1+0x81b0], R10 ;  /* 0x0081b00a01007387 */ /* 0x010fe80000100a00 */
[----:B--2---:R0:W-:Y:S04]  /*9ef00*/  STL.64 [R1+0x81a8], R8 ;  /* 0x0081a80801007387 */ /* 0x0041e80000100a00 */
        /* <DEDUP_REMOVED lines=11> */
[----:B------:R-:W3:Y:S04]  /*9efc0*/  LDL.64 R12, [R1+0x20] ;  /* 0x00002000010c7983 */ /* 0x000ee80000100a00 */
        /* <DEDUP_REMOVED lines=29> */
[----:B----4-:R-:W-:Y:S02]  /*9f1a0*/  HMMA.16816.F32.BF16 R16, R4, R20, R16 ;  /* 0x000000140410723c */ /* 0x010fe40000041810 */
[----:B------:R-:W4:Y:S04]  /*9f1b0*/  LDL.64 R20, [R1] ;  /* 0x0000000001147983 */ /* 0x000f280000100a00 */
[----:B----4-:R0:W-:-:S13]  /*9f1c0*/  STL.64 [R1+0x8168], R20 ;  /* 0x0081681401007387 */ /* 0x0101da0000100a00 */
[----:B------:R1:W-:Y:S04]  /*9f1d0*/  STL.64 [R1+0xd10], R16 ;  /* 0x000d101001007387 */ /* 0x0003e80000100a00 */
[----:B------:R4:W-:Y:S04]  /*9f1e0*/  STL.64 [R1+0xd18], R18 ;  /* 0x000d181201007387 */ /* 0x0009e80000100a00 */
[----:B0-----:R-:W2:Y:S04]  /*9f1f0*/  LDL.64 R20, [R1+0x10] ;  /* 0x0000100001147983 */ /* 0x001ea80000100a00 */
[----:B-1----:R-:W2:Y:S04]  /*9f200*/  LDL.LU R16, [R1+0x4a0] ;  /* 0x0004a00001107983 */ /* 0x002ea80000300800 */
[----:B------:R-:W2:Y:S04]  /*9f210*/  LDL.LU R17, [R1+0x4a4] ;  /* 0x0004a40001117983 */ /* 0x000ea80000300800 */
[----:B----4-:R-:W4:Y:S04]  /*9f220*/  LDL.LU R18, [R1+0x4a8] ;  /* 0x0004a80001127983 */ /* 0x010f280000300800 */
[----:B------:R-:W4:Y:S01]  /*9f230*/  LDL.LU R19, [R1+0x4ac] ;  /* 0x0004ac0001137983 */ /* 0x000f220000300800 */
[----:B------:R-:W-:-:S02]  /*9f240*/  IMAD.MOV.U32 R24, RZ, RZ, R2 ;  /* 0x000000ffff187224 */ /* 0x000fc400078e0002 */
[----:B------:R-:W-:Y:S01]  /*9f250*/  IMAD.MOV.U32 R25, RZ, RZ, R0 ;  /* 0x000000ffff197224 */ /* 0x000fe200078e0000 */
[----:B----4-:R-:W-:Y:S04]  /*9f260*/  STL.64 [R1+0x8160], R18 ;  /* 0x0081601201007387 */ /* 0x010fe80000100a00 */
[----:B--2---:R0:W-:Y:S04]  /*9f270*/  STL.64 [R1+0x8158], R16 ;  /* 0x0081581001007387 */ /* 0x0041e80000100a00 */
[----:B0-----:R-:W2:Y:S04]  /*9f280*/  LDL.LU R16, [R1+0x4b0] ;  /* 0x0004b00001107983 */ /* 0x001ea80000300800 */
[----:B------:R-:W2:Y:S04]  /*9f290*/  LDL.LU R17, [R1+0x4b4] ;  /* 0x0004b40001117983 */ /* 0x000ea80000300800 */
[----:B------:R-:W4:Y:S04]  /*9f2a0*/  LDL.LU R18, [R1+0x4b8] ;  /* 0x0004b80001127983 */ /* 0x000f280000300800 */
[----:B------:R-:W4:Y:S01]  /*9f2b0*/  LDL.LU R19, [R1+0x4bc] ;  /* 0x0004bc0001137983 */ /* 0x000f220000300800 */
[C---:B------:R-:W-:Y:S03]  /*9f2c0*/  HMMA.16816.F32.BF16 R24, R4.reuse, R24, R8 ;  /* 0x000000180418723c */ /* 0x040fe60000041808 */
[----:B----4-:R-:W-:Y:S04]  /*9f2d0*/  STL.64 [R1+0x8178], R18 ;  /* 0x0081781201007387 */ /* 0x010fe80000100a00 */
[----:B--2---:R0:W-:Y:S04]  /*9f2e0*/  STL.64 [R1+0x8170], R16 ;  /* 0x0081701001007387 */ /* 0x0041e80000100a00 */
        /* <DEDUP_REMOVED lines=16> */
[----:B------:R-:W3:Y:S04]  /*9f3f0*/  LDL.LU.64 R10, [R1+0x8198] ;  /* 0x00819800010a7983 */ /* 0x000ee80000300a00 */
[----:B------:R-:W3:Y:S01]  /*9f400*/  LDL.LU.64 R8, [R1+0x8190] ;  /* 0x0081900001087983 */ /* 0x000ee20000300a00 */
[----:B------:R-:W-:-:S02]  /*9f410*/  IMAD.MOV.U32 R3, RZ, RZ, R24 ;  /* 0x000000ffff037224 */ /* 0x000fc400078e0018 */
[----:B------:R-:W-:-:S10]  /*9f420*/  IMAD.MOV.U32 R2, RZ, RZ, R25 ;  /* 0x000000ffff027224 */ /* 0x000fd400078e0019 */
[----:B------:R-:W-:Y:S04]  /*9f430*/  STL.64 [R1+0x5d0], R4 ;  /* 0x0005d00401007387 */ /* 0x000fe80000100a00 */
[----:B------:R3:W-:Y:S04]  /*9f440*/  STL.64 [R1+0x5d8], R6 ;  /* 0x0005d80601007387 */ /* 0x0007e80000100a00 */
[----:B-1----:R-:W3:Y:S04]  /*9f450*/  LDL.LU.64 R26, [R1+0x8188] ;  /* 0x00818800011a7983 */ /* 0x002ee80000300a00 */
[----:B------:R-:W3:Y:S02]  /*9f460*/  LDL.LU.64 R24, [R1+0x8180] ;  /* 0x0081800001187983 */ /* 0x000ee40000300a00 */
[C---:B---3--:R-:W-:Y:S08]  /*9f470*/  HMMA.16816.F32.BF16 R4, R24.reuse, R12, R8 ;  /* 0x0000000c1804723c */ /* 0x048ff00000041808 */
[----:B--2---:R-:W-:Y:S01]  /*9f480*/  HMMA.16816.F32.BF16 R16, R24, R20, R16 ;  /* 0x000000141810723c */ /* 0x004fe20000041810 */
[----:B------:R-:W-:-:S02]  /*9f490*/  IMAD.MOV.U32 R9, RZ, RZ, R12 ;  /* 0x000000ffff097224 */ /* 0x000fc400078e000c */
[----:B------:R-:W-:Y:S02]  /*9f4a0*/  IMAD.MOV.U32 R8, RZ, RZ, R13 ;  /* 0x000000ffff087224 */ /* 0x000fe400078e000d */
[----:B------:R-:W-:Y:S01]  /*9f4b0*/  IMAD.MOV.U32 R11, RZ, RZ, R20 ;  /* 0x000000ffff0b7224 */ /* 0x000fe200078e0014 */
[----:B------:R-:W-:-:S05]  /*9f4c0*/  MOV R10, R21 ;  /* 0x00000015000a7202 */ /* 0x000fca0000000f00 */
        /* <DEDUP_REMOVED lines=10> */
[----:B------:R-:W-:Y:S04]  /*9f570*/  STL.64 [R1+0x4c0], R16 ;  /* 0x0004c01001007387 */ /* 0x000fe80000100a00 */
[----:B------:R0:W-:Y:S04]  /*9f580*/  STL.64 [R1+0x4c8], R18 ;  /* 0x0004c81201007387 */ /* 0x0001e80000100a00 */
[----:B0-----:R-:W4:Y:S04]  /*9f590*/  LDL.LU.64 R18, [R1+0x8178] ;  /* 0x0081780001127983 */ /* 0x001f280000300a00 */
[----:B------:R-:W4:Y:S04]  /*9f5a0*/  LDL.LU.64 R16, [R1+0x8170] ;  /* 0x0081700001107983 */ /* 0x000f280000300a00 */
[----:B------:R-:W4:Y:S04]  /*9f5b0*/  LDL.LU.64 R20, [R1+0x8168] ;  /* 0x0081680001147983 */ /* 0x000f280000300a00 */
[----:B------:R-:W-:Y:S04]  /*9f5c0*/  STL.64 [R1+0x8110], R10 ;  /* 0x0081100a01007387 */ /* 0x000fe80000100a00 */
[----:B------:R0:W-:Y:S04]  /*9f5d0*/  STL.64 [R1+0x8108], R8 ;  /* 0x0081080801007387 */ /* 0x0001e80000100a00 */
[----:B0-----:R-:W2:Y:S01]  /*9f5e0*/  LDL.64 R8, [R1+0x1e0] ;  /* 0x0001e00001087983 */ /* 0x001ea20000100a00 */
[----:B------:R-:W0:Y:S02]  /*9f5f0*/  S2R R28, SR_TID.X ;  /* 0x00000000001c7919 */ /* 0x000e240000002100 */
[C---:B0-----:R-:W-:Y:S01]  /*9f600*/  IMAD.SHL.U32 R11, R28.reuse, 0x100, RZ ;  /* 0x000001001c0b7824 */ /* 0x041fe200078e00ff */
[C---:B------:R-:W-:Y:S01]  /*9f610*/  LOP3.LUT R0, R28.reuse, 0x7, RZ, 0xc0, !PT ;  /* 0x000000071c007812 */ /* 0x040fe200078ec0ff */
[----:B------:R-:W-:Y:S01]  /*9f620*/  IMAD.SHL.U32 R10, R28, 0x2, RZ ;  /* 0x000000021c0a7824 */ /* 0x000fe200078e00ff */
[----:B----4-:R-:W-:Y:S01]  /*9f630*/  HMMA.16816.F32.BF16 R16, R24, R20, R16 ;  /* 0x000000141810723c */ /* 0x010fe20000041810 */
[----:B------:R-:W-:-:S02]  /*9f640*/  IMAD.MOV.U32 R29, RZ, RZ, R20 ;  /* 0x000000ffff1d7224 */ /* 0x000fc400078e0014 */
[----:B------:R-:W-:Y:S01]  /*9f650*/  IMAD.MOV.U32 R28, RZ, RZ, R21 ;  /* 0x000000ffff1c7224 */ /* 0x000fe200078e0015 */
[----:B--2---:R0:W-:Y:S04]  /*9f660*/  STL.64 [R1+0x8120], R8 ;  /* 0x0081200801007387 */ /* 0x0041e80000100a00 */
[----:B0-----:R-:W2:Y:S11]  /*9f670*/  LDL.64 R8, [R1+0x30] ;  /* 0x0000300001087983 */ /* 0x001eb60000100a00 */
[----:B------:R-:W-:Y:S04]  /*9f680*/  STL.64 [R1+0x4b0], R16 ;  /* 0x0004b01001007387 */ /* 0x000fe80000100a00 */
[----:B------:R0:W-:Y:S04]  /*9f690*/  STL.64 [R1+0x4b8], R18 ;  /* 0x0004b81201007387 */ /* 0x0001e80000100a00 */
[----:B0-----:R-:W4:Y:S04]  /*9f6a0*/  LDL.LU.64 R18, [R1+0x8160] ;  /* 0x0081600001127983 */ /* 0x001f280000300a00 */
[----:B------:R-:W4:Y:S04]  /*9f6b0*/  LDL.LU.64 R16, [R1+0x8158] ;  /* 0x0081580001107983 */ /* 0x000f280000300a00 */
[----:B------:R-:W2:Y:S04]  /*9f6c0*/  LDL.LU.64 R22, [R1+0x8150] ;  /* 0x0081500001167983 */ /* 0x000ea80000300a00 */
[----:B------:R-:W4:Y:S02]  /*9f6d0*/  LDL.LU.64 R20, [R1+0x8148] ;  /* 0x0081480001147983 */ /* 0x000f240000300a00 */
[----:B----4-:R-:W-:-:S15]  /*9f6e0*/  HMMA.16816.F32.BF16 R16, R24, R20, R16 ;  /* 0x000000141810723c */ /* 0x010fde0000041810 */
[----:B------:R-:W-:-:S04]  /*9f6f0*/  NOP ;  /* 0x0000000000007918 */ /* 0x000fc80000000000 */
[----:B------:R0:W-:Y:S04]  /*9f700*/  STL.64 [R1+0x4a0], R16 ;  /* 0x0004a01001007387 */ /* 0x0001e80000100a00 */
[----:B------:R-:W-:Y:S04]  /*9f710*/  STL.64 [R1+0x4a8], R18 ;  /* 0x0004a81201007387 */ /* 0x000fe80000100a00 */
[----:B0-----:R-:W4:Y:S04]  /*9f720*/  LDL.LU.64 R16, [R1+0x8140] ;  /* 0x0081400001107983 */ /* 0x001f280000300a00 */
[----:B--2---:R-:W-:Y:S04]  /*9f730*/  STL.64 [R1+0x8028], R22 ;  /* 0x0080281601007387 */ /* 0x004fe80000100a00 */
[----:B------:R0:W-:Y:S04]  /*9f740*/  STL.64 [R1+0x8020], R20 ;  /* 0x0080201401007387 */ /* 0x0001e80000100a00 */
[----:B0-----:R-:W2:Y:S04]  /*9f750*/  LDL.64 R20, [R1+0x1d0] ;  /* 0x0001d00001147983 */ /* 0x001ea80000100a00 */
[----:B--2---:R0:W-:Y:S04]  /*9f760*/  STL.64 [R1+0x8118], R20 ;  /* 0x0081181401007387 */ /* 0x0041e80000100a00 */
[----:B0-----:R-:W2:Y:S04]  /*9f770*/  LDL.LU R20, [R1+0xac0] ;  /* 0x000ac00001147983 */ /* 0x001ea80000300800 */
[----:B------:R-:W2:Y:S04]  /*9f780*/  LDL.LU R21, [R1+0xac4] ;  /* 0x000ac40001157983 */ /* 0x000ea80000300800 */
[----:B------:R-:W2:Y:S04]  /*9f790*/  LDL.LU R22, [R1+0xac8] ;  /* 0x000ac80001167983 */ /* 0x000ea80000300800 */
[----:B------:R-:W2:Y:S01]  /*9f7a0*/  LDL.LU R23, [R1+0xacc] ;  /* 0x000acc0001177983 */ /* 0x000ea20000300800 */
[----:B----4-:R-:W-:Y:S03]  /*9f7b0*/  HMMA.16816.F32.BF16 R12, R24, R16, R12 ;  /* 0x00000010180c723c */ /* 0x010fe6000004180c */
        /* <DEDUP_REMOVED lines=8> */
[----:B0-----:R-:W3:Y:S01]  /*9f840*/  LDL.LU.64 R12, [R1+0x8138] ;  /* 0x00813800010c7983 */ /* 0x001ee20000300a00 */
[----:B------:R-:W-:-:S05]  /*9f850*/  IMAD R0, R0, 0x210, RZ ;  /* 0x0000021000007824 */ /* 0x000fca00078e02ff */
[----:B------:R-:W-:-:S04]  /*9f860*/  LOP3.LUT R0, R0, 0x10, R10, 0x78, !PT ;  /* 0x0000001000007812 */ /* 0x000fc800078e780a */
[----:B------:R-:W-:-:S04]  /*9f870*/  LOP3.LUT R0, R0, 0x1000, R11, 0xf8, !PT ;  /* 0x0000100000007812 */ /* 0x000fc800078ef80b */
[----:B------:R-:W-:Y:S01]  /*9f880*/  LOP3.LUT R0, R0, 0x40, RZ, 0x3c, !PT ;  /* 0x0000004000007812 */ /* 0x000fe200078e3cff */
[----:B---3--:R-:W-:Y:S01]  /*9f890*/  HMMA.16816.F32.BF16 R4, R24, R12, R4 ;  /* 0x0000000c1804723c */ /* 0x008fe20000041804 */
[----:B------:R0:W-:Y:S04]  /*9f8a0*/  STL.64 [R1+0x8018], R12 ;  /* 0x0080180c01007387 */ /* 0x0001e80000100a00 */
[----:B0-----:R-:W3:-:S14]  /*9f8b0*/  LDL.LU R12, [R1+0xab0] ;  /* 0x000ab000010c7983 */ /* 0x001edc0000300800 */
[----:B------:R-:W-:Y:S04]  /*9f8c0*/  STL.64 [R1+0x480], R4 ;  /* 0x0004800401007387 */ /* 0x000fe80000100a00 */
[----:B------:R-:W-:Y:S04]  /*9f8d0*/  STL.64 [R1+0x488], R6 ;  /* 0x0004880601007387 */ /* 0x000fe80000100a00 */
[----:B------:R-:W0:Y:S01]  /*9f8e0*/  LDSM.16.MT88.4 R4, [R0+UR5+0x8000] ;  /* 0x008000050004783b */ /* 0x000e220008004200 */
[----:B--2---:R-:W-:Y:S03]  /*9f8f0*/  HMMA.16816.F32.BF16 R20, R24, R8, R20 ;  /* 0x000000081814723c */ /* 0x004fe60000041814 */
[----:B------:R-:W3:Y:S04]  /*9f900*/  LDL.LU R13, [R1+0xab4] ;  /* 0x000ab400010d7983 */ /* 0x000ee80000300800 */
[----:B------:R-:W3:Y:S04]  /*9f910*/  LDL.LU R14, [R1+0xab8] ;  /* 0x000ab800010e7983 */ /* 0x000ee80000300800 */
[----:B------:R-:W3:Y:S04]  /*9f920*/  LDL.LU R15, [R1+0xabc] ;  /* 0x000abc00010f7983 */ /* 0x000ee80000300800 */
[----:B------:R-:W-:Y:S04]  /*9f930*/  STL [R1+0x7ff0], R0 ;  /* 0x007ff00001007387 */ /* 0x000fe80000100800 */
        /* <DEDUP_REMOVED lines=10> */
[----:B------:R-:W2:Y:S04]  /*9f9e0*/  LDL.LU.64 R8, [R1+0x8120] ;  /* 0x0081200001087983 */ /* 0x000ea80000300a00 */
[----:B------:R-:W-:Y:S04]  /*9f9f0*/  STL [R1+0x7ff8], R2 ;  /* 0x007ff80201007387 */ /* 0x000fe80000100800 */
[----:B------:R-:W-:Y:S01]  /*9fa00*/  STL [R1+0x7ff4], R3 ;  /* 0x007ff40301007387 */ /* 0x000fe20000100800 */
[----:B--2---:R-:W-:-:S15]  /*9fa10*/  HMMA.16816.F32.BF16 R20, R24, R8, R20 ;  /* 0x000000081814723c */ /* 0x004fde0000041814 */
[----:B------:R-:W-:-:S04]  /*9fa20*/  NOP ;  /* 0x0000000000007918 */ /* 0x000fc80000000000 */
[----:B------:R0:W-:Y:S04]  /*9fa30*/  STL.64 [R1+0xac0], R20 ;  /* 0x000ac01401007387 */ /* 0x0001e80000100a00 */
[----:B------:R-:W-:Y:S04]  /*9fa40*/  STL.64 [R1+0xac8], R22 ;  /* 0x000ac81601007387 */ /* 0x000fe80000100a00 */
[----:B0-----:R-:W3:Y:S01]  /*9fa50*/  LDL.LU.64 R20, [R1+0x8118] ;  /* 0x0081180001147983 */ /* 0x001ee20000300a00 */
[----:B------:R-:W-:Y:S02]  /*9fa60*/  IMAD.MOV.U32 R6, RZ, RZ, R9 ;  /* 0x000000ffff067224 */ /* 0x000fe400078e0009 */
[----:B------:R-:W-:Y:S01]  /*9fa70*/  IMAD.MOV.U32 R7, RZ, RZ, R8 ;  /* 0x000000ffff077224 */ /* 0x000fe200078e0008 */
[----:B------:R-:W2:Y:S04]  /*9fa80*/  LDL.LU.64 R10, [R1+0x8110] ;  /* 0x00811000010a7983 */ /* 0x000ea80000300a00 */
[----:B------:R-:W4:Y:S04]  /*9fa90*/  LDL.LU.64 R8, [R1+0x8108] ;  /* 0x0081080001087983 */ /* 0x000f280000300a00 */
[----:B------:R-:W-:Y:S04]  /*9faa0*/  STL [R1+0x8000], R6 ;  /* 0x0080000601007387 */ /* 0x000fe80000100800 */
[----:B------:R-:W-:Y:S04]  /*9fab0*/  STL [R1+0x7ffc], R7 ;  /* 0x007ffc0701007387 */ /* 0x000fe80000100800 */
[----:B------:R3:W-:Y:S02]  /*9fac0*/  STL.64 [R1+0x80d0], R4 ;  /* 0x0080d00401007387 */ /* 0x0007e40000100a00 */
[----:B---3--:R-:W-:-:S15]  /*9fad0*/  HMMA.16816.F32.BF16 R4, R24, R20, R12 ;  /* 0x000000141804723c */ /* 0x008fde000004180c */
[----:B------:R-:W-:-:S04]  /*9fae0*/  NOP ;  /* 0x0000000000007918 */ /* 0x000fc80000000000 */
[----:B------:R-:W-:Y:S04]  /*9faf0*/  STL.64 [R1+0xab0], R4 ;  /* 0x000ab00401007387 */ /* 0x000fe80000100a00 */
[----:B------:R-:W-:Y:S04]  /*9fb00*/  STL.64 [R1+0xab8], R6 ;  /* 0x000ab80601007387 */ /* 0x000fe80000100a00 */
[----:B------:R-:W3:Y:S04]  /*9fb10*/  LDL.LU R12, [R1+0x260] ;  /* 0x00026000010c7983 */ /* 0x000ee80000300800 */
[----:B------:R-:W3:Y:S04]  /*9fb20*/  LDL.LU R13, [R1+0x264] ;  /* 0x00026400010d7983 */ /* 0x000ee80000300800 */
[----:B------:R-:W2:Y:S04]  /*9fb30*/  LDL.LU R14, [R1+0x268] ;  /* 0x00026800010e7983 */ /* 0x000ea80000300800 */
[----:B------:R-:W2:Y:S01]  /*9fb40*/  LDL.LU R15, [R1+0x26c] ;  /* 0x00026c00010f7983 */ /* 0x000ea20000300800 */
[----:B------:R-:W-:-:S02]  /*9fb50*/  IMAD.MOV.U32 R19, RZ, RZ, R20 ;  /* 0x000000ffff137224 */ /* 0x000fc400078e0014 */
[----:B------:R-:W-:Y:S02]  /*9fb60*/  IMAD.MOV.U32 R18, RZ, RZ, R21 ;  /* 0x000000ffff127224 */ /* 0x000fe400078e0015 */
[----:B------:R-:W-:Y:S02]  /*9fb70*/  IMAD.MOV.U32 R20, RZ, RZ, R29 ;  /* 0x000000ffff147224 */ /* 0x000fe400078e001d */
[----:B------:R-:W-:Y:S01]  /*9fb80*/  IMAD.MOV.U32 R21, RZ, RZ, R28 ;  /* 0x000000ffff157224 */ /* 0x000fe200078e001c */
[----:B--2---:R-:W-:Y:S04]  /*9fb90*/  STL.64 [R1+0x8038], R14 ;  /* 0x0080380e01007387 */ /* 0x004fe80000100a00 */
[----:B---3--:R0:W-:Y:S04]  /*9fba0*/  STL.64 [R1+0x8030], R12 ;  /* 0x0080300c01007387 */ /* 0x0081e80000100a00 */
        /* <DEDUP_REMOVED lines=10> */
[----:B----4-:R-:W-:-:S02]  /*9fc50*/  IMAD.MOV.U32 R20, RZ, RZ, R9 ;  /* 0x000000ffff147224 */ /* 0x010fc400078e0009 */
        /* <DEDUP_REMOVED lines=18> */
[----:B0-----:R-:W2:Y:S04]  /*9fd80*/  LDL.64 R4, [R1+0x1b0] ;  /* 0x0001b00001047983 */ /* 0x001ea80000100a00 */
[----:B--2---:R0:W-:Y:S04]  /*9fd90*/  STL.64 [R1+0x80f0], R4 ;  /* 0x0080f00401007387 */ /* 0x0041e80000100a00 */
[----:B0-----:R-:W2:Y:S04]  /*9fda0*/  LDL.64 R4, [R1+0x1c0] ;  /* 0x0001c00001047983 */ /* 0x001ea80000100a00 */
[----:B---3--:R-:W-:Y:S04]  /*9fdb0*/  STL.64 [R1+0x80a0], R10 ;  /* 0x0080a00a01007387 */ /* 0x008fe80000100a00 */
[----:B------:R0:W-:Y:S04]  /*9fdc0*/  STL.64 [R1+0x8098], R8 ;  /* 0x0080980801007387 */ /* 0x0001e80000100a00 */
[----:B0-----:R-:W3:Y:S04]  /*9fdd0*/  LDL.64 R8, [R1+0x180] ;  /* 0x0001800001087983 */ /* 0x001ee80000100a00 */
[----:B---3--:R0:W-:Y:S04]  /*9fde0*/  STL.64 [R1+0x80b0], R8 ;  /* 0x0080b00801007387 */ /* 0x0081e80000100a00 */
[----:B0-----:R-:W3:Y:S04]  /*9fdf0*/  LDL.64 R8, [R1+0x190] ;  /* 0x0001900001087983 */ /* 0x001ee80000100a00 */
[----:B---3--:R0:W-:Y:S04]  /*9fe00*/  STL.64 [R1+0x80c8], R8 ;  /* 0x0080c80801007387 */ /* 0x0081e80000100a00 */
[----:B0-----:R-:W3:Y:S04]  /*9fe10*/  LDL.64 R8, [R1+0x1a0] ;  /* 0x0001a00001087983 */ /* 0x001ee80000100a00 */
[----:B---3--:R0:W-:Y:S04]  /*9fe20*/  STL.64 [R1+0x80e8], R8 ;  /* 0x0080e80801007387 */ /* 0x0081e80000100a00 */
[----:B0-----:R-:W3:Y:S04]  /*9fe30*/  LDL.LU R8, [R1+0xa90] ;  /* 0x000a900001087983 */ /* 0x001ee80000300800 */
[----:B------:R-:W3:Y:S04]  /*9fe40*/  LDL.LU R9, [R1+0xa94] ;  /* 0x000a940001097983 */ /* 0x000ee80000300800 */
[----:B------:R-:W4:Y:S04]  /*9fe50*/  LDL.LU R10, [R1+0xa98] ;  /* 0x000a9800010a7983 */ /* 0x000f280000300800 */
[----:B------:R-:W4:Y:S04]  /*9fe60*/  LDL.LU R11, [R1+0xa9c] ;  /* 0x000a9c00010b7983 */ /* 0x000f280000300800 */
[----:B----4-:R-:W-:Y:S04]  /*9fe70*/  STL.64 [R1+0x8100], R10 ;  /* 0x0081000a01007387 */ /* 0x010fe80000100a00 */
[----:B---3--:R0:W-:Y:S04]  /*9fe80*/  STL.64 [R1+0x80f8], R8 ;  /* 0x0080f80801007387 */ /* 0x0081e80000100a00 */
[----:B0-----:R-:W2:Y:S04]  /*9fe90*/  LDL.LU R8, [R1+0xaa0] ;  /* 0x000aa00001087983 */ /* 0x001ea80000300800 */
[----:B------:R-:W2:Y:S04]  /*9fea0*/  LDL.LU R9, [R1+0xaa4] ;  /* 0x000aa40001097983 */ /* 0x000ea80000300800 */
[----:B------:R-:W2:Y:S04]  /*9feb0*/  LDL.LU R10, [R1+0xaa8] ;  /* 0x000aa800010a7983 */ /* 0x000ea80000300800 */
[----:B------:R-:W2:Y:S04]  /*9fec0*/  LDL.LU R11, [R1+0xaac] ;  /* 0x000aac00010b7983 */ /* 0x000ea80000300800 */
[----:B------:R-:W3:Y:S04]  /*9fed0*/  LDL.64 R20, [R1+0x170] ;  /* 0x0001700001147983 */ /* 0x000ee80000100a00 */
        /* <DEDUP_REMOVED lines=16> */
[----:B------:R-:W-:Y:S01]  /*9ffe0*/  MOV R29, R4 ;  /* 0x00000004001d7202 */ /* 0x000fe20000000f00 */
[----:B------:R-:W-:-:S02]  /*9fff0*/  IMAD.MOV.U32 R28, RZ, RZ, R5 ;  /* 0x000000ffff1c7224 */ /* 0x000fc400078e0005 */
        /* <DEDUP_REMOVED lines=23> */
[----:B------:R-:W4:Y:S04]  /*a0170*/  LDL.LU.64 R4, [R1+0x80d8] ;  /* 0x0080d80001047983 */ /* 0x000f280000300a00 */
[----:B------:R-:W-:Y:S01]  /*a0180*/  STL [R1+0x8014], R3 ;  /* 0x0080140301007387 */ /* 0x000fe20000100800 */
[----:B----4-:R-:W-:Y:S01]  /*a0190*/  HMMA.16816.F32.BF16 R4, R24, R8, R4 ;  /* 0x000000081804723c */ /* 0x010fe20000041804 */
[----:B------:R-:W-:-:S15]  /*a01a0*/  IMAD.MOV.U32 R2, RZ, RZ, R9 ;  /* 0x000000ffff027224 */ /* 0x000fde00078e0009 */
[----:B------:R-:W-:-:S03]  /*a01b0*/  NOP ;  /* 0x0000000000007918 */ /* 0x000fc60000000000 */
[----:B------:R0:W-:Y:S04]  /*a01c0*/  STL.64 [R1+0xa80], R4 ;  /* 0x000a800401007387 */ /* 0x0001e80000100a00 */
[----:B------:R1:W-:Y:S04]  /*a01d0*/  STL.64 [R1+0xa88], R6 ;  /* 0x000a880601007387 */ /* 0x0003e80000100a00 */
[----:B0-----:R-:W4:Y:S01]  /*a01e0*/  LDL.LU.64 R4, [R1+0x80d0] ;  /* 0x0080d00001047983 */ /* 0x001f220000300a00 */
[----:B-1----:R-:W-:-:S03]  /*a01f0*/  IMAD.MOV.U32 R7, RZ, RZ, R8 ;  /* 0x000000ffff077224 */ /* 0x002fc600078e0008 */
        /* <DEDUP_REMOVED lines=27> */
[----:B------:R-:W3:Y:S01]  /*a03b0*/  LDL.LU.64 R20, [R1+0x8080] ;  /* 0x0080800001147983 */ /* 0x000ee20000300a00 */
[----:B----4-:R-:W-:Y:S03]  /*a03c0*/  HMMA.16816.F32.BF16 R24, R24, R4, R8 ;  /* 0x000000041818723c */ /* 0x010fe60000041808 */
        /* <DEDUP_REMOVED lines=27> */
[----:B------:R-:W3:Y:S02]  /*a0580*/  LDL.LU.64 R20, [R1+0x8020] ;  /* 0x0080200001147983 */ /* 0x000ee40000300a00 */
[----:B---3--:R-:W-:-:S15]  /*a0590*/  HMMA.16816.F32.BF16 R12, R8, R20, R12 ;  /* 0x00000014080c723c */ /* 0x008fde000004180c */
[----:B------:R-:W-:-:S04]  /*a05a0*/  NOP ;  /* 0x0000000000007918 */ /* 0x000fc80000000000 */
[----:B------:R0:W-:Y:S04]  /*a05b0*/  STL.64 [R1+0x260], R12 ;  /* 0x0002600c01007387 */ /* 0x0001e80000100a00 */
[----:B------:R-:W-:Y:S04]  /*a05c0*/  STL.64 [R1+0x268], R14 ;  /* 0x0002680e01007387 */ /* 0x000fe80000100a00 */
[----:B0-----:R-:W2:Y:S04]  /*a05d0*/  LDL.LU.64 R12, [R1+0x8018] ;  /* 0x00801800010c7983 */ /* 0x001ea80000300a00 */
[----:B----4-:R-:W-:Y:S04]  /*a05e0*/  STL.64 [R1+0x7ec8], R22 ;  /* 0x007ec81601007387 */ /* 0x010fe80000100a00 */
[----:B------:R0:W-:Y:S04]  /*a05f0*/  STL.64 [R1+0x7ec0], R20 ;  /* 0x007ec01401007387 */ /* 0x0001e80000100a00 */
[----:B0-----:R-:W3:Y:S04]  /*a0600*/  LDL.LU R20, [R1+0x250] ;  /* 0x0002500001147983 */ /* 0x001ee80000300800 */
[----:B------:R-:W3:Y:S04]  /*a0610*/  LDL.LU R21, [R1+0x254] ;  /* 0x0002540001157983 */ /* 0x000ee80000300800 */
[----:B------:R-:W3:Y:S04]  /*a0620*/  LDL.LU R22, [R1+0x258] ;  /* 0x0002580001167983 */ /* 0x000ee80000300800 */
[----:B------:R-:W3:Y:S04]  /*a0630*/  LDL.LU R23, [R1+0x25c] ;  /* 0x00025c0001177983 */ /* 0x000ee80000300800 */
[----:B------:R-:W-:Y:S01]  /*a0640*/  STL.64 [R1+0x7eb8], R16 ;  /* 0x007eb81001007387 */ /* 0x000fe20000100a00 */
[----:B---3--:R-:W-:-:S15]  /*a0650*/  HMMA.16816.F32.BF16 R20, R8, R16, R20 ;  /* 0x000000100814723c */ /* 0x008fde0000041814 */
[----:B------:R-:W-:-:S04]  /*a0660*/  NOP ;  /* 0x0000000000007918 */ /* 0x000fc80000000000 */
[----:B------:R-:W-:Y:S04]  /*a0670*/  STL.64 [R1+0x250], R20 ;  /* 0x0002501401007387 */ /* 0x000fe80000100a00 */
[----:B------:R2:W-:Y:S02]  /*a0680*/  STL.64 [R1+0x258], R22 ;  /* 0x0002581601007387 */ /* 0x0005e40000100a00 */
[----:B--2---:R-:W-:Y:S02]  /*a0690*/  HMMA.16816.F32.BF16 R20, R8, R12, R24 ;  /* 0x0000000c0814723c */ /* 0x004fe40000041818 */
[----:B------:R0:W-:Y:S04]  /*a06a0*/  STL.64 [R1+0x7ed0], R12 ;  /* 0x007ed00c01007387 */ /* 0x0001e80000100a00 */
[----:B0-----:R-:W2:-:S13]  /*a06b0*/  LDL.LU R12, [R1+0x770] ;  /* 0x00077000010c7983 */ /* 0x001e9a0000300800 */
[----:B------:R-:W-:Y:S04]  /*a06c0*/  STL.64 [R1+0x240], R20 ;  /* 0x0002401401007387 */ /* 0x000fe80000100a00 */
[----:B------:R-:W-:Y:S04]  /*a06d0*/  STL.64 [R1+0x248], R22 ;  /* 0x0002481601007387 */ /* 0x000fe80000100a00 */
[----:B------:R-:W2:Y:S04]  /*a06e0*/  LDL.LU R13, [R1+0x774] ;  /* 0x00077400010d7983 */ /* 0x000ea80000300800 */
[----:B------:R-:W3:Y:S04]  /*a06f0*/  LDL.LU R14, [R1+0x778] ;  /* 0x00077800010e7983 */ /* 0x000ee80000300800 */
[----:B------:R-:W3:Y:S04]  /*a0700*/  LDL.LU R15, [R1+0x77c] ;  /* 0x00077c00010f7983 */ /* 0x000ee80000300800 */
[----:B---3--:R-:W-:Y:S04]  /*a0710*/  STL.64 [R1+0x7ee0], R14 ;  /* 0x007ee00e01007387 */ /* 0x008fe80000100a00 */
[----:B--2---:R0:W-:Y:S04]  /*a0720*/  STL.64 [R1+0x7ed8], R12 ;  /* 0x007ed80c01007387 */ /* 0x0041e80000100a00 */
[----:B0-----:R-:W2:Y:S01]  /*a0730*/  LDL.64 R12, [R1+0x10] ;  /* 0x00001000010c7983 */ /* 0x001ea20000100a00 */
[----:B------:R-:W-:-:S02]  /*a0740*/  IMAD.MOV.U32 R4, RZ, RZ, R3 ;  /* 0x000000ffff047224 */ /* 0x000fc400078e0003 */
[----:B------:R-:W-:Y:S01]  /*a0750*/  IMAD.MOV.U32 R5, RZ, RZ, R28 ;  /* 0x000000ffff057224 */ /* 0x000fe200078e001c */
[----:B--2---:R0:W-:Y:S04]  /*a0760*/  STL.64 [R1+0x7ef0], R12 ;  /* 0x007ef00c01007387 */ /* 0x0041e80000100a00 */
[----:B0-----:R-:W2:Y:S04]  /*a0770*/  LDL.LU R12, [R1+0x790] ;  /* 0x00079000010c7983 */ /* 0x001ea80000300800 */
[----:B------:R-:W2:Y:S04]  /*a0780*/  LDL.LU R13, [R1+0x794] ;  /* 0x00079400010d7983 */ /* 0x000ea80000300800 */
[----:B------:R-:W3:Y:S04]  /*a0790*/  LDL.LU R14, [R1+0x798] ;  /* 0x00079800010e7983 */ /* 0x000ee80000300800 */
[----:B------:R-:W3:Y:S04]  /*a07a0*/  LDL.LU R15, [R1+0x79c] ;  /* 0x00079c00010f7983 */ /* 0x000ee80000300800 */
        /* <DEDUP_REMOVED lines=10> */
[----:B------:R-:W-:Y:S01]  /*a0850*/  IMAD.MOV.U32 R5, RZ, RZ, R18 ;  /* 0x000000ffff057224 */ /* 0x000fe200078e0012 */
[----:B------:R-:W2:Y:S04]  /*a0860*/  LDL.LU R29, [R1+0x800c] ;  /* 0x00800c00011d7983 */ /* 0x000ea80000300800 */
        /* <DEDUP_REMOVED lines=12> */
[----:B------:R0:W-:Y:S02]  /*a0930*/  STL.64 [R1+0x7f60], R4 ;  /* 0x007f600401007387 */ /* 0x0001e40000100a00 */
[----:B0-----:R-:W-:Y:S01]  /*a0940*/  IMAD.MOV.U32 R4, RZ, RZ, R7 ;  /* 0x000000ffff047224 */ /* 0x001fe200078e0007 */
[----:B------:R-:W-:Y:S01]  /*a0950*/  MOV R5, R2 ;  /* 0x0000000200057202 */ /* 0x000fe20000000f00 */
        /* <DEDUP_REMOVED lines=9> */
[----:B----4-:R-:W-:-:S02]  /*a09f0*/  IMAD.MOV.U32 R4, RZ, RZ, R3 ;  /* 0x000000ffff047224 */ /* 0x010fc400078e0003 */
[----:B------:R-:W-:Y:S01]  /*a0a00*/  IMAD.MOV.U32 R5, RZ, RZ, R0 ;  /* 0x000000ffff057224 */ /* 0x000fe200078e0000 */
[----:B------:R-:W4:Y:S04]  /*a0a10*/  LDL.LU R3, [R1+0x7ff4] ;  /* 0x007ff40001037983 */ /* 0x000f280000300800 */
[----:B------:R-:W4:Y:S04]  /*a0a20*/  LDL.LU R0, [R1+0x7ff0] ;  /* 0x007ff00001007983 */ /* 0x000f280000300800 */
[----:B------:R-:W-:Y:S04]  /*a0a30*/  STL.64 [R1+0x7f90], R4 ;  /* 0x007f900401007387 */ /* 0x000fe80000100a00 */
[----:B---3--:R-:W-:Y:S04]  /*a0a40*/  STL.64 [R1+0x7f58], R14 ;  /* 0x007f580e01007387 */ /* 0x008fe80000100a00 */
[----:B--2---:R0:W-:Y:S04]  /*a0a50*/  STL.64 [R1+0x7f50], R12 ;  /* 0x007f500c01007387 */ /* 0x0041e80000100a00 */
[----:B----4-:R-:W1:Y:S04]  /*a0a60*/  LDSM.16.MT88.4 R24, [R0+UR5+0x8080] ;  /* 0x008080050018783b */ /* 0x010e680008004200 */
[----:B0-----:R-:W2:Y:S04]  /*a0a70*/  LDL.LU R12, [R1+0x8c0] ;  /* 0x0008c000010c7983 */ /* 0x001ea80000300800 */
[----:B------:R-:W2:Y:S04]  /*a0a80*/  LDL.LU R13, [R1+0x8c4] ;  /* 0x0008c400010d7983 */ /* 0x000ea80000300800 */
[----:B------:R-:W3:Y:S04]  /*a0a90*/  LDL.LU R14, [R1+0x8c8] ;  /* 0x0008c800010e7983 */ /* 0x000ee80000300800 */
[----:B------:R-:W3:Y:S01]  /*a0aa0*/  LDL.LU R15, [R1+0x8cc] ;  /* 0x0008cc00010f7983 */ /* 0x000ee20000300800 */
[----:B------:R-:W-:-:S02]  /*a0ab0*/  IMAD.MOV.U32 R4, RZ, RZ, R29 ;  /* 0x000000ffff047224 */ /* 0x000fc400078e001d */
[----:B------:R-:W-:-:S05]  /*a0ac0*/  IMAD.MOV.U32 R5, RZ, RZ, R28 ;  /* 0x000000ffff057224 */ /* 0x000fca00078e001c */
        /* <DEDUP_REMOVED lines=45> */
[----:B------:R-:W3:Y:S01]  /*a0da0*/  LDL.64 R20, [R1] ;  /* 0x0000000001147983 */ /* 0x000ee20000100a00 */
[C---:B--2---:R-:W-:Y:S03]  /*a0db0*/  HMMA.16816.F32.BF16 R4, R8.reuse, R4, R12 ;  /* 0x000000040804723c */ /* 0x044fe6000004180c */
        /* <DEDUP_REMOVED lines=9> */
[----:B-1----:R-:W-:Y:S04]  /*a0e50*/  STL [R1+0x7e14], R26 ;  /* 0x007e141a01007387 */ /* 0x002fe80000100800 */
[----:B------:R-:W-:Y:S04]  /*a0e60*/  STL [R1+0x7e10], R27 ;  /* 0x007e101b01007387 */ /* 0x000fe80000100800 */
        /* <DEDUP_REMOVED lines=64> */
[----:B------:R-:W-:Y:S04]  /*a1270*/  STL.64 [R1+0x238], R10 ;  /* 0x0002380a01007387 */ /* 0x000fe80000100a00 */
[----:B0-----:R-:W2:Y:S02]  /*a1280*/  LDL.64 R8, [R1+0x20] ;  /* 0x0000200001087983 */ /* 0x001ea40000100a00 */
[----:B--2---:R-:W-:-:S15]  /*a1290*/  HMMA.16816.F32.BF16 R12, R4, R8, R12 ;  /* 0x00000008040c723c */ /* 0x004fde000004180c */
[----:B------:R-:W-:-:S04]  /*a12a0*/  NOP ;  /* 0x0000000000007918 */ /* 0x000fc80000000000 */
[----:B------:R0:W-:Y:S04]  /*a12b0*/  STL.64 [R1+0x790], R12 ;  /* 0x0007900c01007387 */ /* 0x0001e80000100a00 */
[----:B------:R-:W-:Y:S04]  /*a12c0*/  STL.64 [R1+0x798], R14 ;  /* 0x0007980e01007387 */ /* 0x000fe80000100a00 */
[----:B0-----:R-:W2:Y:S01]  /*a12d0*/  LDL.LU.64 R12, [R1+0x7ef0] ;  /* 0x007ef000010c7983 */ /* 0x001ea20000300a00 */
[----:B------:R-:W-:Y:S02]  /*a12e0*/  IMAD.MOV.U32 R28, RZ, RZ, R8 ;  /* 0x000000ffff1c7224 */ /* 0x000fe400078e0008 */
[----:B------:R-:W-:Y:S01]  /*a12f0*/  IMAD.MOV.U32 R3, RZ, RZ, R9 ;  /* 0x000000ffff037224 */ /* 0x000fe200078e0009 */
[----:B------:R-:W3:Y:S04]  /*a1300*/  LDL.LU R8, [R1+0x740] ;  /* 0x0007400001087983 */ /* 0x000ee80000300800 */
[----:B------:R-:W3:Y:S04]  /*a1310*/  LDL.LU R9, [R1+0x744] ;  /* 0x0007440001097983 */ /* 0x000ee80000300800 */
[----:B------:R-:W3:Y:S04]  /*a1320*/  LDL.LU R10, [R1+0x748] ;  /* 0x00074800010a7983 */ /* 0x000ee80000300800 */
[----:B------:R-:W3:Y:S04]  /*a1330*/  LDL.LU R11, [R1+0x74c] ;  /* 0x00074c00010b7983 */ /* 0x000ee80000300800 */
[----:B------:R-:W-:Y:S04]  /*a1340*/  STL [R1+0x7e64], R3 ;  /* 0x007e640301007387 */ /* 0x000fe80000100800 */
[----:B------:R-:W-:Y:S01]  /*a1350*/  STL [R1+0x7e60], R28 ;  /* 0x007e601c01007387 */ /* 0x000fe20000100800 */
[----:B--2---:R-:W-:Y:S01]  /*a1360*/  HMMA.16816.F32.BF16 R20, R4, R12, R20 ;  /* 0x0000000c0414723c */ /* 0x004fe20000041814 */
[----:B------:R-:W-:-:S15]  /*a1370*/  IMAD.MOV.U32 R29, RZ, RZ, R13 ;  /* 0x000000ffff1d7224 */ /* 0x000fde00078e000d */
[----:B------:R-:W-:-:S03]  /*a1380*/  NOP ;  /* 0x0000000000007918 */ /* 0x000fc60000000000 */
[----:B------:R0:W-:Y:S04]  /*a1390*/  STL.64 [R1+0x780], R20 ;  /* 0x0007801401007387 */ /* 0x0001e80000100a00 */
[----:B------:R-:W-:Y:S04]  /*a13a0*/  STL.64 [R1+0x788], R22 ;  /* 0x0007881601007387 */ /* 0x000fe80000100a00 */
        /* <DEDUP_REMOVED lines=11> */
[----:B------:R-:W3:Y:S02]  /*a1460*/  LDL.LU.64 R20, [R1+0x7ec0] ;  /* 0x007ec00001147983 */ /* 0x000ee40000300a00 */
[----:B---3--:R-:W-:-:S15]  /*a1470*/  HMMA.16816.F32.BF16 R16, R4, R20, R16 ;  /* 0x000000140410723c */ /* 0x008fde0000041810 */
[----:B------:R-:W-:-:S04]  /*a1480*/  NOP ;  /* 0x0000000000007918 */ /* 0x000fc80000000000 */
[----:B------:R0:W-:Y:S04]  /*a1490*/  STL.64 [R1+0x760], R16 ;  /* 0x0007601001007387 */ /* 0x0001e80000100a00 */
[----:B------:R-:W-:Y:S04]  /*a14a0*/  STL.64 [R1+0x768], R18 ;  /* 0x0007681201007387 */ /* 0x000fe80000100a00 */
[----:B0-----:R-:W4:Y:S04]  /*a14b0*/  LDL.LU.64 R16, [R1+0x7eb8] ;  /* 0x007eb80001107983 */ /* 0x001f280000300a00 */
[----:B--2---:R-:W-:Y:S04]  /*a14c0*/  STL.64 [R1+0x7dc8], R22 ;  /* 0x007dc81601007387 */ /* 0x004fe80000100a00 */
[----:B------:R4:W-:Y:S02]  /*a14d0*/  STL.64 [R1+0x7dc0], R20 ;  /* 0x007dc01401007387 */ /* 0x0009e40000100a00 */
[----:B----4-:R-:W-:Y:S02]  /*a14e0*/  HMMA.16816.F32.BF16 R20, R4, R16, R24 ;  /* 0x000000100414723c */ /* 0x010fe40000041818 */
[----:B------:R-:W2:-:S15]  /*a14f0*/  LDL.LU R24, [R1+0xf00] ;  /* 0x000f000001187983 */ /* 0x000e9e0000300800 */
[----:B------:R-:W-:Y:S02]  /*a1500*/  NOP ;  /* 0x0000000000007918 */ /* 0x000fe40000000000 */
[----:B------:R0:W-:Y:S04]  /*a1510*/  STL.64 [R1+0x750], R20 ;  /* 0x0007501401007387 */ /* 0x0001e80000100a00 */
[----:B------:R1:W-:Y:S04]  /*a1520*/  STL.64 [R1+0x758], R22 ;  /* 0x0007581601007387 */ /* 0x0003e80000100a00 */
[----:B------:R-:W2:Y:S04]  /*a1530*/  LDL.LU R25, [R1+0xf04] ;  /* 0x000f040001197983 */ /* 0x000ea80000300800 */
[----:B------:R-:W3:Y:S04]  /*a1540*/  LDL.LU R26, [R1+0xf08] ;  /* 0x000f0800011a7983 */ /* 0x000ee80000300800 */
[----:B------:R-:W3:Y:S04]  /*a1550*/  LDL.LU R27, [R1+0xf0c] ;  /* 0x000f0c00011b7983 */ /* 0x000ee80000300800 */
[----:B0-----:R-:W4:Y:S04]  /*a1560*/  LDL.LU R20, [R1+0xf10] ;  /* 0x000f100001147983 */ /* 0x001f280000300800 */
[----:B------:R-:W4:Y:S04]  /*a1570*/  LDL.LU R21, [R1+0xf14] ;  /* 0x000f140001157983 */ /* 0x000f280000300800 */
[----:B-1----:R-:W4:Y:S04]  /*a1580*/  LDL.LU R22, [R1+0xf18] ;  /* 0x000f180001167983 */ /* 0x002f280000300800 */
[----:B------:R-:W4:Y:S04]  /*a1590*/  LDL.LU R23, [R1+0xf1c] ;  /* 0x000f1c0001177983 */ /* 0x000f280000300800 */
[----:B---3--:R-:W-:Y:S04]  /*a15a0*/  STL.64 [R1+0x7eb0], R26 ;  /* 0x007eb01a01007387 */ /* 0x008fe80000100a00 */
[----:B--2---:R0:W-:Y:S04]  /*a15b0*/  STL.64 [R1+0x7ea8], R24 ;  /* 0x007ea81801007387 */ /* 0x0041e80000100a00 */
[----:B0-----:R-:W4:Y:S04]  /*a15c0*/  LDL.64 R24, [R1+0x30] ;  /* 0x0000300001187983 */ /* 0x001f280000100a00 */
[----:B------:R0:W-:Y:S04]  /*a15d0*/  STL [R1+0x7dbc], R16 ;  /* 0x007dbc1001007387 */ /* 0x0001e80000100800 */
[----:B------:R1:W-:Y:S04]  /*a15e0*/  STL [R1+0x7db8], R17 ;  /* 0x007db81101007387 */ /* 0x0003e80000100800 */
[----:B0-----:R-:W2:Y:S04]  /*a15f0*/  LDL.LU R16, [R1+0xef0] ;  /* 0x000ef00001107983 */ /* 0x001ea80000300800 */
[----:B-1----:R-:W2:Y:S04]  /*a1600*/  LDL.LU R17, [R1+0xef4] ;  /* 0x000ef40001117983 */ /* 0x002ea80000300800 */
[----:B------:R-:W3:Y:S04]  /*a1610*/  LDL.LU R18, [R1+0xef8] ;  /* 0x000ef80001127983 */ /* 0x000ee80000300800 */
[----:B------:R-:W3:Y:S01]  /*a1620*/  LDL.LU R19, [R1+0xefc] ;  /* 0x000efc0001137983 */ /* 0x000ee20000300800 */
[C---:B------:R-:W-:Y:S03]  /*a1630*/  HMMA.16816.F32.BF16 R8, R4.reuse, R12, R8 ;  /* 0x0000000c0408723c */ /* 0x040fe60000041808 */
[----:B---3--:R-:W-:Y:S04]  /*a1640*/  STL.64 [R1+0x7e98], R18 ;  /* 0x007e981201007387 */ /* 0x008fe80000100a00 */
[----:B--2---:R0:W-:Y:S04]  /*a1650*/  STL.64 [R1+0x7e90], R16 ;  /* 0x007e901001007387 */ /* 0x0041e80000100a00 */
[----:B0-----:R-:W2:Y:S04]  /*a1660*/  LDL.64 R16, [R1+0x1e0] ;  /* 0x0001e00001107983 */ /* 0x001ea80000100a00 */
[----:B------:R0:W-:Y:S04]  /*a1670*/  STL.64 [R1+0x7e68], R12 ;  /* 0x007e680c01007387 */ /* 0x0001e80000100a00 */
[----:B0-----:R-:W3:Y:S04]  /*a1680*/  LDL.64 R12, [R1+0x1b0] ;  /* 0x0001b000010c7983 */ /* 0x001ee80000100a00 */
[----:B------:R-:W-:Y:S04]  /*a1690*/  STL.64 [R1+0x740], R8 ;  /* 0x0007400801007387 */ /* 0x000fe80000100a00 */
[----:B------:R-:W-:Y:S04]  /*a16a0*/  STL.64 [R1+0x748], R10 ;  /* 0x0007480a01007387 */ /* 0x000fe80000100a00 */
[----:B------:R-:W0:Y:S04]  /*a16b0*/  LDSM.16.MT88.4 R8, [R0+UR5+0x8100] ;  /* 0x008100050008783b */ /* 0x000e280008004200 */
[----:B---3--:R1:W-:Y:S04]  /*a16c0*/  STL.64 [R1+0x7e78], R12 ;  /* 0x007e780c01007387 */ /* 0x0083e80000100a00 */
[----:B-1----:R-:W3:Y:S04]  /*a16d0*/  LDL.LU R12, [R1+0xee0] ;  /* 0x000ee000010c7983 */ /* 0x002ee80000300800 */
[----:B------:R-:W3:Y:S04]  /*a16e0*/  LDL.LU R13, [R1+0xee4] ;  /* 0x000ee400010d7983 */ /* 0x000ee80000300800 */
[----:B------:R-:W2:Y:S04]  /*a16f0*/  LDL.LU R14, [R1+0xee8] ;  /* 0x000ee800010e7983 */ /* 0x000ea80000300800 */
[----:B------:R-:W2:Y:S01]  /*a1700*/  LDL.LU R15, [R1+0xeec] ;  /* 0x000eec00010f7983 */ /* 0x000ea20000300800 */
[----:B----4-:R-:W-:Y:S03]  /*a1710*/  HMMA.16816.F32.BF16 R20, R4, R24, R20 ;  /* 0x000000180414723c */ /* 0x010fe60000041814 */
[----:B--2---:R-:W-:Y:S04]  /*a1720*/  STL.64 [R1+0x7e88], R14 ;  /* 0x007e880e01007387 */ /* 0x004fe80000100a00 */
[----:B---3--:R1:W-:Y:S04]  /*a1730*/  STL.64 [R1+0x7e80], R12 ;  /* 0x007e800c01007387 */ /* 0x0083e80000100a00 */
[----:B-1----:R-:W2:Y:S04]  /*a1740*/  LDL.64 R12, [R1+0x1d0] ;  /* 0x0001d000010c7983 */ /* 0x002ea80000100a00 */
[----:B0-----:R-:W-:Y:S04]  /*a1750*/  STL.64 [R1+0x7cd0], R10 ;  /* 0x007cd00a01007387 */ /* 0x001fe80000100a00 */
[----:B------:R0:W-:Y:S04]  /*a1760*/  STL.64 [R1+0x7cc8], R8 ;  /* 0x007cc80801007387 */ /* 0x0001e80000100a00 */
[----:B0-----:R-:W3:Y:S04]  /*a1770*/  LDL.64 R8, [R1+0x160] ;  /* 0x0001600001087983 */ /* 0x001ee80000100a00 */
[----:B---3--:R0:W-:Y:S04]  /*a1780*/  STL.64 [R1+0x7e70], R8 ;  /* 0x007e700801007387 */ /* 0x0081e80000100a00 */
[----:B0-----:R-:W3:Y:S04]  /*a1790*/  LDL.LU R8, [R1+0xed0] ;  /* 0x000ed00001087983 */ /* 0x001ee80000300800 */
[----:B------:R-:W3:Y:S04]  /*a17a0*/  LDL.LU R9, [R1+0xed4] ;  /* 0x000ed40001097983 */ /* 0x000ee80000300800 */
[----:B------:R-:W3:Y:S04]  /*a17b0*/  LDL.LU R10, [R1+0xed8] ;  /* 0x000ed800010a7983 */ /* 0x000ee80000300800 */
[----:B------:R-:W3:Y:S04]  /*a17c0*/  LDL.LU R11, [R1+0xedc] ;  /* 0x000edc00010b7983 */ /* 0x000ee80000300800 */
[----:B------:R-:W-:Y:S04]  /*a17d0*/  STL.64 [R1+0xf10], R20 ;  /* 0x000f101401007387 */ /* 0x000fe80000100a00 */
[----:B------:R0:W-:Y:S04]  /*a17e0*/  STL.64 [R1+0xf18], R22 ;  /* 0x000f181601007387 */ /* 0x0001e80000100a00 */
[----:B------:R-:W4:Y:S01]  /*a17f0*/  LDL.LU.64 R26, [R1+0x7eb0] ;  /* 0x007eb000011a7983 */ /* 0x000f220000300a00 */
[----:B0-----:R-:W-:-:S02]  /*a1800*/  IMAD.MOV.U32 R23, RZ, RZ, R24 ;  /* 0x000000ffff177224 */ /* 0x001fc400078e0018 */
[----:B------:R-:W-:Y:S02]  /*a1810*/  IMAD.MOV.U32 R22, RZ, RZ, R25 ;  /* 0x000000ffff167224 */ /* 0x000fe400078e0019 */
[----:B------:R-:W4:Y:S02]  /*a1820*/  LDL.LU.64 R24, [R1+0x7ea8] ;  /* 0x007ea80001187983 */ /* 0x000f240000300a00 */
[----:B----4-:R-:W-:-:S15]  /*a1830*/  HMMA.16816.F32.BF16 R24, R4, R16, R24 ;  /* 0x000000100418723c */ /* 0x010fde0000041818 */
[----:B------:R-:W-:-:S04]  /*a1840*/  NOP ;  /* 0x0000000000007918 */ /* 0x000fc80000000000 */
[----:B------:R0:W-:Y:S04]  /*a1850*/  STL.64 [R1+0xf00], R24 ;  /* 0x000f001801007387 */ /* 0x0001e80000100a00 */
[----:B------:R1:W-:Y:S04]  /*a1860*/  STL.64 [R1+0xf08], R26 ;  /* 0x000f081a01007387 */ /* 0x0003e80000100a00 */
[----:B0-----:R-:W4:Y:S01]  /*a1870*/  LDL.LU.64 R24, [R1+0x7ea0] ;  /* 0x007ea00001187983 */ /* 0x001f220000300a00 */
[----:B-1----:R-:W-:Y:S01]  /*a1880*/  IMAD.MOV.U32 R26, RZ, RZ, R16 ;  /* 0x000000ffff1a7224 */ /* 0x002fe200078e0010 */
[----:B------:R-:W-:-:S02]  /*a1890*/  MOV R27, R17 ;  /* 0x00000011001b7202 */ /* 0x000fc40000000f00 */
[----:B------:R-:W2:Y:S04]  /*a18a0*/  LDL.LU.64 R18, [R1+0x7e98] ;  /* 0x007e980001127983 */ /* 0x000ea80000300a00 */
[----:B------:R-:W2:Y:S04]  /*a18b0*/  LDL.LU.64 R16, [R1+0x7e90] ;  /* 0x007e900001107983 */ /* 0x000ea80000300a00 */
[----:B------:R-:W-:Y:S01]  /*a18c0*/  STL.64 [R1+0x7e20], R26 ;  /* 0x007e201a01007387 */ /* 0x000fe20000100a00 */
[----:B--2---:R-:W-:Y:S03]  /*a18d0*/  HMMA.16816.F32.BF16 R16, R4, R12, R16 ;  /* 0x0000000c0410723c */ /* 0x004fe60000041810 */
[----:B----4-:R0:W-:Y:S04]  /*a18e0*/  STL.64 [R1+0x7e18], R24 ;  /* 0x007e181801007387 */ /* 0x0101e80000100a00 */
[----:B0-----:R-:W2:-:S12]  /*a18f0*/  LDL.64 R24, [R1+0x1a0] ;  /* 0x0001a00001187983 */ /* 0x001e980000100a00 */
[----:B------:R0:W-:Y:S04]  /*a1900*/  STL.64 [R1+0xef0], R16 ;  /* 0x000ef01001007387 */ /* 0x0001e80000100a00 */
[----:B------:R-:W-:Y:S04]  /*a1910*/  STL.64 [R1+0xef8], R18 ;  /* 0x000ef81201007387 */ /* 0x000fe80000100a00 */
[----:B------:R-:W4:Y:S01]  /*a1920*/  LDL.LU.64 R14, [R1+0x7e88] ;  /* 0x007e8800010e7983 */ /* 0x000f220000300a00 */
[----:B0-----:R-:W-:Y:S02]  /*a1930*/  IMAD.MOV.U32 R16, RZ, RZ, R12 ;  /* 0x000000ffff107224 */ /* 0x001fe400078e000c */
[----:B------:R-:W-:-:S02]  /*a1940*/  IMAD.MOV.U32 R17, RZ, RZ, R13 ;  /* 0x000000ffff117224 */ /* 0x000fc400078e000d */
[----:B------:R-:W4:Y:S04]  /*a1950*/  LDL.LU.64 R12, [R1+0x7e80] ;  /* 0x007e8000010c7983 */ /* 0x000f280000300a00 */
[----:B------:R0:W-:Y:S04]  /*a1960*/  STL.64 [R1+0x7e58], R16 ;  /* 0x007e581001007387 */ /* 0x0001e80000100a00 */
[----:B0-----:R-:W4:Y:S02]  /*a1970*/  LDL.64 R16, [R1+0x1c0] ;  /* 0x0001c00001107983 */ /* 0x001f240000100a00 */
[----:B----4-:R-:W-:-:S15]  /*a1980*/  HMMA.16816.F32.BF16 R12, R4, R16, R12 ;  /* 0x00000010040c723c */ /* 0x010fde000004180c */
[----:B------:R-:W-:-:S04]  /*a1990*/  NOP ;  /* 0x0000000000007918 */ /* 0x000fc80000000000 */
[----:B------:R0:W-:Y:S04]  /*a19a0*/  STL.64 [R1+0xee0], R12 ;  /* 0x000ee00c01007387 */ /* 0x0001e80000100a00 */
[----:B------:R-:W-:Y:S04]  /*a19b0*/  STL.64 [R1+0xee8], R14 ;  /* 0x000ee80e01007387 */ /* 0x000fe80000100a00 */
[----:B0-----:R-:W3:Y:S01]  /*a19c0*/  LDL.LU.64 R12, [R1+0x7e78] ;  /* 0x007e7800010c7983 */ /* 0x001ee20000300a00 */
[----:B------:R-:W-:Y:S02]  /*a19d0*/  IMAD.MOV.U32 R2, RZ, RZ, R16 ;  /* 0x000000ffff027224 */ /* 0x000fe400078e0010 */
[----:B------:R-:W-:Y:S01]  /*a19e0*/  IMAD.MOV.U32 R0, RZ, RZ, R17 ;  /* 0x000000ffff007224 */ /* 0x000fe200078e0011 */
[----:B------:R-:W4:Y:S04]  /*a19f0*/  LDL.LU R16, [R1+0xeb0] ;  /* 0x000eb00001107983 */ /* 0x000f280000300800 */
[----:B------:R-:W4:Y:S04]  /*a1a00*/  LDL.LU R17, [R1+0xeb4] ;  /* 0x000eb40001117983 */ /* 0x000f280000300800 */
[----:B------:R-:W4:Y:S04]  /*a1a10*/  LDL.LU R18, [R1+0xeb8] ;  /* 0x000eb80001127983 */ /* 0x000f280000300800 */
[----:B------:R-:W4:Y:S04]  /*a1a20*/  LDL.LU R19, [R1+0xebc] ;  /* 0x000ebc0001137983 */ /* 0x000f280000300800 */
        /* <DEDUP_REMOVED lines=11> */
[----:B0-----:R-:W2:Y:S04]  /*a1ae0*/  LDL.LU R8, [R1+0xec0] ;  /* 0x000ec00001087983 */ /* 0x001ea80000300800 */
[----:B------:R-:W2:Y:S04]  /*a1af0*/  LDL.LU R9, [R1+0xec4] ;  /* 0x000ec40001097983 */ /* 0x000ea80000300800 */
[----:B------:R-:W2:Y:S04]  /*a1b00*/  LDL.LU R10, [R1+0xec8] ;  /* 0x000ec800010a7983 */ /* 0x000ea80000300800 */
[----:B------:R-:W2:Y:S01]  /*a1b10*/  LDL.LU R11, [R1+0xecc] ;  /* 0x000ecc00010b7983 */ /* 0x000ea20000300800 */
[----:B------:R-:W-:-:S02]  /*a1b20*/  IMAD.MOV.U32 R20, RZ, RZ, R3 ;  /* 0x000000ffff147224 */ /* 0x000fc400078e0003 */
[----:B------:R-:W-:Y:S01]  /*a1b30*/  IMAD.MOV.U32 R21, RZ, RZ, R28 ;  /* 0x000000ffff157224 */ /* 0x000fe200078e001c */
[----:B--2---:R-:W-:-:S15]  /*a1b40*/  HMMA.16816.F32.BF16 R8, R4, R24, R8 ;  /* 0x000000180408723c */ /* 0x004fde0000041808 */
[----:B------:R-:W-:-:S04]  /*a1b50*/  NOP ;  /* 0x0000000000007918 */ /* 0x000fc80000000000 */
[----:B------:R0:W-:Y:S04]  /*a1b60*/  STL.64 [R1+0xec0], R8 ;  /* 0x000ec00801007387 */ /* 0x0001e80000100a00 */
[----:B------:R1:W-:Y:S04]  /*a1b70*/  STL.64 [R1+0xec8], R10 ;  /* 0x000ec80a01007387 */ /* 0x0003e80000100a00 */
[----:B------:R-:W2:Y:S04]  /*a1b80*/  LDL.LU R3, [R1+0x7e64] ;  /* 0x007e640001037983 */ /* 0x000ea80000300800 */
[----:B------:R-:W3:Y:S04]  /*a1b90*/  LDL.LU R28, [R1+0x7e60] ;  /* 0x007e6000011c7983 */ /* 0x000ee80000300800 */
[----:B0-----:R-:W2:Y:S04]  /*a1ba0*/  LDL.LU R8, [R1+0xe90] ;  /* 0x000e900001087983 */ /* 0x001ea80000300800 */
[----:B------:R-:W2:Y:S04]  /*a1bb0*/  LDL.LU R9, [R1+0xe94] ;  /* 0x000e940001097983 */ /* 0x000ea80000300800 */
[----:B-1----:R-:W2:Y:S04]  /*a1bc0*/  LDL.LU R10, [R1+0xe98] ;  /* 0x000e9800010a7983 */ /* 0x002ea80000300800 */
[----:B------:R-:W2:Y:S04]  /*a1bd0*/  LDL.LU R11, [R1+0xe9c] ;  /* 0x000e9c00010b7983 */ /* 0x000ea80000300800 */
[----:B--2---:R-:W-:Y:S04]  /*a1be0*/  STL.64 [R1+0x7e40], R10 ;  /* 0x007e400a01007387 */ /* 0x004fe80000100a00 */
[----:B------:R0:W-:Y:S04]  /*a1bf0*/  STL.64 [R1+0x7e38], R8 ;  /* 0x007e380801007387 */ /* 0x0001e80000100a00 */
[----:B0-----:R-:W2:Y:S01]  /*a1c00*/  LDL.64 R8, [R1+0x180] ;  /* 0x0001800001087983 */ /* 0x001ea20000100a00 */
[----:B------:R-:W-:-:S02]  /*a1c10*/  IMAD.MOV.U32 R15, RZ, RZ, R24 ;  /* 0x000000ffff0f7224 */ /* 0x000fc400078e0018 */
[----:B------:R-:W-:Y:S01]  /*a1c20*/  IMAD.MOV.U32 R14, RZ, RZ, R25 ;  /* 0x000000ffff0e7224 */ /* 0x000fe200078e0019 */
[----:B--2---:R0:W-:Y:S04]  /*a1c30*/  STL.64 [R1+0x7e50], R8 ;  /* 0x007e500801007387 */ /* 0x0041e80000100a00 */
[----:B------:R-:W2:Y:S04]  /*a1c40*/  LDL.64 R24, [R1+0x170] ;  /* 0x0001700001187983 */ /* 0x000ea80000100a00 */
[----:B0-----:R-:W4:Y:S04]  /*a1c50*/  LDL.64 R8, [R1+0x190] ;  /* 0x0001900001087983 */ /* 0x001f280000100a00 */
[----:B--2---:R0:W-:Y:S01]  /*a1c60*/  STL.64 [R1+0x7e48], R24 ;  /* 0x007e481801007387 */ /* 0x0041e20000100a00 */
[----:B----4-:R-:W-:Y:S03]  /*a1c70*/  HMMA.16816.F32.BF16 R16, R4, R8, R16 ;  /* 0x000000080410723c */ /* 0x010fe60000041810 */
[----:B0-----:R-:W2:Y:S04]  /*a1c80*/  LDL.LU R24, [R1+0xea0] ;  /* 0x000ea00001187983 */ /* 0x001ea80000300800 */
[----:B------:R-:W2:Y:S04]  /*a1c90*/  LDL.LU R25, [R1+0xea4] ;  /* 0x000ea40001197983 */ /* 0x000ea80000300800 */
[----:B------:R-:W2:Y:S04]  /*a1ca0*/  LDL.LU R26, [R1+0xea8] ;  /* 0x000ea800011a7983 */ /* 0x000ea80000300800 */
[----:B------:R-:W2:Y:S04]  /*a1cb0*/  LDL.LU R27, [R1+0xeac] ;  /* 0x000eac00011b7983 */ /* 0x000ea80000300800 */
[----:B------:R-:W-:Y:S04]  /*a1cc0*/  STL.64 [R1+0x7de0], R20 ;  /* 0x007de01401007387 */ /* 0x000fe80000100a00 */
[----:B------:R-:W-:Y:S04]  /*a1cd0*/  STL.64 [R1+0x7db0], R14 ;  /* 0x007db00e01007387 */ /* 0x000fe80000100a00 */
[----:B------:R0:W-:Y:S04]  /*a1ce0*/  STL.64 [R1+0x7da8], R12 ;  /* 0x007da80c01007387 */ /* 0x0001e80000100a00 */
[----:B0-----:R-:W4:Y:S04]  /*a1cf0*/  LDL.LU R12, [R1+0x730] ;  /* 0x00073000010c7983 */ /* 0x001f280000300800 */
[----:B------:R-:W4:Y:S04]  /*a1d00*/  LDL.LU R13, [R1+0x734] ;  /* 0x00073400010d7983 */ /* 0x000f280000300800 */
[----:B------:R-:W4:Y:S04]  /*a1d10*/  LDL.LU R14, [R1+0x738] ;  /* 0x00073800010e7983 */ /* 0x000f280000300800 */
[----:B------:R-:W4:Y:S04]  /*a1d20*/  LDL.LU R15, [R1+0x73c] ;  /* 0x00073c00010f7983 */ /* 0x000f280000300800 */
[----:B------:R0:W-:Y:S04]  /*a1d30*/  STL.64 [R1+0xeb0], R16 ;  /* 0x000eb01001007387 */ /* 0x0001e80000100a00 */
[----:B------:R1:W-:Y:S04]  /*a1d40*/  STL.64 [R1+0xeb8], R18 ;  /* 0x000eb81201007387 */ /* 0x0003e80000100a00 */
[----:B0-----:R-:W2:Y:S01]  /*a1d50*/  LDL.LU.64 R16, [R1+0x7e58] ;  /* 0x007e580001107983 */ /* 0x001ea20000300a00 */
[----:B-1----:R-:W-:-:S02]  /*a1d60*/  IMAD.MOV.U32 R19, RZ, RZ, R8 ;  /* 0x000000ffff137224 */ /* 0x002fc400078e0008 */
[----:B------:R-:W-:Y:S02]  /*a1d70*/  IMAD.MOV.U32 R18, RZ, RZ, R9 ;  /* 0x000000ffff127224 */ /* 0x000fe400078e0009 */
[----:B------:R-:W2:Y:S04]  /*a1d80*/  LDL.LU.64 R8, [R1+0x7e50] ;  /* 0x007e500001087983 */ /* 0x000ea80000300a00 */
[----:B------:R-:W2:Y:S01]  /*a1d90*/  LDL R20, [R1+0x10] ;  /* 0x0000100001147983 */ /* 0x000ea20000100800 */
[----:B------:R-:W-:-:S05]  /*a1da0*/  IMAD.MOV.U32 R21, RZ, RZ, R29 ;  /* 0x000000ffff157224 */ /* 0x000fca00078e001d */
[----:B--2---:R-:W-:Y:S04]  /*a1db0*/  STL.64 [R1+0x7df8], R20 ;  /* 0x007df81401007387 */ /* 0x004fe80000100a00 */
[----:B------:R-:W-:Y:S04]  /*a1dc0*/  STL.64 [R1+0x7dd8], R18 ;  /* 0x007dd81201007387 */ /* 0x000fe80000100a00 */
        /* <DEDUP_REMOVED lines=11> */
[----:B------:R-:W2:Y:S01]  /*a1e80*/  LDL.LU R19, [R1+0x5bc] ;  /* 0x0005bc0001137983 */ /* 0x000ea20000300800 */
        /* <DEDUP_REMOVED lines=19> */
[----:B------:R-:W4:Y:S04]  /*a1fc0*/  LDL.LU.64 R8, [R1+0x7e28] ;  /* 0x007e280001087983 */ /* 0x000f280000300a00 */
[----:B------:R-:W2:Y:S01]  /*a1fd0*/  LDL.LU.64 R26, [R1+0x7e20] ;  /* 0x007e2000011a7983 */ /* 0x000ea20000300a00 */
[----:B---3--:R-:W-:-:S02]  /*a1fe0*/  IMAD.MOV.U32 R20, RZ, RZ, R28 ;  /* 0x000000ffff147224 */ /* 0x008fc400078e001c */
[----:B------:R-:W-:Y:S01]  /*a1ff0*/  IMAD.MOV.U32 R2, RZ, RZ, R24 ;  /* 0x000000ffff027224 */ /* 0x000fe200078e0018 */
[----:B------:R-:W-:Y:S02]  /*a2000*/  MOV R28, R25 ;  /* 0x00000019001c7202 */ /* 0x000fe40000000f00 */
[----:B------:R-:W3:Y:S01]  /*a2010*/  LDL.LU.64 R24, [R1+0x7e18] ;  /* 0x007e180001187983 */ /* 0x000ee20000300a00 */
[----:B----4-:R-:W-:Y:S03]  /*a2020*/  HMMA.16816.F32.BF16 R12, R4, R8, R12 ;  /* 0x00000008040c723c */ /* 0x010fe6000004180c */
[----:B------:R-:W4:-:S15]  /*a2030*/  LDL.LU R4, [R1+0x590] ;  /* 0x0005900001047983 */ /* 0x000f1e0000300800 */
[----:B------:R-:W-:Y:S01]  /*a2040*/  NOP ;  /* 0x0000000000007918 */ /* 0x000fe20000000000 */
[----:B------:R-:W-:Y:S04]  /*a2050*/  STL.64 [R1+0x730], R12 ;  /* 0x0007300c01007387 */ /* 0x000fe80000100a00 */
[----:B------:R-:W-:Y:S04]  /*a2060*/  STL.64 [R1+0x738], R14 ;  /* 0x0007380e01007387 */ /* 0x000fe80000100a00 */
[----:B------:R-:W4:Y:S04]  /*a2070*/  LDL.LU R5, [R1+0x594] ;  /* 0x0005940001057983 */ /* 0x000f280000300800 */
[----:B------:R-:W4:Y:S04]  /*a2080*/  LDL.LU R6, [R1+0x598] ;  /* 0x0005980001067983 */ /* 0x000f280000300800 */
[----:B------:R-:W4:Y:S04]  /*a2090*/  LDL.LU R7, [R1+0x59c] ;  /* 0x00059c0001077983 */ /* 0x000f280000300800 */
[----:B------:R0:W-:Y:S04]  /*a20a0*/  STL.64 [R1+0x7ce8], R8 ;  /* 0x007ce80801007387 */ /* 0x0001e80000100a00 */
[----:B--2---:R-:W-:Y:S01]  /*a20b0*/  STL.64 [R1+0x7d78], R10 ;  /* 0x007d780a01007387 */ /* 0x004fe20000100a00 */
[----:B0-----:R-:W-:-:S02]  /*a20c0*/  IMAD.MOV.U32 R8, RZ, RZ, R26 ;  /* 0x000000ffff087224 */ /* 0x001fc400078e001a */
[----:B------:R-:W-:Y:S01]  /*a20d0*/  IMAD.MOV.U32 R9, RZ, RZ, R27 ;  /* 0x000000ffff097224 */ /* 0x000fe200078e001b */
[----:B------:R-:W3:Y:S04]  /*a20e0*/  LDL.LU R26, [R1+0x7e14] ;  /* 0x007e1400011a7983 */ /* 0x000ee80000300800 */
[----:B------:R-:W3:Y:S04]  /*a20f0*/  LDL.LU R27, [R1+0x7e10] ;  /* 0x007e1000011b7983 */ /* 0x000ee80000300800 */
[----:B------:R-:W2:Y:S04]  /*a2100*/  LDL.LU R12, [R1+0x580] ;  /* 0x00058000010c7983 */ /* 0x000ea80000300800 */
[----:B------:R-:W2:Y:S04]  /*a2110*/  LDL.LU R13, [R1+0x584] ;  /* 0x00058400010d7983 */ /* 0x000ea80000300800 */
[----:B------:R-:W2:Y:S04]  /*a2120*/  LDL.LU R14, [R1+0x588] ;  /* 0x00058800010e7983 */ /* 0x000ea80000300800 */
[----:B------:R-:W2:Y:S04]  /*a2130*/  LDL.LU R15, [R1+0x58c] ;  /* 0x00058c00010f7983 */ /* 0x000ea80000300800 */
[----:B------:R0:W-:Y:S02]  /*a2140*/  STL.64 [R1+0x7d88], R8 ;  /* 0x007d880801007387 */ /* 0x0001e40000100a00 */
[----:B0-----:R-:W-:-:S02]  /*a2150*/  IMAD.MOV.U32 R8, RZ, RZ, R23 ;  /* 0x000000ffff087224 */ /* 0x001fc400078e0017 */
[----:B------:R-:W-:-:S05]  /*a2160*/  IMAD.MOV.U32 R9, RZ, RZ, R22 ;  /* 0x000000ffff097224 */ /* 0x000fca00078e0016 */
        /* <DEDUP_REMOVED lines=22> */
[----:B0-----:R-:W2:Y:S04]  /*a22d0*/  LDL.LU.64 R22, [R1+0x7dc8] ;  /* 0x007dc80001167983 */ /* 0x001ea80000300a00 */
[----:B------:R-:W4:Y:S02]  /*a22e0*/  LDL.LU.64 R20, [R1+0x7dc0] ;  /* 0x007dc00001147983 */ /* 0x000f240000300a00 */
[----:B----4-:R-:W-:Y:S02]  /*a22f0*/  HMMA.16816.F32.BF16 R4, R24, R20, R4 ;  /* 0x000000141804723c */ /* 0x010fe40000041804 */
[----:B--2---:R-:W-:Y:S04]  /*a2300*/  STL.64 [R1+0x7c98], R22 ;  /* 0x007c981601007387 */ /* 0x004fe80000100a00 */
[----:B------:R0:W-:Y:S02]  /*a2310*/  STL.64 [R1+0x7c90], R20 ;  /* 0x007c901401007387 */ /* 0x0001e40000100a00 */
[----:B0-----:R-:W-:-:S02]  /*a2320*/  IMAD.MOV.U32 R20, RZ, RZ, R16 ;  /* 0x000000ffff147224 */ /* 0x001fc400078e0010 */
[----:B------:R-:W-:-:S09]  /*a2330*/  IMAD.MOV.U32 R21, RZ, RZ, R17 ;  /* 0x000000ffff157224 */ /* 0x000fd200078e0011 */
[----:B------:R-:W-:Y:S04]  /*a2340*/  STL.64 [R1+0x590], R4 ;  /* 0x0005900401007387 */ /* 0x000fe80000100a00 */
[----:B------:R-:W-:Y:S04]  /*a2350*/  STL.64 [R1+0x598], R6 ;  /* 0x0005980601007387 */ /* 0x000fe80000100a00 */
[----:B------:R-:W2:Y:S04]  /*a2360*/  LDL.LU R16, [R1+0x7dbc] ;  /* 0x007dbc0001107983 */ /* 0x000ea80000300800 */
[----:B------:R-:W2:Y:S04]  /*a2370*/  LDL.LU R17, [R1+0x7db8] ;  /* 0x007db80001117983 */ /* 0x000ea80000300800 */
        /* <DEDUP_REMOVED lines=16> */
[----:B------:R-:W-:Y:S01]  /*a2480*/  STL.64 [R1+0x7c88], R16 ;  /* 0x007c881001007387 */ /* 0x000fe20000100a00 */
[----:B------:R-:W0:Y:S01]  /*a2490*/  S2R R6, SR_TID.X ;  /* 0x0000000000067919 */ /* 0x000e220000002100 */
[----:B----4-:R-:W-:-:S15]  /*a24a0*/  HMMA.16816.F32.BF16 R8, R24, R12, R8 ;  /* 0x0000000c1808723c */ /* 0x010fde0000041808 */
[----:B------:R-:W-:-:S04]  /*a24b0*/  NOP ;  /* 0x0000000000007918 */ /* 0x000fc80000000000 */
[----:B------:R1:W-:Y:S04]  /*a24c0*/  STL.64 [R1+0x570], R8 ;  /* 0x0005700801007387 */ /* 0x0003e80000100a00 */
[----:B------:R-:W-:Y:S04]  /*a24d0*/  STL.64 [R1+0x578], R10 ;  /* 0x0005780a01007387 */ /* 0x000fe80000100a00 */
[----:B-1----:R-:W2:Y:S01]  /*a24e0*/  LDL.LU.64 R8, [R1+0x7da0] ;  /* 0x007da00001087983 */ /* 0x002ea20000300a00 */
        /* <DEDUP_REMOVED lines=8> */
[----:B------:R-:W-:Y:S04]  /*a2570*/  STL.64 [R1+0x7ca0], R12 ;  /* 0x007ca00c01007387 */ /* 0x000fe80000100a00 */
[----:B0-----:R-:W-:Y:S04]  /*a2580*/  STL.64 [R1+0x7be0], R6 ;  /* 0x007be00601007387 */ /* 0x001fe80000100a00 */
[----:B------:R0:W-:Y:S04]  /*a2590*/  STL.64 [R1+0x7bd8], R4 ;  /* 0x007bd80401007387 */ /* 0x0001e80000100a00 */
[----:B0-----:R-:W4:Y:S04]  /*a25a0*/  LDL.LU R4, [R1+0xcc0] ;  /* 0x000cc00001047983 */ /* 0x001f280000300800 */
[----:B------:R-:W4:Y:S04]  /*a25b0*/  LDL.LU R5, [R1+0xcc4] ;  /* 0x000cc40001057983 */ /* 0x000f280000300800 */
[----:B------:R-:W4:Y:S04]  /*a25c0*/  LDL.LU R6, [R1+0xcc8] ;  /* 0x000cc80001067983 */ /* 0x000f280000300800 */
        /* <DEDUP_REMOVED lines=8> */
[----:B------:R-:W4:-:S15]  /*a2650*/  LDL.LU.64 R20, [R1+0x7d80] ;  /* 0x007d800001147983 */ /* 0x000f1e0000300a00 */
[----:B------:R-:W-:Y:S02]  /*a2660*/  NOP ;  /* 0x0000000000007918 */ /* 0x000fe40000000000 */
[----:B------:R-:W-:Y:S04]  /*a2670*/  STL.64 [R1+0xcd0], R8 ;  /* 0x000cd00801007387 */ /* 0x000fe80000100a00 */
[----:B------:R0:W-:Y:S04]  /*a2680*/  STL.64 [R1+0xcd8], R10 ;  /* 0x000cd80a01007387 */ /* 0x0001e80000100a00 */
[----:B0-----:R-:W2:Y:S01]  /*a2690*/  LDL.LU.64 R10, [R1+0x7d78] ;  /* 0x007d7800010a7983 */ /* 0x001ea20000300a00 */
[----:B----4-:R-:W-:Y:S03]  /*a26a0*/  HMMA.16816.F32.BF16 R20, R24, R20, R4 ;  /* 0x000000141814723c */ /* 0x010fe60000041804 */
[----:B------:R-:W4:-:S15]  /*a26b0*/  LDL.LU R4, [R1+0x460] ;  /* 0x0004600001047983 */ /* 0x000f1e0000300800 */
[----:B------:R-:W-:Y:S01]  /*a26c0*/  NOP ;  /* 0x0000000000007918 */ /* 0x000fe20000000000 */
[----:B------:R-:W-:Y:S04]  /*a26d0*/  STL.64 [R1+0xcc0], R20 ;  /* 0x000cc01401007387 */ /* 0x000fe80000100a00 */
[----:B------:R-:W-:Y:S04]  /*a26e0*/  STL.64 [R1+0xcc8], R22 ;  /* 0x000cc81601007387 */ /* 0x000fe80000100a00 */
[----:B------:R-:W4:Y:S04]  /*a26f0*/  LDL.LU R5, [R1+0x464] ;  /* 0x0004640001057983 */ /* 0x000f280000300800 */
[----:B------:R-:W2:Y:S04]  /*a2700*/  LDL.LU R6, [R1+0x468] ;  /* 0x0004680001067983 */ /* 0x000ea80000300800 */
[----:B------:R-:W2:Y:S01]  /*a2710*/  LDL.LU R7, [R1+0x46c] ;  /* 0x00046c0001077983 */ /* 0x000ea20000300800 */
[----:B------:R-:W-:-:S02]  /*a2720*/  IMAD.MOV.U32 R8, RZ, RZ, R2 ;  /* 0x000000ffff087224 */ /* 0x000fc400078e0002 */
[----:B------:R-:W-:Y:S01]  /*a2730*/  IMAD.MOV.U32 R9, RZ, RZ, R28 ;  /* 0x000000ffff097224 */ /* 0x000fe200078e001c */
[----:B------:R-:W3:Y:S04]  /*a2740*/  LDL.LU R2, [R1+0x7d70] ;  /* 0x007d700001027983 */ /* 0x000ee80000300800 */
[----:B------:R-:W3:Y:S04]  /*a2750*/  LDL.LU R28, [R1+0x7d6c] ;  /* 0x007d6c00011c7983 */ /* 0x000ee80000300800 */
[----:B------:R0:W-:Y:S02]  /*a2760*/  STL.64 [R1+0x7d00], R8 ;  /* 0x007d000801007387 */ /* 0x0001e40000100a00 */
[----:B0-----:R-:W-:-:S02]  /*a2770*/  IMAD.MOV.U32 R8, RZ, RZ, R3 ;  /* 0x000000ffff087224 */ /* 0x001fc400078e0003 */
[----:B------:R-:W-:Y:S01]  /*a2780*/  IMAD.MOV.U32 R9, RZ, RZ, R29 ;  /* 0x000000ffff097224 */ /* 0x000fe200078e001d */
        /* <DEDUP_REMOVED lines=27> */
[----:B------:R-:W-:-:S05]  /*a2940*/  IMAD.MOV.U32 R9, RZ, RZ, R10 ;  /* 0x000000ffff097224 */ /* 0x000fca00078e000a */
[----:B------:R0:W-:Y:S04]  /*a2950*/  STL.64 [R1+0x7d60], R8 ;  /* 0x007d600801007387 */ /* 0x0001e80000100a00 */
[----:B0-----:R-:W4:Y:S04]  /*a2960*/  LDL.LU R8, [R1+0xcb0] ;  /* 0x000cb00001087983 */ /* 0x001f280000300800 */
        /* <DEDUP_REMOVED lines=23> */
[----:B------:R-:W2:Y:S04]  /*a2ae0*/  LDL.LU R14, [R1+0x448] ;  /* 0x00044800010e7983 */ /* 0x000ea80000300800 */
[----:B------:R-:W2:Y:S04]  /*a2af0*/  LDL.LU R15, [R1+0x44c] ;  /* 0x00044c00010f7983 */ /* 0x000ea80000300800 */
[----:B--2---:R-:W-:Y:S04]  /*a2b00*/  STL.64 [R1+0x7cb0], R14 ;  /* 0x007cb00e01007387 */ /* 0x004fe80000100a00 */
[----:B---3--:R0:W-:Y:S04]  /*a2b10*/  STL.64 [R1+0x7ca8], R12 ;  /* 0x007ca80c01007387 */ /* 0x0081e80000100a00 */
[----:B0-----:R-:W2:Y:S01]  /*a2b20*/  LDL.64 R12, [R1+0x10] ;  /* 0x00001000010c7983 */ /* 0x001ea20000100a00 */
[----:B------:R-:W-:Y:S01]  /*a2b30*/  MOV R16, R2 ;  /* 0x0000000200107202 */ /* 0x000fe20000000f00 */
[----:B------:R-:W-:-:S02]  /*a2b40*/  IMAD.MOV.U32 R17, RZ, RZ, R0 ;  /* 0x000000ffff117224 */ /* 0x000fc400078e0000 */
[----:B--2---:R0:W-:Y:S04]  /*a2b50*/  STL.64 [R1+0x7cc0], R12 ;  /* 0x007cc00c01007387 */ /* 0x0041e80000100a00 */
[----:B------:R-:W2:Y:S01]  /*a2b60*/  LDL.64 R20, [R1] ;  /* 0x0000000001147983 */ /* 0x000ea20000100a00 */
[C---:B----4-:R-:W-:Y:S03]  /*a2b70*/  HMMA.16816.F32.BF16 R16, R24.reuse, R16, R8 ;  /* 0x000000101810723c */ /* 0x050fe60000041808 */
[----:B0-----:R-:W3:Y:S04]  /*a2b80*/  LDL.64 R12, [R1+0x20] ;  /* 0x00002000010c7983 */ /* 0x001ee80000100a00 */
[----:B--2---:R0:W-:Y:S04]  /*a2b90*/  STL.64 [R1+0x7cb8], R20 ;  /* 0x007cb81401007387 */ /* 0x0041e80000100a00 */
[----:B0-----:R-:W2:Y:S04]  /*a2ba0*/  LDL.LU R20, [R1+0x450] ;  /* 0x0004500001147983 */ /* 0x001ea80000300800 */
[----:B------:R-:W2:Y:S04]  /*a2bb0*/  LDL.LU R21, [R1+0x454] ;  /* 0x0004540001157983 */ /* 0x000ea80000300800 */
[----:B------:R-:W2:Y:S04]  /*a2bc0*/  LDL.LU R22, [R1+0x458] ;  /* 0x0004580001167983 */ /* 0x000ea80000300800 */
[----:B------:R-:W2:Y:S04]  /*a2bd0*/  LDL.LU R23, [R1+0x45c] ;  /* 0x00045c0001177983 */ /* 0x000ea80000300800 */
[----:B------:R-:W4:Y:S04]  /*a2be0*/  LDL.LU.64 R8, [R1+0x7d60] ;  /* 0x007d600001087983 */ /* 0x000f280000300a00 */
        /* <DEDUP_REMOVED lines=41> */
[----:B------:R0:W-:Y:S04]  /*a2e80*/  STL.64 [R1+0x560], R24 ;  /* 0x0005601801007387 */ /* 0x0001e80000100a00 */
[----:B------:R4:W-:Y:S04]  /*a2e90*/  STL.64 [R1+0x568], R26 ;  /* 0x0005681a01007387 */ /* 0x0009e80000100a00 */
[----:B-1----:R-:W3:Y:S04]  /*a2ea0*/  LDL.LU.64 R10, [R1+0x7cd0] ;  /* 0x007cd000010a7983 */ /* 0x002ee80000300a00 */
[----:B------:R-:W3:Y:S04]  /*a2eb0*/  LDL.LU.64 R8, [R1+0x7cc8] ;  /* 0x007cc80001087983 */ /* 0x000ee80000300a00 */
[----:B0-----:R-:W2:Y:S04]  /*a2ec0*/  LDL.LU R24, [R1+0x410] ;  /* 0x0004100001187983 */ /* 0x001ea80000300800 */
[----:B------:R-:W2:Y:S04]  /*a2ed0*/  LDL.LU R25, [R1+0x414] ;  /* 0x0004140001197983 */ /* 0x000ea80000300800 */
[----:B----4-:R-:W4:Y:S04]  /*a2ee0*/  LDL.LU R26, [R1+0x418] ;  /* 0x00041800011a7983 */ /* 0x010f280000300800 */
[----:B------:R-:W4:Y:S01]  /*a2ef0*/  LDL.LU R27, [R1+0x41c] ;  /* 0x00041c00011b7983 */ /* 0x000f220000300800 */
[----:B---3--:R-:W-:-:S15]  /*a2f00*/  HMMA.16816.F32.BF16 R4, R8, R12, R4 ;  /* 0x0000000c0804723c */ /* 0x008fde0000041804 */
[----:B------:R-:W-:-:S04]  /*a2f10*/  NOP ;  /* 0x0000000000007918 */ /* 0x000fc80000000000 */
[----:B------:R0:W-:Y:S04]  /*a2f20*/  STL.64 [R1+0x460], R4 ;  /* 0x0004600401007387 */ /* 0x0001e80000100a00 */
[----:B------:R1:W-:Y:S01]  /*a2f30*/  STL.64 [R1+0x468], R6 ;  /* 0x0004680601007387 */ /* 0x0003e20000100a00 */
[----:B0-----:R-:W-:Y:S02]  /*a2f40*/  IMAD.MOV.U32 R5, RZ, RZ, R12 ;  /* 0x000000ffff057224 */ /* 0x001fe400078e000c */
[----:B------:R-:W-:Y:S02]  /*a2f50*/  IMAD.MOV.U32 R4, RZ, RZ, R13 ;  /* 0x000000ffff047224 */ /* 0x000fe400078e000d */
[----:B------:R-:W2:Y:S02]  /*a2f60*/  LDL.LU.64 R12, [R1+0x7cc0] ;  /* 0x007cc000010c7983 */ /* 0x000ea40000300a00 */
[----:B--2---:R-:W-:Y:S01]  /*a2f70*/  HMMA.16816.F32.BF16 R20, R8, R12, R20 ;  /* 0x0000000c0814723c */ /* 0x004fe20000041814 */
[----:B-1----:R-:W-:-:S02]  /*a2f80*/  IMAD.MOV.U32 R7, RZ, RZ, R12 ;  /* 0x000000ffff077224 */ /* 0x002fc400078e000c */
[----:B------:R-:W-:-:S15]  /*a2f90*/  IMAD.MOV.U32 R6, RZ, RZ, R13 ;  /* 0x000000ffff067224 */ /* 0x000fde00078e000d */
[----:B------:R-:W-:Y:S01]  /*a2fa0*/  NOP ;  /* 0x0000000000007918 */ /* 0x000fe20000000000 */
[----:B------:R0:W-:Y:S04]  /*a2fb0*/  STL.64 [R1+0x450], R20 ;  /* 0x0004501401007387 */ /* 0x0001e80000100a00 */
[----:B------:R-:W-:Y:S04]  /*a2fc0*/  STL.64 [R1+0x458], R22 ;  /* 0x0004581601007387 */ /* 0x000fe80000100a00 */
        /* <DEDUP_REMOVED lines=13> */
[----:B0-----:R-:W4:Y:S01]  /*a30a0*/  LDL.LU.64 R12, [R1+0x7ca0] ;  /* 0x007ca000010c7983 */ /* 0x001f220000300a00 */
[----:B-1----:R-:W-:Y:S02]  /*a30b0*/  IMAD.MOV.U32 R15, RZ, RZ, R20 ;  /* 0x000000ffff0f7224 */ /* 0x002fe400078e0014 */
[----:B------:R-:W-:Y:S01]  /*a30c0*/  IMAD.MOV.U32 R14, RZ, RZ, R21 ;  /* 0x000000ffff0e7224 */ /* 0x000fe200078e0015 */
[----:B------:R-:W2:Y:S04]  /*a30d0*/  LDL.LU.64 R22, [R1+0x7c98] ;  /* 0x007c980001167983 */ /* 0x000ea80000300a00 */
[----:B------:R-:W2:Y:S02]  /*a30e0*/  LDL.LU.64 R20, [R1+0x7c90] ;  /* 0x007c900001147983 */ /* 0x000ea40000300a00 */
[----:B--2---:R-:W-:-:S15]  /*a30f0*/  HMMA.16816.F32.BF16 R16, R8, R20, R16 ;  /* 0x000000140810723c */ /* 0x004fde0000041810 */
[----:B------:R-:W-:-:S04]  /*a3100*/  NOP ;  /* 0x0000000000007918 */ /* 0x000fc80000000000 */
[----:B------:R0:W-:Y:S04]  /*a3110*/  STL.64 [R1+0x430], R16 ;  /* 0x0004301001007387 */ /* 0x0001e80000100a00 */
[----:B------:R-:W-:Y:S04]  /*a3120*/  STL.64 [R1+0x438], R18 ;  /* 0x0004381201007387 */ /* 0x000fe80000100a00 */
[----:B0-----:R-:W3:Y:S04]  /*a3130*/  LDL.LU.64 R16, [R1+0x7c88] ;  /* 0x007c880001107983 */ /* 0x001ee80000300a00 */
[----:B------:R-:W-:Y:S04]  /*a3140*/  STL.64 [R1+0x7b90], R22 ;  /* 0x007b901601007387 */ /* 0x000fe80000100a00 */
[----:B------:R3:W-:Y:S02]  /*a3150*/  STL.64 [R1+0x7b88], R20 ;  /* 0x007b881401007387 */ /* 0x0007e40000100a00 */
[C---:B---3--:R-:W-:Y:S08]  /*a3160*/  HMMA.16816.F32.BF16 R20, R8.reuse, R16, R4 ;  /* 0x000000100814723c */ /* 0x048ff00000041804 */
[----:B----4-:R-:W-:Y:S01]  /*a3170*/  HMMA.16816.F32.BF16 R4, R8, R12, R24 ;  /* 0x0000000c0804723c */ /* 0x010fe20000041818 */
[----:B------:R0:W-:Y:S10]  /*a3180*/  STL.64 [R1+0x7c80], R16 ;  /* 0x007c801001007387 */ /* 0x0001f40000100a00 */
[----:B------:R1:W-:Y:S04]  /*a3190*/  STL.64 [R1+0x420], R20 ;  /* 0x0004201401007387 */ /* 0x0003e80000100a00 */
[----:B------:R-:W-:Y:S04]  /*a31a0*/  STL.64 [R1+0x428], R22 ;  /* 0x0004281601007387 */ /* 0x000fe80000100a00 */
[----:B0-----:R-:W2:Y:S04]  /*a31b0*/  LDL.LU R16, [R1+0xa40] ;  /* 0x000a400001107983 */ /* 0x001ea80000300800 */
[----:B------:R-:W-:Y:S04]  /*a31c0*/  STL.64 [R1+0x410], R4 ;  /* 0x0004100401007387 */ /* 0x000fe80000100a00 */
[----:B------:R-:W-:Y:S04]  /*a31d0*/  STL.64 [R1+0x418], R6 ;  /* 0x0004180601007387 */ /* 0x000fe80000100a00 */
[----:B------:R-:W2:Y:S04]  /*a31e0*/  LDL.LU R17, [R1+0xa44] ;  /* 0x000a440001117983 */ /* 0x000ea80000300800 */
[----:B------:R-:W2:Y:S04]  /*a31f0*/  LDL.LU R18, [R1+0xa48] ;  /* 0x000a480001127983 */ /* 0x000ea80000300800 */
[----:B------:R-:W2:Y:S04]  /*a3200*/  LDL.LU R19, [R1+0xa4c] ;  /* 0x000a4c0001137983 */ /* 0x000ea80000300800 */
[----:B-1----:R-:W3:Y:S04]  /*a3210*/  LDL.64 R20, [R1+0x1c0] ;  /* 0x0001c00001147983 */ /* 0x002ee80000100a00 */
[----:B---3--:R0:W-:Y:S04]  /*a3220*/  STL.64 [R1+0x7c48], R20 ;  /* 0x007c481401007387 */ /* 0x0081e80000100a00 */
[----:B0-----:R-:W3:Y:S04]  /*a3230*/  LDL.64 R20, [R1+0x1d0] ;  /* 0x0001d00001147983 */ /* 0x001ee80000100a00 */
[----:B---3--:R0:W-:Y:S04]  /*a3240*/  STL.64 [R1+0x7c60], R20 ;  /* 0x007c601401007387 */ /* 0x0081e80000100a00 */
[----:B0-----:R-:W3:Y:S04]  /*a3250*/  LDL.64 R20, [R1+0x1e0] ;  /* 0x0001e00001147983 */ /* 0x001ee80000100a00 */
[----:B---3--:R0:W-:Y:S04]  /*a3260*/  STL.64 [R1+0x7c78], R20 ;  /* 0x007c781401007387 */ /* 0x0081e80000100a00 */
        /* <DEDUP_REMOVED lines=11> */
[----:B------:R-:W0:Y:S02]  /*a3320*/  S2R R29, SR_TID.X ;  /* 0x00000000001d7919 */ /* 0x000e240000002100 */
[----:B0-----:R-:W-:-:S05]  /*a3330*/  IMAD.SHL.U32 R29, R29, 0x2, RZ ;  /* 0x000000021d1d7824 */ /* 0x001fca00078e00ff */
[----:B------:R-:W-:Y:S01]  /*a3340*/  LOP3.LUT R3, R3, 0x10, R29, 0x78, !PT ;  /* 0x0000001003037812 */ /* 0x000fe200078e781d */
[----:B----4-:R-:W-:Y:S04]  /*a3350*/  STL.64 [R1+0x7c58], R6 ;  /* 0x007c580601007387 */ /* 0x010fe80000100a00 */
[----:B---3--:R0:W-:Y:S04]  /*a3360*/  STL.64 [R1+0x7c50], R4 ;  /* 0x007c500401007387 */ /* 0x0081e80000100a00 */
[----:B0-----:R-:W3:Y:S04]  /*a3370*/  LDL.LU R4, [R1+0xa20] ;  /* 0x000a200001047983 */ /* 0x001ee80000300800 */
[----:B------:R-:W3:Y:S04]  /*a3380*/  LDL.LU R5, [R1+0xa24] ;  /* 0x000a240001057983 */ /* 0x000ee80000300800 */
[----:B------:R-:W4:Y:S04]  /*a3390*/  LDL.LU R6, [R1+0xa28] ;  /* 0x000a280001067983 */ /* 0x000f280000300800 */
[----:B------:R-:W4:Y:S01]  /*a33a0*/  LDL.LU R7, [R1+0xa2c] ;  /* 0x000a2c0001077983 */ /* 0x000f220000300800 */
[----:B------:R-:W-:-:S04]  /*a33b0*/  LOP3.LUT R3, R3, 0x1000, R28, 0xf8, !PT ;  /* 0x0000100003037812 */ /* 0x000fc800078ef81c */
[----:B------:R-:W-:-:S05]  /*a33c0*/  LOP3.LUT R3, R3, 0x60, RZ, 0x3c, !PT ;  /* 0x0000006003037812 */ /* 0x000fca00078e3cff */
[----:B------:R-:W0:Y:S01]  /*a33d0*/  LDSM.16.MT88.4 R24, [R3+UR5+0x8000] ;  /* 0x008000050318783b */ /* 0x000e220008004200 */
[----:B--2---:R-:W-:Y:S03]  /*a33e0*/  HMMA.16816.F32.BF16 R16, R8, R20, R16 ;  /* 0x000000140810723c */ /* 0x004fe60000041810 */
[----:B----4-:R-:W-:Y:S04]  /*a33f0*/  STL.64 [R1+0x7c70], R6 ;  /* 0x007c700601007387 */ /* 0x010fe80000100a00 */
[----:B---3--:R1:W-:Y:S04]  /*a3400*/  STL.64 [R1+0x7c68], R4 ;  /* 0x007c680401007387 */ /* 0x0083e80000100a00 */
[----:B-1----:R-:W2:Y:S04]  /*a3410*/  LDL.LU R4, [R1+0xa30] ;  /* 0x000a300001047983 */ /* 0x002ea80000300800 */
[----:B------:R-:W2:Y:S04]  /*a3420*/  LDL.LU R5, [R1+0xa34] ;  /* 0x000a340001057983 */ /* 0x000ea80000300800 */
[----:B------:R-:W2:Y:S04]  /*a3430*/  LDL.LU R6, [R1+0xa38] ;  /* 0x000a380001067983 */ /* 0x000ea80000300800 */
[----:B------:R-:W2:Y:S04]  /*a3440*/  LDL.LU R7, [R1+0xa3c] ;  /* 0x000a3c0001077983 */ /* 0x000ea80000300800 */
[----:B------:R1:W-:Y:S04]  /*a3450*/  STL.64 [R1+0x7bf0], R12 ;  /* 0x007bf00c01007387 */ /* 0x0003e80000100a00 */
[----:B-1----:R-:W3:Y:S04]  /*a3460*/  LDL.64 R12, [R1+0x1a0] ;  /* 0x0001a000010c7983 */ /* 0x002ee80000100a00 */
[----:B------:R-:W-:Y:S04]  /*a3470*/  STL [R1+0x7b58], R3 ;  /* 0x007b580301007387 */ /* 0x000fe80000100800 */
[----:B0-----:R-:W-:Y:S04]  /*a3480*/  STL.64 [R1+0x7a88], R26 ;  /* 0x007a881a01007387 */ /* 0x001fe80000100a00 */
[----:B------:R-:W-:Y:S04]  /*a3490*/  STL.64 [R1+0x7a80], R24 ;  /* 0x007a801801007387 */ /* 0x000fe80000100a00 */
[----:B------:R0:W-:Y:S04]  /*a34a0*/  STL.64 [R1+0xa40], R16 ;  /* 0x000a401001007387 */ /* 0x0001e80000100a00 */
[----:B------:R1:W-:Y:S04]  /*a34b0*/  STL.64 [R1+0xa48], R18 ;  /* 0x000a481201007387 */ /* 0x0003e80000100a00 */
[----:B0-----:R-:W4:Y:S01]  /*a34c0*/  LDL.LU.64 R16, [R1+0x7c80] ;  /* 0x007c800001107983 */ /* 0x001f220000300a00 */
[----:B-1----:R-:W-:-:S02]  /*a34d0*/  IMAD.MOV.U32 R19, RZ, RZ, R20 ;  /* 0x000000ffff137224 */ /* 0x002fc400078e0014 */
[----:B------:R-:W-:Y:S02]  /*a34e0*/  IMAD.MOV.U32 R18, RZ, RZ, R21 ;  /* 0x000000ffff127224 */ /* 0x000fe400078e0015 */
[----:B------:R-:W2:Y:S04]  /*a34f0*/  LDL.LU.64 R20, [R1+0x7c78] ;  /* 0x007c780001147983 */ /* 0x000ea80000300a00 */
[----:B------:R-:W-:Y:S04]  /*a3500*/  STL [R1+0x7b60], R18 ;  /* 0x007b601201007387 */ /* 0x000fe80000100800 */
[----:B------:R-:W-:Y:S01]  /*a3510*/  STL [R1+0x7b5c], R19 ;  /* 0x007b5c1301007387 */ /* 0x000fe20000100800 */
[----:B------:R-:W-:-:S02]  /*a3520*/  IMAD.MOV.U32 R24, RZ, RZ, R2 ;  /* 0x000000ffff187224 */ /* 0x000fc400078e0002 */
        /* <DEDUP_REMOVED lines=22> */
[----:B------:R-:W-:Y:S04]  /*a3690*/  STL [R1+0x7b6c], R27 ;  /* 0x007b6c1b01007387 */ /* 0x000fe80000100800 */
[----:B------:R0:W-:Y:S04]  /*a36a0*/  STL.64 [R1+0x7c20], R24 ;  /* 0x007c201801007387 */ /* 0x0001e80000100a00 */
[----:B0-----:R-:W3:Y:S04]  /*a36b0*/  LDL.LU R24, [R1+0x9f0] ;  /* 0x0009f00001187983 */ /* 0x001ee80000300800 */
[----:B------:R-:W3:Y:S04]  /*a36c0*/  LDL.LU R25, [R1+0x9f4] ;  /* 0x0009f40001197983 */ /* 0x000ee80000300800 */
[----:B------:R-:W3:Y:S04]  /*a36d0*/  LDL.LU R26, [R1+0x9f8] ;  /* 0x0009f800011a7983 */ /* 0x000ee80000300800 */
[----:B------:R-:W3:Y:S01]  /*a36e0*/  LDL.LU R27, [R1+0x9fc] ;  /* 0x0009fc00011b7983 */ /* 0x000ee20000300800 */
        /* <DEDUP_REMOVED lines=9> */
[----:B------:R0:W-:Y:S04]  /*a3780*/  STL.64 [R1+0x7ba8], R20 ;  /* 0x007ba81401007387 */ /* 0x0001e80000100a00 */
[----:B0-----:R-:W2:Y:S04]  /*a3790*/  LDL.64 R20, [R1+0x1b0] ;  /* 0x0001b00001147983 */ /* 0x001ea80000100a00 */
[----:B------:R-:W-:Y:S01]  /*a37a0*/  STL [R1+0x7b74], R29 ;  /* 0x007b741d01007387 */ /* 0x000fe20000100800 */
        /* <DEDUP_REMOVED lines=8> */
[----:B--2---:R-:W-:Y:S02]  /*a3830*/  IMAD.MOV.U32 R20, RZ, RZ, R7 ;  /* 0x000000ffff147224 */ /* 0x004fe400078e0007 */
[----:B------:R-:W-:-:S05]  /*a3840*/  IMAD.MOV.U32 R21, RZ, RZ, R6 ;  /* 0x000000ffff157224 */ /* 0x000fca00078e0006 */
[----:B------:R3:W-:Y:S02]  /*a3850*/  STL.64 [R1+0x7bc0], R20 ;  /* 0x007bc01401007387 */ /* 0x0007e40000100a00 */
[----:B---3--:R-:W-:-:S15]  /*a3860*/  HMMA.16816.F32.BF16 R20, R8, R12, R24 ;  /* 0x0000000c0814723c */ /* 0x008fde0000041818 */
[----:B------:R-:W-:-:S04]  /*a3870*/  NOP ;  /* 0x0000000000007918 */ /* 0x000fc80000000000 */
[----:B------:R0:W-:Y:S04]  /*a3880*/  STL.64 [R1+0x9f0], R20 ;  /* 0x0009f01401007387 */ /* 0x0001e80000100a00 */
[----:B------:R-:W-:Y:S01]  /*a3890*/  STL.64 [R1+0x9f8], R22 ;  /* 0x0009f81601007387 */ /* 0x000fe20000100a00 */
[----:B0-----:R-:W-:Y:S02]  /*a38a0*/  IMAD.MOV.U32 R20, RZ, RZ, R5 ;  /* 0x000000ffff147224 */ /* 0x001fe400078e0005 */
        /* <DEDUP_REMOVED lines=12> */
[----:B------:R-:W2:Y:S04]  /*a3970*/  LDL.LU R12, [R1+0x9c0] ;  /* 0x0009c000010c7983 */ /* 0x000ea80000300800 */
[----:B------:R-:W2:Y:S04]  /*a3980*/  LDL.LU R13, [R1+0x9c4] ;  /* 0x0009c400010d7983 */ /* 0x000ea80000300800 */
[----:B------:R-:W3:Y:S04]  /*a3990*/  LDL.LU R14, [R1+0x9c8] ;  /* 0x0009c800010e7983 */ /* 0x000ee80000300800 */
[----:B------:R-:W3:Y:S04]  /*a39a0*/  LDL.LU R15, [R1+0x9cc] ;  /* 0x0009cc00010f7983 */ /* 0x000ee80000300800 */
[----:B------:R-:W2:Y:S04]  /*a39b0*/  LDL.LU R24, [R1+0x9e0] ;  /* 0x0009e00001187983 */ /* 0x000ea80000300800 */
[----:B------:R-:W4:Y:S04]  /*a39c0*/  LDL.LU R25, [R1+0x9e4] ;  /* 0x0009e40001197983 */ /* 0x000f280000300800 */
[----:B------:R-:W4:Y:S04]  /*a39d0*/  LDL.LU R26, [R1+0x9e8] ;  /* 0x0009e800011a7983 */ /* 0x000f280000300800 */
[----:B------:R-:W4:Y:S04]  /*a39e0*/  LDL.LU R27, [R1+0x9ec] ;  /* 0x0009ec00011b7983 */ /* 0x000f280000300800 */
[----:B0-----:R-:W4:Y:S04]  /*a39f0*/  LDL.64 R4, [R1+0x190] ;  /* 0x0001900001047983 */ /* 0x001f280000100a00 */
[----:B---3--:R-:W-:Y:S04]  /*a3a00*/  STL.64 [R1+0x7c10], R14 ;  /* 0x007c100e01007387 */ /* 0x008fe80000100a00 */
[----:B--2---:R0:W-:Y:S04]  /*a3a10*/  STL.64 [R1+0x7c08], R12 ;  /* 0x007c080c01007387 */ /* 0x0041e80000100a00 */
[----:B0-----:R-:W2:Y:S04]  /*a3a20*/  LDL.LU R12, [R1+0x9d0] ;  /* 0x0009d000010c7983 */ /* 0x001ea80000300800 */
[----:B------:R-:W2:Y:S04]  /*a3a30*/  LDL.LU R13, [R1+0x9d4] ;  /* 0x0009d400010d7983 */ /* 0x000ea80000300800 */
[----:B------:R-:W2:Y:S04]  /*a3a40*/  LDL.LU R14, [R1+0x9d8] ;  /* 0x0009d800010e7983 */ /* 0x000ea80000300800 */
[----:B------:R-:W2:Y:S04]  /*a3a50*/  LDL.LU R15, [R1+0x9dc] ;  /* 0x0009dc00010f7983 */ /* 0x000ea80000300800 */
[----:B------:R-:W3:Y:S04]  /*a3a60*/  LDL.64 R20, [R1+0x170] ;  /* 0x0001700001147983 */ /* 0x000ee80000100a00 */
[----:B------:R-:W-:Y:S04]  /*a3a70*/  STL.64 [R1+0x7b80], R18 ;  /* 0x007b801201007387 */ /* 0x000fe80000100a00 */
        /* <DEDUP_REMOVED lines=11> */
[----:B------:R-:W-:Y:S03]  /*a3b30*/  HMMA.16816.F32.BF16 R24, R8, R4, R24 ;  /* 0x000000040818723c */ /* 0x000fe60000041818 */
[----:B----4-:R-:W-:Y:S04]  /*a3b40*/  STL.64 [R1+0x7bb8], R18 ;  /* 0x007bb81201007387 */ /* 0x010fe80000100a00 */
[----:B--2---:R0:W-:Y:S04]  /*a3b50*/  STL.64 [R1+0x7bb0], R16 ;  /* 0x007bb01001007387 */ /* 0x0041e80000100a00 */
        /* <DEDUP_REMOVED lines=9> */
[----:B------:R-:W2:Y:S04]  /*a3bf0*/  LDL.LU R18, [R1+0x228] ;  /* 0x0002280001127983 */ /* 0x000ea80000300800 */
[----:B------:R-:W2:Y:S04]  /*a3c00*/  LDL.LU R19, [R1+0x22c] ;  /* 0x00022c0001137983 */ /* 0x000ea80000300800 */
[----:B------:R0:W-:Y:S04]  /*a3c10*/  STL.64 [R1+0x9e0], R24 ;  /* 0x0009e01801007387 */ /* 0x0001e80000100a00 */
[----:B------:R1:W-:Y:S04]  /*a3c20*/  STL.64 [R1+0x9e8], R26 ;  /* 0x0009e81a01007387 */ /* 0x0003e80000100a00 */
[----:B0-----:R-:W4:Y:S01]  /*a3c30*/  LDL.LU.64 R24, [R1+0x7c20] ;  /* 0x007c200001187983 */ /* 0x001f220000300a00 */
[----:B-1----:R-:W-:-:S03]  /*a3c40*/  IMAD.MOV.U32 R27, RZ, RZ, R4 ;  /* 0x000000ffff1b7224 */ /* 0x002fc600078e0004 */
[----:B------:R-:W2:Y:S02]  /*a3c50*/  LDL.LU.64 R4, [R1+0x7c18] ;  /* 0x007c180001047983 */ /* 0x000ea40000300a00 */
[----:B--2---:R-:W-:-:S15]  /*a3c60*/  HMMA.16816.F32.BF16 R12, R8, R4, R12 ;  /* 0x00000004080c723c */ /* 0x004fde000004180c */
[----:B------:R-:W-:-:S04]  /*a3c70*/  NOP ;  /* 0x0000000000007918 */ /* 0x000fc80000000000 */
[----:B------:R-:W-:Y:S04]  /*a3c80*/  STL.64 [R1+0x9d0], R12 ;  /* 0x0009d00c01007387 */ /* 0x000fe80000100a00 */
[----:B------:R0:W-:Y:S04]  /*a3c90*/  STL.64 [R1+0x9d8], R14 ;  /* 0x0009d80e01007387 */ /* 0x0001e80000100a00 */
[----:B0-----:R-:W3:Y:S04]  /*a3ca0*/  LDL.LU.64 R14, [R1+0x7c10] ;  /* 0x007c1000010e7983 */ /* 0x001ee80000300a00 */
[----:B------:R-:W3:Y:S01]  /*a3cb0*/  LDL.LU.64 R12, [R1+0x7c08] ;  /* 0x007c0800010c7983 */ /* 0x000ee20000300a00 */
[----:B------:R-:W-:-:S02]  /*a3cc0*/  IMAD.MOV.U32 R29, RZ, RZ, R4 ;  /* 0x000000ffff1d7224 */ /* 0x000fc400078e0004 */
[----:B------:R-:W-:Y:S01]  /*a3cd0*/  IMAD.MOV.U32 R26, RZ, RZ, R5 ;  /* 0x000000ffff1a7224 */ /* 0x000fe200078e0005 */
[----:B------:R-:W4:Y:S04]  /*a3ce0*/  LDL.LU.64 R6, [R1+0x7c00] ;  /* 0x007c000001067983 */ /* 0x000f280000300a00 */
[----:B------:R-:W4:Y:S01]  /*a3cf0*/  LDL.LU.64 R4, [R1+0x7bf8] ;  /* 0x007bf80001047983 */ /* 0x000f220000300a00 */
[C---:B---3--:R-:W-:Y:S08]  /*a3d00*/  HMMA.16816.F32.BF16 R12, R8.reuse, R20, R12 ;  /* 0x00000014080c723c */ /* 0x048ff0000004180c */
[----:B----4-:R-:W-:Y:S11]  /*a3d10*/  HMMA.16816.F32.BF16 R8, R8, R24, R4 ;  /* 0x000000180808723c */ /* 0x010ff60000041804 */
[----:B------:R0:W-:Y:S04]  /*a3d20*/  STL.64 [R1+0x9c0], R12 ;  /* 0x0009c00c01007387 */ /* 0x0001e80000100a00 */
[----:B------:R1:W-:Y:S04]  /*a3d30*/  STL.64 [R1+0x9c8], R14 ;  /* 0x0009c80e01007387 */ /* 0x0003e80000100a00 */
[----:B0-----:R-:W2:Y:S01]  /*a3d40*/  LDL.LU.64 R12, [R1+0x7bf0] ;  /* 0x007bf000010c7983 */ /* 0x001ea20000300a00 */
[----:B-1----:R-:W-:-:S02]  /*a3d50*/  IMAD.MOV.U32 R15, RZ, RZ, R20 ;  /* 0x000000ffff0f7224 */ /* 0x002fc400078e0014 */
[----:B------:R-:W-:Y:S02]  /*a3d60*/  IMAD.MOV.U32 R14, RZ, RZ, R21 ;  /* 0x000000ffff0e7224 */ /* 0x000fe400078e0015 */
[----:B------:R-:W3:Y:S04]  /*a3d70*/  LDL.LU.64 R20, [R1+0x7be8] ;  /* 0x007be80001147983 */ /* 0x000ee80000300a00 */
        /* <DEDUP_REMOVED lines=30> */
[----:B------:R-:W-:Y:S04]  /*a3f60*/  STL.64 [R1+0x1f0], R16 ;  /* 0x0001f01001007387 */ /* 0x000fe80000100a00 */
[----:B------:R0:W-:Y:S04]  /*a3f70*/  STL.64 [R1+0x1f8], R18 ;  /* 0x0001f81201007387 */ /* 0x0001e80000100a00 */
[----:B0-----:R-:W3:Y:S04]  /*a3f80*/  LDL.LU.64 R18, [R1+0x7b80] ;  /* 0x007b800001127983 */ /* 0x001ee80000300a00 */
[----:B------:R-:W3:Y:S04]  /*a3f90*/  LDL.LU.64 R16, [R1+0x7b78] ;  /* 0x007b780001107983 */ /* 0x000ee80000300a00 */
[----:B----4-:R-:W-:Y:S04]  /*a3fa0*/  STL.64 [R1+0x7a58], R22 ;  /* 0x007a581601007387 */ /* 0x010fe80000100a00 */
[----:B------:R0:W-:Y:S04]  /*a3fb0*/  STL.64 [R1+0x7a50], R20 ;  /* 0x007a501401007387 */ /* 0x0001e80000100a00 */
[----:B0-----:R-:W3:Y:S04]  /*a3fc0*/  LDL.LU R20, [R1+0x10e0] ;  /* 0x0010e00001147983 */ /* 0x001ee80000300800 */
[----:B------:R-:W3:Y:S04]  /*a3fd0*/  LDL.LU R21, [R1+0x10e4] ;  /* 0x0010e40001157983 */ /* 0x000ee80000300800 */
[----:B------:R-:W3:Y:S04]  /*a3fe0*/  LDL.LU R22, [R1+0x10e8] ;  /* 0x0010e80001167983 */ /* 0x000ee80000300800 */
[----:B------:R-:W3:Y:S01]  /*a3ff0*/  LDL.LU R23, [R1+0x10ec] ;  /* 0x0010ec0001177983 */ /* 0x000ee20000300800 */
[----:B--2---:R-:W-:Y:S01]  /*a4000*/  HMMA.16816.F32.BF16 R8, R4, R12, R8 ;  /* 0x0000000c0408723c */ /* 0x004fe20000041808 */
[----:B------:R-:W-:Y:S01]  /*a4010*/  IMAD.MOV.U32 R24, RZ, RZ, R15 ;  /* 0x000000ffff187224 */ /* 0x000fe200078e000f */
[----:B------:R-:W-:-:S06]  /*a4020*/  MOV R25, R14 ;  /* 0x0000000e00197202 */ /* 0x000fcc0000000f00 */
        /* <DEDUP_REMOVED lines=8> */
[----:B------:R0:W-:Y:S04]  /*a40b0*/  STL.64 [R1+0x7a68], R12 ;  /* 0x007a680c01007387 */ /* 0x0001e80000100a00 */
        /* <DEDUP_REMOVED lines=39> */
[----:B--2---:R0:W-:Y:S01]  /*a4330*/  STL.64 [R1+0x7ad0], R12 ;  /* 0x007ad00c01007387 */ /* 0x0041e20000100a00 */
[----:B----4-:R-:W-:-:S02]  /*a4340*/  IMAD.MOV.U32 R21, RZ, RZ, R18 ;  /* 0x000000ffff157224 */ /* 0x010fc400078e0012 */
[----:B------:R-:W-:Y:S01]  /*a4350*/  IMAD.MOV.U32 R20, RZ, RZ, R19 ;  /* 0x000000ffff147224 */ /* 0x000fe200078e0013 */
[----:B------:R-:W1:Y:S04]  /*a4360*/  LDSM.16.MT88.4 R8, [R3+UR5+0x8080] ;  /* 0x008080050308783b */ /* 0x000e680008004200 */
        /* <DEDUP_REMOVED lines=51> */
[----:B------:R-:W4:Y:S04]  /*a46a0*/  LDL.LU R16, [R1+0x700] ;  /* 0x0007000001107983 */ /* 0x000f280000300800 */
[----:B------:R-:W-:Y:S04]  /*a46b0*/  STL.64 [R1+0x130], R20 ;  /* 0x0001301401007387 */ /* 0x000fe80000100a00 */
[----:B------:R-:W-:Y:S04]  /*a46c0*/  STL.64 [R1+0x138], R22 ;  /* 0x0001381601007387 */ /* 0x000fe80000100a00 */
[----:B------:R-:W4:Y:S04]  /*a46d0*/  LDL.LU R17, [R1+0x704] ;  /* 0x0007040001117983 */ /* 0x000f280000300800 */
[----:B------:R-:W3:Y:S04]  /*a46e0*/  LDL.LU R18, [R1+0x708] ;  /* 0x0007080001127983 */ /* 0x000ee80000300800 */
[----:B------:R-:W3:Y:S01]  /*a46f0*/  LDL.LU R19, [R1+0x70c] ;  /* 0x00070c0001137983 */ /* 0x000ee20000300800 */
[----:B------:R-:W-:-:S02]  /*a4700*/  IMAD.MOV.U32 R24, RZ, RZ, R2 ;  /* 0x000000ffff187224 */ /* 0x000fc400078e0002 */
[----:B------:R-:W-:-:S07]  /*a4710*/  IMAD.MOV.U32 R25, RZ, RZ, R0 ;  /* 0x000000ffff197224 */ /* 0x000fce00078e0000 */
[C---:B--2---:R-:W-:Y:S01]  /*a4720*/  HMMA.16816.F32.BF16 R24, R4.reuse, R24, R12 ;  /* 0x000000180418723c */ /* 0x044fe2000004180c */
[----:B---3--:R-:W-:Y:S04]  /*a4730*/  STL.64 [R1+0x7a78], R18 ;  /* 0x007a781201007387 */ /* 0x008fe80000100a00 */
[----:B----4-:R0:W-:Y:S04]  /*a4740*/  STL.64 [R1+0x7a70], R16 ;  /* 0x007a701001007387 */ /* 0x0101e80000100a00 */
[----:B0-----:R-:W2:Y:S04]  /*a4750*/  LDL.LU R16, [R1+0x710] ;  /* 0x0007100001107983 */ /* 0x001ea80000300800 */
[----:B------:R-:W2:Y:S04]  /*a4760*/  LDL.LU R17, [R1+0x714] ;  /* 0x0007140001117983 */ /* 0x000ea80000300800 */
[----:B------:R-:W2:Y:S04]  /*a4770*/  LDL.LU R18, [R1+0x718] ;  /* 0x0007180001127983 */ /* 0x000ea80000300800 */
[----:B------:R-:W2:Y:S04]  /*a4780*/  LDL.LU R19, [R1+0x71c] ;  /* 0x00071c0001137983 */ /* 0x000ea80000300800 */
[----:B------:R-:W3:Y:S04]  /*a4790*/  LDL.64 R20, [R1] ;  /* 0x0000000001147983 */ /* 0x000ee80000100a00 */
        /* <DEDUP_REMOVED lines=49> */
[----:B-1----:R-:W4:Y:S04]  /*a4ab0*/  LDL.LU.64 R26, [R1+0x7a88] ;  /* 0x007a8800011a7983 */ /* 0x002f280000300a00 */
[----:B------:R-:W4:Y:S09]  /*a4ac0*/  LDL.LU.64 R24, [R1+0x7a80] ;  /* 0x007a800001187983 */ /* 0x000f320000300a00 */
[----:B------:R0:W-:Y:S04]  /*a4ad0*/  STL.64 [R1+0xb0], R4 ;  /* 0x0000b00401007387 */ /* 0x0001e80000100a00 */
[----:B------:R-:W-:Y:S04]  /*a4ae0*/  STL.64 [R1+0xb8], R6 ;  /* 0x0000b80601007387 */ /* 0x000fe80000100a00 */
[----:B0-----:R-:W4:Y:S02]  /*a4af0*/  LDL.64 R4, [R1+0x20] ;  /* 0x0000200001047983 */ /* 0x001f240000100a00 */
[----:B----4-:R-:W-:Y:S01]  /*a4b00*/  HMMA.16816.F32.BF16 R8, R24, R4, R8 ;  /* 0x000000041808723c */ /* 0x010fe20000041808 */
[----:B------:R-:W-:-:S15]  /*a4b10*/  IMAD.MOV.U32 R0, RZ, RZ, R5 ;  /* 0x000000ffff007224 */ /* 0x000fde00078e0005 */
[----:B------:R-:W-:-:S03]  /*a4b20*/  NOP ;  /* 0x0000000000007918 */ /* 0x000fc60000000000 */
[----:B------:R0:W-:Y:S04]  /*a4b30*/  STL.64 [R1+0x720], R8 ;  /* 0x0007200801007387 */ /* 0x0001e80000100a00 */
[----:B------:R-:W-:Y:S01]  /*a4b40*/  STL.64 [R1+0x728], R10 ;  /* 0x0007280a01007387 */ /* 0x000fe20000100a00 */
[----:B0-----:R-:W-:-:S03]  /*a4b50*/  IMAD.MOV.U32 R8, RZ, RZ, R4 ;  /* 0x000000ffff087224 */ /* 0x001fc600078e0004 */
[----:B------:R-:W4:Y:S04]  /*a4b60*/  LDL.LU R4, [R1+0x6d0] ;  /* 0x0006d00001047983 */ /* 0x000f280000300800 */
[----:B------:R-:W4:Y:S04]  /*a4b70*/  LDL.LU R5, [R1+0x6d4] ;  /* 0x0006d40001057983 */ /* 0x000f280000300800 */
[----:B------:R-:W3:Y:S04]  /*a4b80*/  LDL.LU R6, [R1+0x6d8] ;  /* 0x0006d80001067983 */ /* 0x000ee80000300800 */
        /* <DEDUP_REMOVED lines=11> */
[----:B------:R-:W3:Y:S01]  /*a4c40*/  LDL.LU.64 R16, [R1+0x7a70] ;  /* 0x007a700001107983 */ /* 0x000ee20000300a00 */
[----:B------:R-:W-:Y:S01]  /*a4c50*/  MOV R9, R12 ;  /* 0x0000000c00097202 */ /* 0x000fe20000000f00 */
[----:B------:R-:W-:-:S02]  /*a4c60*/  IMAD.MOV.U32 R2, RZ, RZ, R13 ;  /* 0x000000ffff027224 */ /* 0x000fc400078e000d */
[----:B------:R-:W4:Y:S04]  /*a4c70*/  LDL.LU.64 R12, [R1+0x7a68] ;  /* 0x007a6800010c7983 */ /* 0x000f280000300a00 */
[----:B------:R0:W-:Y:S01]  /*a4c80*/  STL.64 [R1+0x7a10], R8 ;  /* 0x007a100801007387 */ /* 0x0001e20000100a00 */
[----:B------:R-:W-:Y:S02]  /*a4c90*/  IMAD.MOV.U32 R15, RZ, RZ, R20 ;  /* 0x000000ffff0f7224 */ /* 0x000fe400078e0014 */
        /* <DEDUP_REMOVED lines=9> */
[----:B0-----:R-:W3:Y:S04]  /*a4d30*/  LDL.LU.64 R16, [R1+0x7a60] ;  /* 0x007a600001107983 */ /* 0x001ee80000300a00 */
        /* <DEDUP_REMOVED lines=19> */
[----:B0-----:R-:W2:Y:S04]  /*a4e70*/  LDL.64 R8, [R1+0x30] ;  /* 0x0000300001087983 */ /* 0x001ea80000100a00 */
[----:B------:R-:W-:Y:S04]  /*a4e80*/  STL.64 [R1+0x7958], R22 ;  /* 0x0079581601007387 */ /* 0x000fe80000100a00 */
[----:B------:R0:W-:Y:S04]  /*a4e90*/  STL.64 [R1+0x7950], R20 ;  /* 0x0079501401007387 */ /* 0x0001e80000100a00 */
[----:B0-----:R-:W3:Y:S04]  /*a4ea0*/  LDL.64 R20, [R1+0x1e0] ;  /* 0x0001e00001147983 */ /* 0x001ee80000100a00 */
[----:B---3--:R0:W-:Y:S04]  /*a4eb0*/  STL.64 [R1+0x7a38], R20 ;  /* 0x007a381401007387 */ /* 0x0081e80000100a00 */
        /* <DEDUP_REMOVED lines=8> */
[----:B------:R0:W-:Y:S04]  /*a4f40*/  STL [R1+0x7938], R16 ;  /* 0x0079381001007387 */ /* 0x0001e80000100800 */
[----:B------:R1:W-:Y:S04]  /*a4f50*/  STL [R1+0x7934], R17 ;  /* 0x0079341101007387 */ /* 0x0003e80000100800 */
[----:B0-----:R-:W3:Y:S01]  /*a4f60*/  LDL.LU R16, [R1+0xe60] ;  /* 0x000e600001107983 */ /* 0x001ee20000300800 */
[----:B----4-:R-:W-:-:S15]  /*a4f70*/  HMMA.16816.F32.BF16 R4, R24, R12, R4 ;  /* 0x0000000c1804723c */ /* 0x010fde0000041804 */
[----:B------:R-:W-:-:S04]  /*a4f80*/  NOP ;  /* 0x0000000000007918 */ /* 0x000fc80000000000 */
[----:B------:R-:W-:Y:S04]  /*a4f90*/  STL.64 [R1+0x6d0], R4 ;  /* 0x0006d00401007387 */ /* 0x000fe80000100a00 */
[----:B------:R-:W-:Y:S04]  /*a4fa0*/  STL.64 [R1+0x6d8], R6 ;  /* 0x0006d80601007387 */ /* 0x000fe80000100a00 */
[----:B------:R-:W0:Y:S01]  /*a4fb0*/  LDSM.16.MT88.4 R4, [R3+UR5+0x8100] ;  /* 0x008100050304783b */ /* 0x000e220008004200 */
[----:B--2---:R-:W-:Y:S03]  /*a4fc0*/  HMMA.16816.F32.BF16 R20, R24, R8, R20 ;  /* 0x000000081814723c */ /* 0x004fe60000041814 */
[----:B-1----:R-:W3:Y:S04]  /*a4fd0*/  LDL.LU R17, [R1+0xe64] ;  /* 0x000e640001117983 */ /* 0x002ee80000300800 */
[----:B------:R-:W3:Y:S04]  /*a4fe0*/  LDL.LU R18, [R1+0xe68] ;  /* 0x000e680001127983 */ /* 0x000ee80000300800 */
[----:B------:R-:W3:Y:S04]  /*a4ff0*/  LDL.LU R19, [R1+0xe6c] ;  /* 0x000e6c0001137983 */ /* 0x000ee80000300800 */
[----:B------:R-:W-:Y:S04]  /*a5000*/  STL.64 [R1+0x7920], R12 ;  /* 0x0079200c01007387 */ /* 0x000fe80000100a00 */
[----:B------:R-:W-:Y:S04]  /*a5010*/  STL [R1+0x793c], R3 ;  /* 0x00793c0301007387 */ /* 0x000fe80000100800 */
[----:B0-----:R-:W-:Y:S04]  /*a5020*/  STL.64 [R1+0x7838], R6 ;  /* 0x0078380601007387 */ /* 0x001fe80000100a00 */
[----:B------:R0:W-:Y:S04]  /*a5030*/  STL.64 [R1+0x7830], R4 ;  /* 0x0078300401007387 */ /* 0x0001e80000100a00 */
[----:B0-----:R-:W2:Y:S04]  /*a5040*/  LDL.LU.64 R4, [R1+0x160] ;  /* 0x0001600001047983 */ /* 0x001ea80000300a00 */
[----:B------:R0:W-:Y:S04]  /*a5050*/  STL.64 [R1+0x6c0], R20 ;  /* 0x0006c01401007387 */ /* 0x0001e80000100a00 */
[----:B------:R-:W-:Y:S01]  /*a5060*/  STL.64 [R1+0x6c8], R22 ;  /* 0x0006c81601007387 */ /* 0x000fe20000100a00 */
[----:B------:R-:W-:-:S02]  /*a5070*/  IMAD.MOV.U32 R7, RZ, RZ, R8 ;  /* 0x000000ffff077224 */ /* 0x000fc400078e0008 */
[----:B------:R-:W-:Y:S01]  /*a5080*/  IMAD.MOV.U32 R6, RZ, RZ, R9 ;  /* 0x000000ffff067224 */ /* 0x000fe200078e0009 */
[----:B0-----:R-:W4:Y:S04]  /*a5090*/  LDL.LU.64 R20, [R1+0x7a38] ;  /* 0x007a380001147983 */ /* 0x001f280000300a00 */
[----:B------:R-:W4:Y:S04]  /*a50a0*/  LDL.LU.64 R10, [R1+0x7a30] ;  /* 0x007a3000010a7983 */ /* 0x000f280000300a00 */
[----:B------:R-:W4:Y:S04]  /*a50b0*/  LDL.LU.64 R8, [R1+0x7a28] ;  /* 0x007a280001087983 */ /* 0x000f280000300a00 */
[----:B------:R-:W-:Y:S04]  /*a50c0*/  STL [R1+0x7944], R6 ;  /* 0x0079440601007387 */ /* 0x000fe80000100800 */
[----:B------:R-:W-:Y:S01]  /*a50d0*/  STL [R1+0x7940], R7 ;  /* 0x0079400701007387 */ /* 0x000fe20000100800 */
[----:B----4-:R-:W-:Y:S03]  /*a50e0*/  HMMA.16816.F32.BF16 R8, R24, R20, R8 ;  /* 0x000000141808723c */ /* 0x010fe60000041808 */
[----:B--2---:R0:W-:Y:S01]  /*a50f0*/  STL.64 [R1+0x79d8], R4 ;  /* 0x0079d80401007387 */ /* 0x0041e20000100a00 */
[----:B------:R-:W-:-:S02]  /*a5100*/  IMAD.MOV.U32 R13, RZ, RZ, R20 ;  /* 0x000000ffff0d7224 */ /* 0x000fc400078e0014 */
[----:B------:R-:W-:Y:S02]  /*a5110*/  IMAD.MOV.U32 R12, RZ, RZ, R21 ;  /* 0x000000ffff0c7224 */ /* 0x000fe400078e0015 */
[----:B------:R-:W-:Y:S02]  /*a5120*/  IMAD.MOV.U32 R20, RZ, RZ, R15 ;  /* 0x000000ffff147224 */ /* 0x000fe400078e000f */
[----:B------:R-:W-:Y:S01]  /*a5130*/  IMAD.MOV.U32 R21, RZ, RZ, R14 ;  /* 0x000000ffff157224 */ /* 0x000fe200078e000e */
[----:B0-----:R-:W2:Y:S08]  /*a5140*/  LDL.64 R4, [R1+0x1b0] ;  /* 0x0001b00001047983 */ /* 0x001eb00000100a00 */
[----:B------:R-:W-:Y:S04]  /*a5150*/  STL.64 [R1+0xe80], R8 ;  /* 0x000e800801007387 */ /* 0x000fe80000100a00 */
[----:B------:R0:W-:Y:S04]  /*a5160*/  STL.64 [R1+0xe88], R10 ;  /* 0x000e880a01007387 */ /* 0x0001e80000100a00 */
[----:B0-----:R-:W4:Y:S04]  /*a5170*/  LDL.LU.64 R10, [R1+0x7a20] ;  /* 0x007a2000010a7983 */ /* 0x001f280000300a00 */
[----:B------:R-:W4:Y:S04]  /*a5180*/  LDL.LU.64 R8, [R1+0x7a18] ;  /* 0x007a180001087983 */ /* 0x000f280000300a00 */
[----:B------:R0:W-:Y:S04]  /*a5190*/  STL.64 [R1+0x7970], R20 ;  /* 0x0079701401007387 */ /* 0x0001e80000100a00 */
[----:B0-----:R-:W4:Y:S04]  /*a51a0*/  LDL.64 R20, [R1+0x1d0] ;  /* 0x0001d00001147983 */ /* 0x001f280000100a00 */
[----:B------:R-:W-:Y:S01]  /*a51b0*/  STL [R1+0x7948], R13 ;  /* 0x0079480d01007387 */ /* 0x000fe20000100800 */
[----:B----4-:R-:W-:-:S15]  /*a51c0*/  HMMA.16816.F32.BF16 R8, R24, R20, R8 ;  /* 0x000000141808723c */ /* 0x010fde0000041808 */
[----:B------:R-:W-:-:S04]  /*a51d0*/  NOP ;  /* 0x0000000000007918 */ /* 0x000fc80000000000 */
[----:B------:R0:W-:Y:S04]  /*a51e0*/  STL.64 [R1+0xe70], R8 ;  /* 0x000e700801007387 */ /* 0x0001e80000100a00 */
[----:B------:R-:W-:Y:S04]  /*a51f0*/  STL.64 [R1+0xe78], R10 ;  /* 0x000e780a01007387 */ /* 0x000fe80000100a00 */
[----:B0-----:R-:W4:Y:S01]  /*a5200*/  LDL.LU.64 R8, [R1+0x7a10] ;  /* 0x007a100001087983 */ /* 0x001f220000300a00 */
[----:B------:R-:W-:Y:S02]  /*a5210*/  IMAD.MOV.U32 R15, RZ, RZ, R20 ;  /* 0x000000ffff0f7224 */ /* 0x000fe400078e0014 */
[----:B------:R-:W-:-:S02]  /*a5220*/  IMAD.MOV.U32 R14, RZ, RZ, R21 ;  /* 0x000000ffff0e7224 */ /* 0x000fc400078e0015 */
[----:B------:R-:W-:-:S03]  /*a5230*/  IMAD.MOV.U32 R21, RZ, RZ, R2 ;  /* 0x000000ffff157224 */ /* 0x000fc600078e0002 */
[----:B------:R-:W-:Y:S04]  /*a5240*/  STL.64 [R1+0x79c0], R14 ;  /* 0x0079c00e01007387 */ /* 0x000fe80000100a00 */
[----:B------:R0:W-:Y:S04]  /*a5250*/  STL [R1+0x79b8], R12 ;  /* 0x0079b80c01007387 */ /* 0x0001e80000100800 */
[----:B0-----:R-:W2:Y:S04]  /*a5260*/  LDL.LU R12, [R1+0xe50] ;  /* 0x000e5000010c7983 */ /* 0x001ea80000300800 */
[----:B------:R-:W2:Y:S04]  /*a5270*/  LDL.LU R13, [R1+0xe54] ;  /* 0x000e5400010d7983 */ /* 0x000ea80000300800 */
[----:B------:R-:W2:Y:S04]  /*a5280*/  LDL.LU R14, [R1+0xe58] ;  /* 0x000e5800010e7983 */ /* 0x000ea80000300800 */
[----:B------:R-:W2:Y:S01]  /*a5290*/  LDL.LU R15, [R1+0xe5c] ;  /* 0x000e5c00010f7983 */ /* 0x000ea20000300800 */
[----:B----4-:R-:W-:-:S05]  /*a52a0*/  IMAD.MOV.U32 R20, RZ, RZ, R9 ;  /* 0x000000ffff147224 */ /* 0x010fca00078e0009 */
[----:B------:R0:W-:Y:S04]  /*a52b0*/  STL.64 [R1+0x7988], R20 ;  /* 0x0079881401007387 */ /* 0x0001e80000100a00 */
[----:B0-----:R-:W3:Y:S02]  /*a52c0*/  LDL.64 R20, [R1+0x1c0] ;  /* 0x0001c00001147983 */ /* 0x001ee40000100a00 */
[----:B---3--:R-:W-:-:S15]  /*a52d0*/  HMMA.16816.F32.BF16 R16, R24, R20, R16 ;  /* 0x000000141810723c */ /* 0x008fde0000041810 */
[----:B------:R-:W-:-:S04]  /*a52e0*/  NOP ;  /* 0x0000000000007918 */ /* 0x000fc80000000000 */
[----:B------:R-:W-:Y:S04]  /*a52f0*/  STL.64 [R1+0xe60], R16 ;  /* 0x000e601001007387 */ /* 0x000fe80000100a00 */
        /* <DEDUP_REMOVED lines=8> */
[----:B--2---:R-:W-:Y:S01]  /*a5380*/  HMMA.16816.F32.BF16 R12, R24, R4, R12 ;  /* 0x00000004180c723c */ /* 0x004fe2000004180c */
[----:B------:R-:W-:-:S02]  /*a5390*/  IMAD.MOV.U32 R2, RZ, RZ, R4 ;  /* 0x000000ffff027224 */ /* 0x000fc400078e0004 */
[----:B------:R-:W-:Y:S01]  /*a53a0*/  IMAD.MOV.U32 R28, RZ, RZ, R5 ;  /* 0x000000ffff1c7224 */ /* 0x000fe200078e0005 */
[----:B----4-:R-:W-:Y:S04]  /*a53b0*/  STL.64 [R1+0x7a00], R18 ;  /* 0x007a001201007387 */ /* 0x010fe80000100a00 */
[----:B---3--:R0:W-:Y:S04]  /*a53c0*/  STL.64 [R1+0x79f8], R16 ;  /* 0x0079f81001007387 */ /* 0x0081e80000100a00 */
[----:B0-----:R-:W2:Y:S07]  /*a53d0*/  LDL.64 R16, [R1+0x1a0] ;  /* 0x0001a00001107983 */ /* 0x001eae0000100a00 */
[----:B------:R0:W-:Y:S04]  /*a53e0*/  STL.64 [R1+0xe50], R12 ;  /* 0x000e500c01007387 */ /* 0x0001e80000100a00 */
[----:B------:R1:W-:Y:S04]  /*a53f0*/  STL.64 [R1+0xe58], R14 ;  /* 0x000e580e01007387 */ /* 0x0003e80000100a00 */
[----:B0-----:R-:W3:Y:S04]  /*a5400*/  LDL.LU R12, [R1+0xe10] ;  /* 0x000e1000010c7983 */ /* 0x001ee80000300800 */
[----:B------:R-:W3:Y:S04]  /*a5410*/  LDL.LU R13, [R1+0xe14] ;  /* 0x000e1400010d7983 */ /* 0x000ee80000300800 */
[----:B-1----:R-:W4:Y:S04]  /*a5420*/  LDL.LU R14, [R1+0xe18] ;  /* 0x000e1800010e7983 */ /* 0x002f280000300800 */
[----:B------:R-:W4:Y:S04]  /*a5430*/  LDL.LU R15, [R1+0xe1c] ;  /* 0x000e1c00010f7983 */ /* 0x000f280000300800 */
[----:B------:R-:W2:Y:S04]  /*a5440*/  LDL.LU R4, [R1+0xe20] ;  /* 0x000e200001047983 */ /* 0x000ea80000300800 */
[----:B------:R-:W2:Y:S04]  /*a5450*/  LDL.LU R5, [R1+0xe24] ;  /* 0x000e240001057983 */ /* 0x000ea80000300800 */
[----:B------:R-:W2:Y:S04]  /*a5460*/  LDL.LU R6, [R1+0xe28] ;  /* 0x000e280001067983 */ /* 0x000ea80000300800 */
[----:B------:R-:W2:Y:S04]  /*a5470*/  LDL.LU R7, [R1+0xe2c] ;  /* 0x000e2c0001077983 */ /* 0x000ea80000300800 */
        /* <DEDUP_REMOVED lines=8> */
[----:B------:R-:W-:Y:S01]  /*a5500*/  IMAD.MOV.U32 R20, RZ, RZ, R8 ;  /* 0x000000ffff147224 */ /* 0x000fe200078e0008 */
[----:B------:R-:W-:-:S02]  /*a5510*/  MOV R21, R0 ;  /* 0x0000000000157202 */ /* 0x000fc40000000f00 */
[----:B----4-:R-:W-:Y:S04]  /*a5520*/  STL.64 [R1+0x79d0], R14 ;  /* 0x0079d00e01007387 */ /* 0x010fe80000100a00 */
[----:B---3--:R0:W-:Y:S01]  /*a5530*/  STL.64 [R1+0x79c8], R12 ;  /* 0x0079c80c01007387 */ /* 0x0081e20000100a00 */
[----:B------:R-:W-:Y:S02]  /*a5540*/  IMAD.MOV.U32 R29, RZ, RZ, R16 ;  /* 0x000000ffff1d7224 */ /* 0x000fe400078e0010 */
[----:B------:R-:W-:Y:S01]  /*a5550*/  IMAD.MOV.U32 R0, RZ, RZ, R17 ;  /* 0x000000ffff007224 */ /* 0x000fe200078e0011 */
[----:B0-----:R-:W3:Y:S04]  /*a5560*/  LDL.64 R12, [R1+0x180] ;  /* 0x00018000010c7983 */ /* 0x001ee80000100a00 */
[----:B------:R0:W-:Y:S04]  /*a5570*/  STL.64 [R1+0x79b0], R20 ;  /* 0x0079b01401007387 */ /* 0x0001e80000100a00 */
[----:B0-----:R-:W4:Y:S04]  /*a5580*/  LDL.64 R20, [R1+0x170] ;  /* 0x0001700001147983 */ /* 0x001f280000100a00 */
[----:B------:R-:W3:Y:S04]  /*a5590*/  LDL.LU R8, [R1+0x6b0] ;  /* 0x0006b00001087983 */ /* 0x000ee80000300800 */
[----:B------:R-:W3:Y:S04]  /*a55a0*/  LDL.LU R9, [R1+0x6b4] ;  /* 0x0006b40001097983 */ /* 0x000ee80000300800 */
[----:B------:R-:W3:Y:S04]  /*a55b0*/  LDL.LU R10, [R1+0x6b8] ;  /* 0x0006b800010a7983 */ /* 0x000ee80000300800 */
[----:B------:R-:W3:Y:S01]  /*a55c0*/  LDL.LU R11, [R1+0x6bc] ;  /* 0x0006bc00010b7983 */ /* 0x000ee20000300800 */
[----:B--2---:R-:W-:-:S15]  /*a55d0*/  HMMA.16816.F32.BF16 R4, R24, R16, R4 ;  /* 0x000000101804723c */ /* 0x004fde0000041804 */
[----:B------:R-:W-:-:S04]  /*a55e0*/  NOP ;  /* 0x0000000000007918 */ /* 0x000fc80000000000 */
        /* <DEDUP_REMOVED lines=9> */
[----:B0-----:R-:W2:Y:S01]  /*a5680*/  LDL.LU.64 R18, [R1+0x79f0] ;  /* 0x0079f00001127983 */ /* 0x001ea20000300a00 */
[----:B------:R-:W-:Y:S02]  /*a5690*/  IMAD.MOV.U32 R16, RZ, RZ, R4 ;  /* 0x000000ffff107224 */ /* 0x000fe400078e0004 */
[----:B------:R-:W-:Y:S01]  /*a56a0*/  IMAD.MOV.U32 R17, RZ, RZ, R5 ;  /* 0x000000ffff117224 */ /* 0x000fe200078e0005 */
[----:B------:R-:W3:Y:S04]  /*a56b0*/  LDL.LU.64 R6, [R1+0x79e8] ;  /* 0x0079e80001067983 */ /* 0x000ee80000300a00 */
[----:B------:R-:W3:Y:S04]  /*a56c0*/  LDL.LU.64 R4, [R1+0x79e0] ;  /* 0x0079e00001047983 */ /* 0x000ee80000300a00 */
        /* <DEDUP_REMOVED lines=12> */
[----:B------:R-:W3:Y:S01]  /*a5790*/  LDL.LU R19, [R1+0xc4c] ;  /* 0x000c4c0001137983 */ /* 0x000ee20000300800 */
[----:B------:R-:W-:-:S03]  /*a57a0*/  IMAD.MOV.U32 R3, RZ, RZ, R13 ;  /* 0x000000ffff037224 */ /* 0x000fc600078e000d */
        /* <DEDUP_REMOVED lines=9> */
[----:B-1----:R-:W-:-:S03]  /*a5840*/  IMAD.MOV.U32 R7, RZ, RZ, R12 ;  /* 0x000000ffff077224 */ /* 0x002fc600078e000c */
[----:B------:R-:W2:Y:S04]  /*a5850*/  LDL.LU.64 R14, [R1+0x79d0] ;  /* 0x0079d000010e7983 */ /* 0x000ea80000300a00 */
[----:B------:R-:W2:Y:S01]  /*a5860*/  LDL.LU.64 R12, [R1+0x79c8] ;  /* 0x0079c800010c7983 */ /* 0x000ea20000300a00 */
[----:B----4-:R-:W-:Y:S01]  /*a5870*/  IMAD.MOV.U32 R6, RZ, RZ, R21 ;  /* 0x000000ffff067224 */ /* 0x010fe200078e0015 */
[C---:B--2---:R-:W-:Y:S08]  /*a5880*/  HMMA.16816.F32.BF16 R12, R24.reuse, R20, R12 ;  /* 0x00000014180c723c */ /* 0x044ff0000004180c */
[----:B---3--:R-:W-:Y:S11]  /*a5890*/  HMMA.16816.F32.BF16 R24, R24, R4, R8 ;  /* 0x000000041818723c */ /* 0x008ff60000041808 */
[----:B------:R0:W-:Y:S04]  /*a58a0*/  STL.64 [R1+0xe10], R12 ;  /* 0x000e100c01007387 */ /* 0x0001e80000100a00 */
[----:B------:R1:W-:Y:S01]  /*a58b0*/  STL.64 [R1+0xe18], R14 ;  /* 0x000e180e01007387 */ /* 0x0003e20000100a00 */
[----:B0-----:R-:W-:-:S03]  /*a58c0*/  IMAD.MOV.U32 R13, RZ, RZ, R20 ;  /* 0x000000ffff0d7224 */ /* 0x001fc600078e0014 */
[----:B-1----:R-:W2:Y:S04]  /*a58d0*/  LDL.LU.64 R14, [R1+0x79c0] ;  /* 0x0079c000010e7983 */ /* 0x002ea80000300a00 */
[----:B------:R-:W3:Y:S04]  /*a58e0*/  LDL.LU R12, [R1+0x79b8] ;  /* 0x0079b800010c7983 */ /* 0x000ee80000300800 */
[----:B------:R-:W4:Y:S04]  /*a58f0*/  LDL.LU.64 R20, [R1+0x79b0] ;  /* 0x0079b00001147983 */ /* 0x000f280000300a00 */
[----:B------:R-:W4:Y:S04]  /*a5900*/  LDL.LU.64 R10, [R1+0x79a8] ;  /* 0x0079a800010a7983 */ /* 0x000f280000300a00 */
[----:B------:R-:W4:Y:S04]  /*a5910*/  LDL.LU.64 R8, [R1+0x79a0] ;  /* 0x0079a00001087983 */ /* 0x000f280000300a00 */
[----:B------:R0:W-:Y:S04]  /*a5920*/  STL.64 [R1+0x6b0], R24 ;  /* 0x0006b01801007387 */ /* 0x0001e80000100a00 */
[----:B------:R1:W-:Y:S04]  /*a5930*/  STL.64 [R1+0x6b8], R26 ;  /* 0x0006b81a01007387 */ /* 0x0003e80000100a00 */
[----:B0-----:R-:W2:Y:S04]  /*a5940*/  LDL.LU R24, [R1+0xc20] ;  /* 0x000c200001187983 */ /* 0x001ea80000300800 */
[----:B------:R-:W2:Y:S04]  /*a5950*/  LDL.LU R25, [R1+0xc24] ;  /* 0x000c240001197983 */ /* 0x000ea80000300800 */
[----:B-1----:R-:W2:Y:S04]  /*a5960*/  LDL.LU R26, [R1+0xc28] ;  /* 0x000c2800011a7983 */ /* 0x002ea80000300800 */
[----:B------:R-:W2:Y:S04]  /*a5970*/  LDL.LU R27, [R1+0xc2c] ;  /* 0x000c2c00011b7983 */ /* 0x000ea80000300800 */
        /* <DEDUP_REMOVED lines=15> */
[----:B------:R-:W2:-:S13]  /*a5a70*/  LDL.LU.64 R16, [R1+0x7960] ;  /* 0x0079600001107983 */ /* 0x000e9a0000300a00 */
[----:B------:R-:W-:Y:S04]  /*a5a80*/  STL.64 [R1+0xc30], R20 ;  /* 0x000c301401007387 */ /* 0x000fe80000100a00 */
[----:B------:R0:W-:Y:S04]  /*a5a90*/  STL.64 [R1+0xc38], R22 ;  /* 0x000c381601007387 */ /* 0x0001e80000100a00 */
[----:B0-----:R-:W2:Y:S04]  /*a5aa0*/  LDL.LU.64 R22, [R1+0x7958] ;  /* 0x0079580001167983 */ /* 0x001ea80000300a00 */
[----:B------:R-:W2:Y:S01]  /*a5ab0*/  LDL.LU.64 R20, [R1+0x7950] ;  /* 0x0079500001147983 */ /* 0x000ea20000300a00 */
[----:B------:R-:W-:-:S02]  /*a5ac0*/  IMAD.MOV.U32 R4, RZ, RZ, R13 ;  /* 0x000000ffff047224 */ /* 0x000fc400078e000d */
[----:B------:R-:W-:Y:S01]  /*a5ad0*/  IMAD.MOV.U32 R5, RZ, RZ, R6 ;  /* 0x000000ffff057224 */ /* 0x000fe200078e0006 */
[----:B------:R-:W3:Y:S01]  /*a5ae0*/  LDL.LU R13, [R1+0x7948] ;  /* 0x00794800010d7983 */ /* 0x000ee20000300800 */
[----:B--2---:R-:W-:-:S15]  /*a5af0*/  HMMA.16816.F32.BF16 R24, R8, R20, R24 ;  /* 0x000000140818723c */ /* 0x004fde0000041818 */
[----:B------:R-:W-:-:S04]  /*a5b00*/  NOP ;  /* 0x0000000000007918 */ /* 0x000fc80000000000 */
[----:B------:R-:W-:Y:S04]  /*a5b10*/  STL.64 [R1+0xc20], R24 ;  /* 0x000c201801007387 */ /* 0x000fe80000100a00 */
[----:B------:R-:W-:Y:S04]  /*a5b20*/  STL.64 [R1+0xc28], R26 ;  /* 0x000c281a01007387 */ /* 0x000fe80000100a00 */
[----:B------:R-:W2:Y:S04]  /*a5b30*/  LDL.LU R6, [R1+0x7944] ;  /* 0x0079440001067983 */ /* 0x000ea80000300800 */
[----:B------:R0:W-:Y:S02]  /*a5b40*/  STL.64 [R1+0x7860], R4 ;  /* 0x0078600401007387 */ /* 0x0001e40000100a00 */
[----:B0-----:R-:W-:-:S02]  /*a5b50*/  IMAD.MOV.U32 R4, RZ, RZ, R7 ;  /* 0x000000ffff047224 */ /* 0x001fc400078e0007 */
[----:B------:R-:W-:Y:S01]  /*a5b60*/  IMAD.MOV.U32 R5, RZ, RZ, R3 ;  /* 0x000000ffff057224 */ /* 0x000fe200078e0003 */
[----:B------:R-:W2:Y:S04]  /*a5b70*/  LDL.LU R7, [R1+0x7940] ;  /* 0x0079400001077983 */ /* 0x000ea80000300800 */
[----:B------:R-:W2:Y:S04]  /*a5b80*/  LDL.LU R3, [R1+0x793c] ;  /* 0x00793c0001037983 */ /* 0x000ea80000300800 */
[----:B------:R-:W-:Y:S04]  /*a5b90*/  STL.64 [R1+0x7878], R4 ;  /* 0x0078780401007387 */ /* 0x000fe80000100a00 */
[----:B------:R-:W-:Y:S04]  /*a5ba0*/  STL.64 [R1+0x7818], R22 ;  /* 0x0078181601007387 */ /* 0x000fe80000100a00 */
[----:B------:R0:W-:Y:S04]  /*a5bb0*/  STL.64 [R1+0x7810], R20 ;  /* 0x0078101401007387 */ /* 0x0001e80000100a00 */
[----:B0-----:R-:W2:Y:S04]  /*a5bc0*/  LDL.LU.64 R20, [R1+0x10] ;  /* 0x0000100001147983 */ /* 0x001ea80000300a00 */
[----:B--2---:R0:W-:Y:S04]  /*a5bd0*/  STL.64 [R1+0x7820], R20 ;  /* 0x0078201401007387 */ /* 0x0041e80000100a00 */
[----:B0-----:R-:W2:Y:S01]  /*a5be0*/  LDL.LU.64 R20, [R1+0x20] ;  /* 0x0000200001147983 */ /* 0x001ea20000300a00 */
[----:B------:R-:W-:-:S02]  /*a5bf0*/  IMAD.MOV.U32 R4, RZ, RZ, R16 ;  /* 0x000000ffff047224 */ /* 0x000fc400078e0010 */
[----:B------:R-:W-:Y:S01]  /*a5c00*/  IMAD.MOV.U32 R5, RZ, RZ, R17 ;  /* 0x000000ffff057224 */ /* 0x000fe200078e0011 */
[----:B--2---:R0:W-:Y:S04]  /*a5c10*/  STL.64 [R1+0x7840], R20 ;  /* 0x0078401401007387 */ /* 0x0041e80000100a00 */
[----:B0-----:R-:W2:Y:S04]  /*a5c20*/  LDL.LU R20, [R1+0x550] ;  /* 0x0005500001147983 */ /* 0x001ea80000300800 */
[----:B------:R-:W2:Y:S04]  /*a5c30*/  LDL.LU R21, [R1+0x554] ;  /* 0x0005540001157983 */ /* 0x000ea80000300800 */
[----:B------:R-:W2:Y:S04]  /*a5c40*/  LDL.LU R22, [R1+0x558] ;  /* 0x0005580001167983 */ /* 0x000ea80000300800 */
[----:B------:R-:W2:Y:S04]  /*a5c50*/  LDL.LU R23, [R1+0x55c] ;  /* 0x00055c0001177983 */ /* 0x000ea80000300800 */
        /* <DEDUP_REMOVED lines=30> */
[----:B----4-:R-:W-:Y:S01]  /*a5e40*/  MOV R4, R19 ;  /* 0x0000001300047202 */ /* 0x010fe20000000f00 */
        /* <DEDUP_REMOVED lines=10> */
[----:B------:R3:W-:Y:S04]  /*a5ef0*/  STL.64 [R1+0x78f0], R4 ;  /* 0x0078f00401007387 */ /* 0x0007e80000100a00 */
[----:B------:R-:W2:Y:S04]  /*a5f00*/  LDL.LU R24, [R1+0xc00] ;  /* 0x000c000001187983 */ /* 0x000ea80000300800 */
[----:B------:R-:W2:Y:S04]  /*a5f10*/  LDL.LU R25, [R1+0xc04] ;  /* 0x000c040001197983 */ /* 0x000ea80000300800 */
[----:B------:R-:W2:Y:S04]  /*a5f20*/  LDL.LU R26, [R1+0xc08] ;  /* 0x000c0800011a7983 */ /* 0x000ea80000300800 */
[----:B------:R-:W2:Y:S01]  /*a5f30*/  LDL.LU R27, [R1+0xc0c] ;  /* 0x000c0c00011b7983 */ /* 0x000ea20000300800 */
[----:B---3--:R-:W-:-:S02]  /*a5f40*/  IMAD.MOV.U32 R4, RZ, RZ, R13 ;  /* 0x000000ffff047224 */ /* 0x008fc400078e000d */
[----:B------:R-:W-:Y:S02]  /*a5f50*/  IMAD.MOV.U32 R5, RZ, RZ, R12 ;  /* 0x000000ffff057224 */ /* 0x000fe400078e000c */
        /* <DEDUP_REMOVED lines=39> */
[----:B------:R-:W-:-:S02]  /*a61d0*/  IMAD.MOV.U32 R4, RZ, RZ, R7 ;  /* 0x000000ffff047224 */ /* 0x000fc400078e0007 */
[----:B------:R-:W-:Y:S01]  /*a61e0*/  IMAD.MOV.U32 R5, RZ, RZ, R6 ;  /* 0x000000ffff057224 */ /* 0x000fe200078e0006 */
[----:B---3--:R-:W-:Y:S01]  /*a61f0*/  HMMA.16816.F32.BF16 R24, R8, R12, R24 ;  /* 0x0000000c0818723c */ /* 0x008fe20000041818 */
[----:B------:R0:W-:Y:S04]  /*a6200*/  STL.64 [R1+0x7808], R12 ;  /* 0x0078080c01007387 */ /* 0x0001e80000100a00 */
[----:B0-----:R-:W3:-:S14]  /*a6210*/  LDL.LU.64 R12, [R1] ;  /* 0x00000000010c7983 */ /* 0x001edc0000300a00 */
[----:B------:R-:W-:Y:S04]  /*a6220*/  STL.64 [R1+0xc00], R24 ;  /* 0x000c001801007387 */ /* 0x000fe80000100a00 */
[----:B------:R-:W-:Y:S04]  /*a6230*/  STL.64 [R1+0xc08], R26 ;  /* 0x000c081a01007387 */ /* 0x000fe80000100a00 */
[----:B------:R-:W0:Y:S01]  /*a6240*/  LDSM.16.MT88.4 R24, [R3+UR5+0x8180] ;  /* 0x008180050318783b */ /* 0x000e220008004200 */
[C---:B--2---:R-:W-:Y:S03]  /*a6250*/  HMMA.16816.F32.BF16 R4, R8.reuse, R4, R20 ;  /* 0x000000040804723c */ /* 0x044fe60000041814 */
[----:B---3--:R1:W-:Y:S04]  /*a6260*/  STL.64 [R1+0x7828], R12 ;  /* 0x0078280c01007387 */ /* 0x0083e80000100a00 */
[----:B-1----:R-:W2:Y:S04]  /*a6270*/  LDL.LU R12, [R1+0x3f0] ;  /* 0x0003f000010c7983 */ /* 0x002ea80000300800 */
[----:B------:R-:W2:Y:S04]  /*a6280*/  LDL.LU R13, [R1+0x3f4] ;  /* 0x0003f400010d7983 */ /* 0x000ea80000300800 */
[----:B------:R-:W2:Y:S04]  /*a6290*/  LDL.LU R14, [R1+0x3f8] ;  /* 0x0003f800010e7983 */ /* 0x000ea80000300800 */
[----:B------:R-:W2:Y:S04]  /*a62a0*/  LDL.LU R15, [R1+0x3fc] ;  /* 0x0003fc00010f7983 */ /* 0x000ea80000300800 */
        /* <DEDUP_REMOVED lines=60> */
[----:B------:R-:W4:Y:S01]  /*a6670*/  LDL.LU.64 R20, [R1+0x7840] ;  /* 0x0078400001147983 */ /* 0x000f220000300a00 */
[----:B------:R-:W-:-:S02]  /*a6680*/  IMAD.MOV.U32 R19, RZ, RZ, R4 ;  /* 0x000000ffff137224 */ /* 0x000fc400078e0004 */
[----:B------:R-:W-:-:S14]  /*a6690*/  IMAD.MOV.U32 R18, RZ, RZ, R5 ;  /* 0x000000ffff127224 */ /* 0x000fdc00078e0005 */
[----:B------:R0:W-:Y:S04]  /*a66a0*/  STL.64 [R1+0x550], R8 ;  /* 0x0005500801007387 */ /* 0x0001e80000100a00 */
[----:B------:R0:W-:Y:S04]  /*a66b0*/  STL.64 [R1+0x558], R10 ;  /* 0x0005580a01007387 */ /* 0x0001e80000100a00 */
[----:B-1----:R-:W2:Y:S04]  /*a66c0*/  LDL.LU.64 R6, [R1+0x7838] ;  /* 0x0078380001067983 */ /* 0x002ea80000300a00 */
[----:B------:R-:W2:Y:S04]  /*a66d0*/  LDL.LU.64 R4, [R1+0x7830] ;  /* 0x0078300001047983 */ /* 0x000ea80000300a00 */
[----:B0-----:R-:W3:Y:S04]  /*a66e0*/  LDL.LU R8, [R1+0x3d0] ;  /* 0x0003d00001087983 */ /* 0x001ee80000300800 */
[----:B------:R-:W3:Y:S04]  /*a66f0*/  LDL.LU R9, [R1+0x3d4] ;  /* 0x0003d40001097983 */ /* 0x000ee80000300800 */
[----:B------:R-:W3:Y:S04]  /*a6700*/  LDL.LU R10, [R1+0x3d8] ;  /* 0x0003d800010a7983 */ /* 0x000ee80000300800 */
[----:B------:R-:W3:Y:S01]  /*a6710*/  LDL.LU R11, [R1+0x3dc] ;  /* 0x0003dc00010b7983 */ /* 0x000ee20000300800 */
[----:B----4-:R-:W-:Y:S01]  /*a6720*/  IMAD.MOV.U32 R3, RZ, RZ, R20 ;  /* 0x000000ffff037224 */ /* 0x010fe200078e0014 */
[----:B--2---:R-:W-:Y:S01]  /*a6730*/  HMMA.16816.F32.BF16 R12, R4, R20, R12 ;  /* 0x00000014040c723c */ /* 0x004fe2000004180c */
[----:B------:R-:W-:-:S15]  /*a6740*/  IMAD.MOV.U32 R28, RZ, RZ, R21 ;  /* 0x000000ffff1c7224 */ /* 0x000fde00078e0015 */
[----:B------:R-:W-:-:S03]  /*a6750*/  NOP ;  /* 0x0000000000007918 */ /* 0x000fc60000000000 */
[----:B------:R0:W-:Y:S04]  /*a6760*/  STL.64 [R1+0x3f0], R12 ;  /* 0x0003f00c01007387 */ /* 0x0001e80000100a00 */
[----:B------:R-:W-:Y:S04]  /*a6770*/  STL.64 [R1+0x3f8], R14 ;  /* 0x0003f80e01007387 */ /* 0x000fe80000100a00 */
[----:B0-----:R-:W2:Y:S04]  /*a6780*/  LDL.LU.64 R12, [R1+0x7828] ;  /* 0x00782800010c7983 */ /* 0x001ea80000300a00 */
[----:B------:R-:W3:Y:S02]  /*a6790*/  LDL.LU.64 R20, [R1+0x7820] ;  /* 0x0078200001147983 */ /* 0x000ee40000300a00 */
[C---:B---3--:R-:W-:Y:S08]  /*a67a0*/  HMMA.16816.F32.BF16 R24, R4.reuse, R20, R24 ;  /* 0x000000140418723c */ /* 0x048ff00000041818 */
[----:B--2---:R-:W-:Y:S11]  /*a67b0*/  HMMA.16816.F32.BF16 R8, R4, R12, R8 ;  /* 0x0000000c0408723c */ /* 0x004ff60000041808 */
[----:B------:R0:W-:Y:S04]  /*a67c0*/  STL.64 [R1+0x3e0], R24 ;  /* 0x0003e01801007387 */ /* 0x0001e80000100a00 */
[----:B------:R-:W-:Y:S04]  /*a67d0*/  STL.64 [R1+0x3e8], R26 ;  /* 0x0003e81a01007387 */ /* 0x000fe80000100a00 */
[----:B------:R-:W2:Y:S01]  /*a67e0*/  LDL.LU.64 R22, [R1+0x7818] ;  /* 0x0078180001167983 */ /* 0x000ea20000300a00 */
[----:B0-----:R-:W-:-:S02]  /*a67f0*/  IMAD.MOV.U32 R25, RZ, RZ, R20 ;  /* 0x000000ffff197224 */ /* 0x001fc400078e0014 */
[----:B------:R-:W-:Y:S02]  /*a6800*/  IMAD.MOV.U32 R24, RZ, RZ, R21 ;  /* 0x000000ffff187224 */ /* 0x000fe400078e0015 */
[----:B------:R-:W3:Y:S04]  /*a6810*/  LDL.LU.64 R20, [R1+0x7810] ;  /* 0x0078100001147983 */ /* 0x000ee80000300a00 */
[----:B------:R0:W-:Y:S04]  /*a6820*/  STL.64 [R1+0x3d0], R8 ;  /* 0x0003d00801007387 */ /* 0x0001e80000100a00 */
[----:B------:R-:W-:Y:S04]  /*a6830*/  STL.64 [R1+0x3d8], R10 ;  /* 0x0003d80a01007387 */ /* 0x000fe80000100a00 */
[----:B0-----:R-:W4:Y:S01]  /*a6840*/  LDL.LU.64 R8, [R1+0x30] ;  /* 0x0000300001087983 */ /* 0x001f220000300a00 */
[----:B------:R-:W-:-:S02]  /*a6850*/  IMAD.MOV.U32 R27, RZ, RZ, R12 ;  /* 0x000000ffff1b7224 */ /* 0x000fc400078e000c */
[----:B------:R-:W-:Y:S01]  /*a6860*/  IMAD.MOV.U32 R26, RZ, RZ, R13 ;  /* 0x000000ffff1a7224 */ /* 0x000fe200078e000d */
[----:B----4-:R0:W-:Y:S04]  /*a6870*/  STL.64 [R1+0x7800], R8 ;  /* 0x0078000801007387 */ /* 0x0101e80000100a00 */
[----:B0-----:R-:W4:Y:S04]  /*a6880*/  LDL.LU R8, [R1+0x3a0] ;  /* 0x0003a00001087983 */ /* 0x001f280000300800 */
[----:B------:R-:W4:Y:S04]  /*a6890*/  LDL.LU R9, [R1+0x3a4] ;  /* 0x0003a40001097983 */ /* 0x000f280000300800 */
[----:B------:R-:W4:Y:S04]  /*a68a0*/  LDL.LU R10, [R1+0x3a8] ;  /* 0x0003a800010a7983 */ /* 0x000f280000300800 */
[----:B------:R-:W4:Y:S04]  /*a68b0*/  LDL.LU R11, [R1+0x3ac] ;  /* 0x0003ac00010b7983 */ /* 0x000f280000300800 */
[----:B------:R-:W2:Y:S04]  /*a68c0*/  LDL.LU R12, [R1+0x3b0] ;  /* 0x0003b000010c7983 */ /* 0x000ea80000300800 */
[----:B------:R-:W2:Y:S04]  /*a68d0*/  LDL.LU R13, [R1+0x3b4] ;  /* 0x0003b400010d7983 */ /* 0x000ea80000300800 */
[----:B------:R-:W2:Y:S04]  /*a68e0*/  LDL.LU R14, [R1+0x3b8] ;  /* 0x0003b800010e7983 */ /* 0x000ea80000300800 */
[----:B------:R-:W2:Y:S04]  /*a68f0*/  LDL.LU R15, [R1+0x3bc] ;  /* 0x0003bc00010f7983 */ /* 0x000ea80000300800 */
[----:B------:R-:W-:Y:S04]  /*a6900*/  STL.64 [R1+0x77b8], R26 ;  /* 0x0077b81a01007387 */ /* 0x000fe80000100a00 */
[----:B------:R0:W-:Y:S04]  /*a6910*/  STL.64 [R1+0x77b0], R24 ;  /* 0x0077b01801007387 */ /* 0x0001e80000100a00 */
[----:B0-----:R-:W2:Y:S04]  /*a6920*/  LDL.LU.64 R24, [R1+0x1c0] ;  /* 0x0001c00001187983 */ /* 0x001ea80000300a00 */
[----:B--2---:R0:W-:Y:S04]  /*a6930*/  STL.64 [R1+0x77c8], R24 ;  /* 0x0077c81801007387 */ /* 0x0041e80000100a00 */
[----:B0-----:R-:W2:Y:S04]  /*a6940*/  LDL.LU.64 R24, [R1+0x1d0] ;  /* 0x0001d00001187983 */ /* 0x001ea80000300a00 */
[----:B--2---:R0:W-:Y:S04]  /*a6950*/  STL.64 [R1+0x77e0], R24 ;  /* 0x0077e01801007387 */ /* 0x0041e80000100a00 */
[----:B0-----:R-:W3:Y:S04]  /*a6960*/  LDL.LU R24, [R1+0x3c0] ;  /* 0x0003c00001187983 */ /* 0x001ee80000300800 */
[----:B------:R-:W3:Y:S04]  /*a6970*/  LDL.LU R25, [R1+0x3c4] ;  /* 0x0003c40001197983 */ /* 0x000ee80000300800 */
[----:B------:R-:W3:Y:S04]  /*a6980*/  LDL.LU R26, [R1+0x3c8] ;  /* 0x0003c800011a7983 */ /* 0x000ee80000300800 */
[----:B------:R-:W3:Y:S02]  /*a6990*/  LDL.LU R27, [R1+0x3cc] ;  /* 0x0003cc00011b7983 */ /* 0x000ee40000300800 */
[----:B---3--:R-:W-:-:S15]  /*a69a0*/  HMMA.16816.F32.BF16 R24, R4, R20, R24 ;  /* 0x000000140418723c */ /* 0x008fde0000041818 */
[----:B------:R-:W-:-:S04]  /*a69b0*/  NOP ;  /* 0x0000000000007918 */ /* 0x000fc80000000000 */
[----:B------:R0:W-:Y:S04]  /*a69c0*/  STL.64 [R1+0x3c0], R24 ;  /* 0x0003c01801007387 */ /* 0x0001e80000100a00 */
[----:B------:R-:W-:Y:S04]  /*a69d0*/  STL.64 [R1+0x3c8], R26 ;  /* 0x0003c81a01007387 */ /* 0x000fe80000100a00 */
[----:B0-----:R-:W2:Y:S04]  /*a69e0*/  LDL.LU.64 R24, [R1+0x1e0] ;  /* 0x0001e00001187983 */ /* 0x001ea80000300a00 */
        /* <DEDUP_REMOVED lines=8> */
[----:B---3--:R0:W-:Y:S04]  /*a6a70*/  STL.64 [R1+0x77c0], R20 ;  /* 0x0077c01401007387 */ /* 0x0081e80000100a00 */
[----:B0-----:R-:W3:Y:S04]  /*a6a80*/  LDL.LU R20, [R1+0x360] ;  /* 0x0003600001147983 */ /* 0x001ee80000300800 */
[----:B------:R-:W3:Y:S04]  /*a6a90*/  LDL.LU R21, [R1+0x364] ;  /* 0x0003640001157983 */ /* 0x000ee80000300800 */
[----:B------:R-:W2:Y:S04]  /*a6aa0*/  LDL.LU R22, [R1+0x368] ;  /* 0x0003680001167983 */ /* 0x000ea80000300800 */
[----:B------:R-:W2:Y:S01]  /*a6ab0*/  LDL.LU R23, [R1+0x36c] ;  /* 0x00036c0001177983 */ /* 0x000ea20000300800 */
[C---:B------:R-:W-:Y:S03]  /*a6ac0*/  HMMA.16816.F32.BF16 R12, R4.reuse, R16, R12 ;  /* 0x00000010040c723c */ /* 0x040fe6000004180c */
        /* <DEDUP_REMOVED lines=14> */
[----:B0-----:R-:W4:Y:S02]  /*a6bb0*/  LDL.LU.64 R12, [R1+0x7808] ;  /* 0x00780800010c7983 */ /* 0x001f240000300a00 */
[----:B----4-:R-:W-:-:S15]  /*a6bc0*/  HMMA.16816.F32.BF16 R8, R4, R12, R8 ;  /* 0x0000000c0408723c */ /* 0x010fde0000041808 */
[----:B------:R-:W-:-:S04]  /*a6bd0*/  NOP ;  /* 0x0000000000007918 */ /* 0x000fc80000000000 */
[----:B------:R0:W-:Y:S04]  /*a6be0*/  STL.64 [R1+0x3a0], R8 ;  /* 0x0003a00801007387 */ /* 0x0001e80000100a00 */
[----:B------:R-:W-:Y:S04]  /*a6bf0*/  STL.64 [R1+0x3a8], R10 ;  /* 0x0003a80a01007387 */ /* 0x000fe80000100a00 */
[----:B0-----:R-:W3:Y:S02]  /*a6c00*/  LDL.LU.64 R8, [R1+0x7800] ;  /* 0x0078000001087983 */ /* 0x001ee40000300a00 */
[----:B---3--:R-:W-:-:S15]  /*a6c10*/  HMMA.16816.F32.BF16 R24, R4, R8, R24 ;  /* 0x000000080418723c */ /* 0x008fde0000041818 */
[----:B------:R-:W-:-:S04]  /*a6c20*/  NOP ;  /* 0x0000000000007918 */ /* 0x000fc80000000000 */
[----:B------:R0:W-:Y:S04]  /*a6c30*/  STL.64 [R1+0x390], R24 ;  /* 0x0003901801007387 */ /* 0x0001e80000100a00 */
[----:B------:R-:W-:Y:S04]  /*a6c40*/  STL.64 [R1+0x398], R26 ;  /* 0x0003981a01007387 */ /* 0x000fe80000100a00 */
[----:B0-----:R-:W2:Y:S01]  /*a6c50*/  LDL.LU.64 R24, [R1+0x77f8] ;  /* 0x0077f80001187983 */ /* 0x001ea20000300a00 */
[----:B------:R-:W-:Y:S02]  /*a6c60*/  IMAD.MOV.U32 R14, RZ, RZ, R8 ;  /* 0x000000ffff0e7224 */ /* 0x000fe400078e0008 */
[----:B------:R-:W-:-:S02]  /*a6c70*/  IMAD.MOV.U32 R15, RZ, RZ, R9 ;  /* 0x000000ffff0f7224 */ /* 0x000fc400078e0009 */
[----:B------:R-:W0:Y:S04]  /*a6c80*/  LDSM.16.MT88.4 R8, [R29+UR5+0xa000] ;  /* 0x00a000051d08783b */ /* 0x000e280008004200 */
[----:B------:R-:W-:Y:S04]  /*a6c90*/  STL.64 [R1+0x76d0], R14 ;  /* 0x0076d00e01007387 */ /* 0x000fe80000100a00 */
[----:B------:R1:W-:Y:S04]  /*a6ca0*/  STL.64 [R1+0x76c8], R12 ;  /* 0x0076c80c01007387 */ /* 0x0003e80000100a00 */
[----:B-1----:R-:W3:Y:S04]  /*a6cb0*/  LDL.LU R12, [R1+0x350] ;  /* 0x00035000010c7983 */ /* 0x002ee80000300800 */
[----:B------:R-:W3:Y:S04]  /*a6cc0*/  LDL.LU R13, [R1+0x354] ;  /* 0x00035400010d7983 */ /* 0x000ee80000300800 */
[----:B------:R-:W3:Y:S04]  /*a6cd0*/  LDL.LU R14, [R1+0x358] ;  /* 0x00035800010e7983 */ /* 0x000ee80000300800 */
[----:B------:R-:W3:Y:S04]  /*a6ce0*/  LDL.LU R15, [R1+0x35c] ;  /* 0x00035c00010f7983 */ /* 0x000ee80000300800 */
[----:B0-----:R0:W-:Y:S04]  /*a6cf0*/  STL.64 [R1+0x75b0], R10 ;  /* 0x0075b00a01007387 */ /* 0x0011e80000100a00 */
[----:B------:R-:W-:Y:S01]  /*a6d00*/  STL.64 [R1+0x75a8], R8 ;  /* 0x0075a80801007387 */ /* 0x000fe20000100a00 */
[----:B--2---:R-:W-:Y:S01]  /*a6d10*/  HMMA.16816.F32.BF16 R20, R4, R24, R20 ;  /* 0x000000180414723c */ /* 0x004fe20000041814 */
[----:B0-----:R-:W-:-:S02]  /*a6d20*/  IMAD.MOV.U32 R11, RZ, RZ, R24 ;  /* 0x000000ffff0b7224 */ /* 0x001fc400078e0018 */
        /* <DEDUP_REMOVED lines=9> */
[----:B------:R-:W-:Y:S01]  /*a6dc0*/  IMAD.MOV.U32 R8, RZ, RZ, R19 ;  /* 0x000000ffff087224 */ /* 0x000fe200078e0013 */
[----:B------:R-:W-:Y:S01]  /*a6dd0*/  MOV R9, R18 ;  /* 0x0000001200097202 */ /* 0x000fe20000000f00 */
        /* <DEDUP_REMOVED lines=21> */
[----:B------:R-:W-:Y:S01]  /*a6f30*/  STL [R1+0x769c], R11 ;  /* 0x00769c0b01007387 */ /* 0x000fe20000100800 */
[----:B---3--:R-:W-:-:S15]  /*a6f40*/  HMMA.16816.F32.BF16 R12, R4, R20, R12 ;  /* 0x00000014040c723c */ /* 0x008fde000004180c */
[----:B------:R-:W-:-:S04]  /*a6f50*/  NOP ;  /* 0x0000000000007918 */ /* 0x000fc80000000000 */
[----:B------:R0:W-:Y:S04]  /*a6f60*/  STL.64 [R1+0x350], R12 ;  /* 0x0003500c01007387 */ /* 0x0001e80000100a00 */
[----:B------:R1:W-:Y:S04]  /*a6f70*/  STL.64 [R1+0x358], R14 ;  /* 0x0003580e01007387 */ /* 0x0003e80000100a00 */
[----:B0-----:R-:W3:Y:S04]  /*a6f80*/  LDL.LU R12, [R1+0x50] ;  /* 0x00005000010c7983 */ /* 0x001ee80000300800 */
[----:B------:R-:W3:Y:S04]  /*a6f90*/  LDL.LU R13, [R1+0x54] ;  /* 0x00005400010d7983 */ /* 0x000ee80000300800 */
[----:B-1----:R-:W2:Y:S04]  /*a6fa0*/  LDL.LU R14, [R1+0x58] ;  /* 0x00005800010e7983 */ /* 0x002ea80000300800 */
[----:B------:R-:W2:Y:S04]  /*a6fb0*/  LDL.LU R15, [R1+0x5c] ;  /* 0x00005c00010f7983 */ /* 0x000ea80000300800 */
[----:B--2---:R-:W-:Y:S04]  /*a6fc0*/  STL.64 [R1+0x76e0], R14 ;  /* 0x0076e00e01007387 */ /* 0x004fe80000100a00 */
[----:B---3--:R0:W-:Y:S04]  /*a6fd0*/  STL.64 [R1+0x76d8], R12 ;  /* 0x0076d80c01007387 */ /* 0x0081e80000100a00 */
[----:B0-----:R-:W2:Y:S04]  /*a6fe0*/  LDL.LU R12, [R1+0x60] ;  /* 0x00006000010c7983 */ /* 0x001ea80000300800 */
[----:B------:R-:W2:Y:S04]  /*a6ff0*/  LDL.LU R13, [R1+0x64] ;  /* 0x00006400010d7983 */ /* 0x000ea80000300800 */
[----:B------:R-:W3:Y:S04]  /*a7000*/  LDL.LU R14, [R1+0x68] ;  /* 0x00006800010e7983 */ /* 0x000ee80000300800 */
[----:B------:R-:W3:Y:S01]  /*a7010*/  LDL.LU R15, [R1+0x6c] ;  /* 0x00006c00010f7983 */ /* 0x000ee20000300800 */
[----:B------:R-:W-:-:S02]  /*a7020*/  IMAD.MOV.U32 R19, RZ, RZ, R20 ;  /* 0x000000ffff137224 */ /* 0x000fc400078e0014 */
[----:B------:R-:W-:Y:S02]  /*a7030*/  IMAD.MOV.U32 R10, RZ, RZ, R21 ;  /* 0x000000ffff0a7224 */ /* 0x000fe400078e0015 */
[----:B------:R-:W-:Y:S02]  /*a7040*/  IMAD.MOV.U32 R20, RZ, RZ, R27 ;  /* 0x000000ffff147224 */ /* 0x000fe400078e001b */
        /* <DEDUP_REMOVED lines=17> */
[----:B0-----:R-:W2:Y:S04]  /*a7160*/  LDL.LU.64 R24, [R1+0x170] ;  /* 0x0001700001187983 */ /* 0x001ea80000300a00 */
[----:B--2---:R0:W-:Y:S04]  /*a7170*/  STL.64 [R1+0x7760], R24 ;  /* 0x0077601801007387 */ /* 0x0041e80000100a00 */
[----:B0-----:R-:W2:Y:S01]  /*a7180*/  LDL.LU.64 R24, [R1+0x180] ;  /* 0x0001800001187983 */ /* 0x001ea20000300a00 */
[----:B------:R-:W-:-:S02]  /*a7190*/  IMAD.MOV.U32 R20, RZ, RZ, R3 ;  /* 0x000000ffff147224 */ /* 0x000fc400078e0003 */
[----:B------:R-:W-:Y:S01]  /*a71a0*/  IMAD.MOV.U32 R21, RZ, RZ, R28 ;  /* 0x000000ffff157224 */ /* 0x000fe200078e001c */
[----:B--2---:R0:W-:Y:S04]  /*a71b0*/  STL.64 [R1+0x7778], R24 ;  /* 0x0077781801007387 */ /* 0x0041e80000100a00 */
[----:B------:R-:W2:Y:S04]  /*a71c0*/  LDL.LU R3, [R1+0x77ac] ;  /* 0x0077ac0001037983 */ /* 0x000ea80000300800 */
[----:B------:R-:W4:Y:S04]  /*a71d0*/  LDL.LU R28, [R1+0x77a8] ;  /* 0x0077a800011c7983 */ /* 0x000f280000300800 */
[----:B0-----:R-:W2:Y:S04]  /*a71e0*/  LDL.LU.64 R24, [R1+0x190] ;  /* 0x0001900001187983 */ /* 0x001ea80000300a00 */
[----:B--2---:R0:W-:Y:S04]  /*a71f0*/  STL.64 [R1+0x7790], R24 ;  /* 0x0077901801007387 */ /* 0x0041e80000100a00 */
[----:B0-----:R-:W2:Y:S04]  /*a7200*/  LDL.LU.64 R24, [R1+0x1a0] ;  /* 0x0001a00001187983 */ /* 0x001ea80000300a00 */
        /* <DEDUP_REMOVED lines=38> */
[----:B------:R-:W-:Y:S04]  /*a7470*/  STL [R1+0x76a8], R10 ;  /* 0x0076a80a01007387 */ /* 0x000fe80000100800 */
[----:B------:R-:W-:Y:S04]  /*a7480*/  STL [R1+0x76a4], R19 ;  /* 0x0076a41301007387 */ /* 0x000fe80000100800 */
        /* <DEDUP_REMOVED lines=16> */
[----:B------:R-:W-:Y:S01]  /*a7590*/  STL [R1+0x76b4], R19 ;  /* 0x0076b41301007387 */ /* 0x000fe20000100800 */
        /* <DEDUP_REMOVED lines=13> */
[----:B------:R0:W-:Y:S04]  /*a7670*/  STL.64 [R1+0x310], R20 ;  /* 0x0003101401007387 */ /* 0x0001e80000100a00 */
[----:B------:R-:W-:Y:S04]  /*a7680*/  STL.64 [R1+0x318], R22 ;  /* 0x0003181601007387 */ /* 0x000fe80000100a00 */
[----:B0-----:R-:W2:Y:S04]  /*a7690*/  LDL.LU.64 R20, [R1+0x7758] ;  /* 0x0077580001147983 */ /* 0x001ea80000300a00 */
[----:B------:R-:W3:Y:S04]  /*a76a0*/  LDL.LU.64 R26, [R1+0x7750] ;  /* 0x00775000011a7983 */ /* 0x000ee80000300a00 */
[----:B------:R-:W3:Y:S02]  /*a76b0*/  LDL.LU.64 R24, [R1+0x7748] ;  /* 0x0077480001187983 */ /* 0x000ee40000300a00 */
[----:B---3--:R-:W-:Y:S02]  /*a76c0*/  HMMA.16816.F32.BF16 R4, R4, R8, R24 ;  /* 0x000000080404723c */ /* 0x008fe40000041818 */
[----:B------:R-:W2:Y:S04]  /*a76d0*/  LDL.LU.64 R26, [R1+0x7740] ;  /* 0x00774000011a7983 */ /* 0x000ea80000300a00 */
[----:B------:R-:W2:-:S13]  /*a76e0*/  LDL.LU.64 R24, [R1+0x7738] ;  /* 0x0077380001187983 */ /* 0x000e9a0000300a00 */
[----:B------:R0:W-:Y:S04]  /*a76f0*/  STL.64 [R1+0xa0], R4 ;  /* 0x0000a00401007387 */ /* 0x0001e80000100a00 */
[----:B------:R1:W-:Y:S04]  /*a7700*/  STL.64 [R1+0xa8], R6 ;  /* 0x0000a80601007387 */ /* 0x0003e80000100a00 */
[----:B0-----:R-:W3:Y:S04]  /*a7710*/  LDL.LU R4, [R1+0x40] ;  /* 0x0000400001047983 */ /* 0x001ee80000300800 */
[----:B------:R-:W3:Y:S04]  /*a7720*/  LDL.LU R5, [R1+0x44] ;  /* 0x0000440001057983 */ /* 0x000ee80000300800 */
[----:B-1----:R-:W3:Y:S04]  /*a7730*/  LDL.LU R6, [R1+0x48] ;  /* 0x0000480001067983 */ /* 0x002ee80000300800 */
[----:B------:R-:W3:Y:S04]  /*a7740*/  LDL.LU R7, [R1+0x4c] ;  /* 0x00004c0001077983 */ /* 0x000ee80000300800 */
[----:B------:R-:W-:Y:S04]  /*a7750*/  STL.64 [R1+0x75c0], R8 ;  /* 0x0075c00801007387 */ /* 0x000fe80000100a00 */
        /* <DEDUP_REMOVED lines=34> */
[----:B------:R-:W-:Y:S02]  /*a7980*/  IMAD.MOV.U32 R11, RZ, RZ, R0 ;  /* 0x000000ffff0b7224 */ /* 0x000fe400078e0000 */
[----:B------:R-:W0:Y:S01]  /*a7990*/  S2R R0, SR_TID.X ;  /* 0x0000000000007919 */ /* 0x000e220000002100 */
[----:B----4-:R-:W-:Y:S01]  /*a79a0*/  IMAD.MOV.U32 R8, RZ, RZ, R28 ;  /* 0x000000ffff087224 */ /* 0x010fe200078e001c */
[----:B---3--:R-:W-:Y:S01]  /*a79b0*/  HMMA.16816.F32.BF16 R4, R24, R12, R4 ;  /* 0x0000000c1804723c */ /* 0x008fe20000041804 */
[----:B--2---:R-:W-:-:S15]  /*a79c0*/  IMAD.MOV.U32 R20, RZ, RZ, R14 ;  /* 0x000000ffff147224 */ /* 0x004fde00078e000e */
[----:B------:R-:W-:-:S03]  /*a79d0*/  NOP ;  /* 0x0000000000007918 */ /* 0x000fc60000000000 */
[----:B------:R-:W-:Y:S02]  /*a79e0*/  IMAD.MOV.U32 R2, RZ, RZ, R7 ;  /* 0x000000ffff027224 */ /* 0x000fe400078e0007 */
[----:B------:R-:W-:Y:S02]  /*a79f0*/  IMAD.MOV.U32 R3, RZ, RZ, R6 ;  /* 0x000000ffff037224 */ /* 0x000fe400078e0006 */
[----:B------:R-:W-:Y:S01]  /*a7a00*/  IMAD.MOV.U32 R21, RZ, RZ, R5 ;  /* 0x000000ffff157224 */ /* 0x000fe200078e0005 */
[----:B------:R-:W-:Y:S04]  /*a7a10*/  STL [R1+0x6654], R2 ;  /* 0x0066540201007387 */ /* 0x000fe80000100800 */
[----:B------:R-:W-:Y:S04]  /*a7a20*/  STL [R1+0x6650], R3 ;  /* 0x0066500301007387 */ /* 0x000fe80000100800 */
[----:B------:R1:W-:Y:S04]  /*a7a30*/  STL [R1+0x664c], R21 ;  /* 0x00664c1501007387 */ /* 0x0003e80000100800 */
[----:B------:R2:W-:Y:S01]  /*a7a40*/  STL.64 [R1+0x7558], R22 ;  /* 0x0075581601007387 */ /* 0x0005e20000100a00 */
[----:B------:R-:W-:-:S03]  /*a7a50*/  IMAD.MOV.U32 R28, RZ, RZ, R4 ;  /* 0x000000ffff1c7224 */ /* 0x000fc600078e0004 */
[----:B------:R-:W3:Y:S01]  /*a7a60*/  LDL.LU R14, [R1+0x76c4] ;  /* 0x0076c400010e7983 */ /* 0x000ee20000300800 */
[----:B-1----:R-:W-:-:S03]  /*a7a70*/  IMAD.MOV.U32 R21, RZ, RZ, R15 ;  /* 0x000000ffff157224 */ /* 0x002fc600078e000f */
[----:B------:R-:W3:Y:S04]  /*a7a80*/  LDL.LU R15, [R1+0x76c0] ;  /* 0x0076c000010f7983 */ /* 0x000ee80000300800 */
[----:B--2---:R-:W-:Y:S01]  /*a7a90*/  HMMA.16816.F32.BF16 R20, R24, R20, R8 ;  /* 0x000000141814723c */ /* 0x004fe20000041808 */
[----:B------:R-:W-:Y:S01]  /*a7aa0*/  STL [R1+0x6648], R28 ;  /* 0x0066481c01007387 */ /* 0x000fe20000100800 */
[C---:B0-----:R-:W-:Y:S01]  /*a7ab0*/  IMAD.SHL.U32 R7, R0.reuse, 0x100, RZ ;  /* 0x0000010000077824 */ /* 0x041fe200078e00ff */
[C---:B------:R-:W-:Y:S01]  /*a7ac0*/  LOP3.LUT R6, R0.reuse, 0x7, RZ, 0xc0, !PT ;  /* 0x0000000700067812 */ /* 0x040fe200078ec0ff */
[----:B------:R-:W-:Y:S01]  /*a7ad0*/  IMAD.SHL.U32 R5, R0, 0x2, RZ ;  /* 0x0000000200057824 */ /* 0x000fe200078e00ff */
[----:B------:R-:W2:-:S14]  /*a7ae0*/  LDL.LU.64 R10, [R1+0x76b8] ;  /* 0x0076b800010a7983 */ /* 0x000e9c0000300a00 */
[----:B------:R-:W-:Y:S01]  /*a7af0*/  MOV R12, R23 ;  /* 0x00000017000c7202 */ /* 0x000fe20000000f00 */
[----:B------:R-:W-:-:S04]  /*a7b00*/  IMAD.MOV.U32 R0, RZ, RZ, R22 ;  /* 0x000000ffff007224 */ /* 0x000fc800078e0016 */
[----:B------:R-:W-:Y:S04]  /*a7b10*/  STL [R1+0x6864], R12 ;  /* 0x0068640c01007387 */ /* 0x000fe80000100800 */
[----:B------:R-:W4:Y:S04]  /*a7b20*/  LDL R22, [R1+0x8] ;  /* 0x0000080001167983 */ /* 0x000f280000100800 */
[----:B------:R-:W4:Y:S01]  /*a7b30*/  LDL R23, [R1+0xc] ;  /* 0x00000c0001177983 */ /* 0x000f220000100800 */
[----:B------:R-:W-:-:S03]  /*a7b40*/  IMAD.MOV.U32 R13, RZ, RZ, R21 ;  /* 0x000000ffff0d7224 */ /* 0x000fc600078e0015 */
[----:B----4-:R0:W-:Y:S04]  /*a7b50*/  STL.64 [R1+0x7570], R22 ;  /* 0x0075701601007387 */ /* 0x0101e80000100a00 */
[----:B0-----:R-:W4:Y:S04]  /*a7b60*/  LDL R22, [R1+0x18] ;  /* 0x0000180001167983 */ /* 0x001f280000100800 */
[----:B------:R-:W4:Y:S04]  /*a7b70*/  LDL R23, [R1+0x1c] ;  /* 0x00001c0001177983 */ /* 0x000f280000100800 */
[----:B----4-:R-:W-:Y:S04]  /*a7b80*/  STL.64 [R1+0x7588], R22 ;  /* 0x0075881601007387 */ /* 0x010fe80000100a00 */
[----:B------:R0:W-:Y:S04]  /*a7b90*/  STL [R1+0x6860], R13 ;  /* 0x0068600d01007387 */ /* 0x0001e80000100800 */
[----:B---3--:R1:W-:Y:S04]  /*a7ba0*/  STL.64 [R1+0x7550], R14 ;  /* 0x0075500e01007387 */ /* 0x0083e80000100a00 */
[----:B------:R-:W3:Y:S04]  /*a7bb0*/  LDL.LU R12, [R1+0x840] ;  /* 0x00084000010c7983 */ /* 0x000ee80000300800 */
[----:B0-----:R-:W3:Y:S04]  /*a7bc0*/  LDL.LU R13, [R1+0x844] ;  /* 0x00084400010d7983 */ /* 0x001ee80000300800 */
[----:B-1----:R-:W4:Y:S04]  /*a7bd0*/  LDL.LU R14, [R1+0x848] ;  /* 0x00084800010e7983 */ /* 0x002f280000300800 */
[----:B------:R-:W4:Y:S04]  /*a7be0*/  LDL.LU R15, [R1+0x84c] ;  /* 0x00084c00010f7983 */ /* 0x000f280000300800 */
[----:B------:R-:W2:Y:S04]  /*a7bf0*/  LDL R22, [R1+0x28] ;  /* 0x0000280001167983 */ /* 0x000ea80000100800 */
[----:B------:R-:W2:Y:S01]  /*a7c00*/  LDL R23, [R1+0x2c] ;  /* 0x00002c0001177983 */ /* 0x000ea20000100800 */
[----:B------:R-:W-:-:S03]  /*a7c10*/  IMAD.MOV.U32 R16, RZ, RZ, R20 ;  /* 0x000000ffff107224 */ /* 0x000fc600078e0014 */
[----:B--2---:R0:W-:Y:S04]  /*a7c20*/  STL.64 [R1+0x75b8], R22 ;  /* 0x0075b81601007387 */ /* 0x0041e80000100a00 */
[----:B------:R-:W2:Y:S04]  /*a7c30*/  LDL.LU R20, [R1+0x880] ;  /* 0x0008800001147983 */ /* 0x000ea80000300800 */
[----:B------:R-:W2:Y:S04]  /*a7c40*/  LDL.LU R21, [R1+0x884] ;  /* 0x0008840001157983 */ /* 0x000ea80000300800 */
[----:B0-----:R-:W2:Y:S04]  /*a7c50*/  LDL.LU R22, [R1+0x888] ;  /* 0x0008880001167983 */ /* 0x001ea80000300800 */
[----:B------:R-:W2:Y:S01]  /*a7c60*/  LDL.LU R23, [R1+0x88c] ;  /* 0x00088c0001177983 */ /* 0x000ea20000300800 */
[----:B------:R-:W-:-:S02]  /*a7c70*/  IMAD.MOV.U32 R8, RZ, RZ, R19 ;  /* 0x000000ffff087224 */ /* 0x000fc400078e0013 */
[----:B------:R-:W-:Y:S01]  /*a7c80*/  IMAD.MOV.U32 R9, RZ, RZ, R18 ;  /* 0x000000ffff097224 */ /* 0x000fe200078e0012 */
[----:B--2---:R-:W-:Y:S04]  /*a7c90*/  STL.64 [R1+0x75d0], R22 ;  /* 0x0075d01601007387 */ /* 0x004fe80000100a00 */
[----:B------:R0:W-:Y:S04]  /*a7ca0*/  STL.64 [R1+0x75c8], R20 ;  /* 0x0075c81401007387 */ /* 0x0001e80000100a00 */
[----:B------:R-:W2:Y:S04]  /*a7cb0*/  LDL.LU R19, [R1+0x76b4] ;  /* 0x0076b40001137983 */ /* 0x000ea80000300800 */
[----:B------:R-:W2:Y:S04]  /*a7cc0*/  LDL.LU R18, [R1+0x76b0] ;  /* 0x0076b00001127983 */ /* 0x000ea80000300800 */
        /* <DEDUP_REMOVED lines=43> */
[----:B------:R-:W3:Y:S04]  /*a7f80*/  LDL.LU R10, [R1+0x7690] ;  /* 0x00769000010a7983 */ /* 0x000ee80000300800 */
[----:B------:R0:W-:Y:S02]  /*a7f90*/  STL.64 [R1+0x7638], R8 ;  /* 0x0076380801007387 */ /* 0x0001e40000100a00 */
[----:B0-----:R-:W-:-:S02]  /*a7fa0*/  IMAD.MOV.U32 R8, RZ, RZ, R11 ;  /* 0x000000ffff087224 */ /* 0x001fc400078e000b */
[----:B------:R-:W-:Y:S01]  /*a7fb0*/  IMAD.MOV.U32 R9, RZ, RZ, R29 ;  /* 0x000000ffff097224 */ /* 0x000fe200078e001d */
[----:B------:R-:W3:Y:S04]  /*a7fc0*/  LDL.LU R11, [R1+0x768c] ;  /* 0x00768c00010b7983 */ /* 0x000ee80000300800 */
[----:B------:R-:W3:Y:S04]  /*a7fd0*/  LDL.LU R29, [R1+0x7688] ;  /* 0x00768800011d7983 */ /* 0x000ee80000300800 */
[----:B------:R0:W-:Y:S04]  /*a7fe0*/  STL.64 [R1+0x7650], R8 ;  /* 0x0076500801007387 */ /* 0x0001e80000100a00 */
[----:B------:R-:W3:Y:S04]  /*a7ff0*/  LDL.LU R20, [R1+0x1080] ;  /* 0x0010800001147983 */ /* 0x000ee80000300800 */
[----:B------:R-:W3:Y:S04]  /*a8000*/  LDL.LU R21, [R1+0x1084] ;  /* 0x0010840001157983 */ /* 0x000ee80000300800 */
[----:B------:R-:W3:Y:S04]  /*a8010*/  LDL.LU R22, [R1+0x1088] ;  /* 0x0010880001167983 */ /* 0x000ee80000300800 */
[----:B------:R-:W3:Y:S01]  /*a8020*/  LDL.LU R23, [R1+0x108c] ;  /* 0x00108c0001177983 */ /* 0x000ee20000300800 */
[----:B0-----:R-:W-:-:S02]  /*a8030*/  IMAD.MOV.U32 R9, RZ, RZ, R18 ;  /* 0x000000ffff097224 */ /* 0x001fc400078e0012 */
[----:B--2---:R-:W-:Y:S02]  /*a8040*/  IMAD.MOV.U32 R8, RZ, RZ, R19 ;  /* 0x000000ffff087224 */ /* 0x004fe400078e0013 */
[----:B------:R-:W2:Y:S04]  /*a8050*/  LDL.LU R19, [R1+0x7684] ;  /* 0x0076840001137983 */ /* 0x000ea80000300800 */
[----:B------:R-:W2:Y:S04]  /*a8060*/  LDL.LU R18, [R1+0x7680] ;  /* 0x0076800001127983 */ /* 0x000ea80000300800 */
[----:B------:R-:W-:Y:S04]  /*a8070*/  STL.64 [R1+0x7668], R8 ;  /* 0x0076680801007387 */ /* 0x000fe80000100a00 */
        /* <DEDUP_REMOVED lines=20> */
[----:B0-----:R-:W3:Y:S04]  /*a81c0*/  LDL.LU R12, [R1+0x850] ;  /* 0x00085000010c7983 */ /* 0x001ee80000300800 */
[----:B------:R-:W3:Y:S04]  /*a81d0*/  LDL.LU R13, [R1+0x854] ;  /* 0x00085400010d7983 */ /* 0x000ee80000300800 */
[----:B------:R-:W4:Y:S04]  /*a81e0*/  LDL.LU R14, [R1+0x858] ;  /* 0x00085800010e7983 */ /* 0x000f280000300800 */
[----:B------:R-:W4:Y:S01]  /*a81f0*/  LDL.LU R15, [R1+0x85c] ;  /* 0x00085c00010f7983 */ /* 0x000f220000300800 */
[----:B------:R-:W-:-:S05]  /*a8200*/  IMAD R6, R6, 0x210, RZ ;  /* 0x0000021006067824 */ /* 0x000fca00078e02ff */
[----:B------:R-:W-:-:S04]  /*a8210*/  LOP3.LUT R17, R6, 0x10, R5, 0x78, !PT ;  /* 0x0000001006117812 */ /* 0x000fc800078e7805 */
[----:B------:R-:W-:-:S05]  /*a8220*/  LOP3.LUT R17, R17, 0x1000, R7, 0xf8, !PT ;  /* 0x0000100011117812 */ /* 0x000fca00078ef807 */
[----:B------:R-:W0:Y:S04]  /*a8230*/  LDSM.16.MT88.4 R4, [R17+UR5+0xa080] ;  /* 0x00a080051104783b */ /* 0x000e280008004200 */
[----:B----4-:R-:W-:Y:S04]  /*a8240*/  STL.64 [R1+0x7580], R14 ;  /* 0x0075800e01007387 */ /* 0x010fe80000100a00 */
[----:B---3--:R1:W-:Y:S04]  /*a8250*/  STL.64 [R1+0x7578], R12 ;  /* 0x0075780c01007387 */ /* 0x0083e80000100a00 */
[----:B-1----:R-:W3:Y:S04]  /*a8260*/  LDL.LU R12, [R1+0x860] ;  /* 0x00086000010c7983 */ /* 0x002ee80000300800 */
[----:B------:R-:W3:Y:S04]  /*a8270*/  LDL.LU R13, [R1+0x864] ;  /* 0x00086400010d7983 */ /* 0x000ee80000300800 */
[----:B------:R-:W4:Y:S04]  /*a8280*/  LDL.LU R14, [R1+0x868] ;  /* 0x00086800010e7983 */ /* 0x000f280000300800 */
[----:B------:R-:W4:Y:S01]  /*a8290*/  LDL.LU R15, [R1+0x86c] ;  /* 0x00086c00010f7983 */ /* 0x000f220000300800 */
[----:B------:R-:W-:-:S02]  /*a82a0*/  IMAD.MOV.U32 R8, RZ, RZ, R11 ;  /* 0x000000ffff087224 */ /* 0x000fc400078e000b */
[----:B------:R-:W-:-:S07]  /*a82b0*/  IMAD.MOV.U32 R9, RZ, RZ, R10 ;  /* 0x000000ffff097224 */ /* 0x000fce00078e000a */
[C---:B--2---:R-:W-:Y:S01]  /*a82c0*/  HMMA.16816.F32.BF16 R8, R24.reuse, R8, R20 ;  /* 0x000000081808723c */ /* 0x044fe20000041814 */
[----:B----4-:R-:W-:Y:S04]  /*a82d0*/  STL.64 [R1+0x7598], R14 ;  /* 0x0075980e01007387 */ /* 0x010fe80000100a00 */
[----:B---3--:R1:W-:Y:S04]  /*a82e0*/  STL.64 [R1+0x7590], R12 ;  /* 0x0075900c01007387 */ /* 0x0083e80000100a00 */
[----:B-1----:R-:W2:Y:S04]  /*a82f0*/  LDL.LU R12, [R1+0x870] ;  /* 0x00087000010c7983 */ /* 0x002ea80000300800 */
[----:B------:R-:W2:Y:S04]  /*a8300*/  LDL.LU R13, [R1+0x874] ;  /* 0x00087400010d7983 */ /* 0x000ea80000300800 */
[----:B------:R-:W2:Y:S04]  /*a8310*/  LDL.LU R14, [R1+0x878] ;  /* 0x00087800010e7983 */ /* 0x000ea80000300800 */
[----:B------:R-:W2:Y:S04]  /*a8320*/  LDL.LU R15, [R1+0x87c] ;  /* 0x00087c00010f7983 */ /* 0x000ea80000300800 */
[----:B------:R-:W-:Y:S04]  /*a8330*/  STL [R1+0x665c], R0 ;  /* 0x00665c0001007387 */ /* 0x000fe80000100800 */
[----:B------:R-:W-:Y:S04]  /*a8340*/  STL [R1+0x6658], R16 ;  /* 0x0066581001007387 */ /* 0x000fe80000100800 */
        /* <DEDUP_REMOVED lines=59> */
[----:B0-----:R-:W4:Y:S04]  /*a8700*/  LDL.LU R24, [R1+0x830] ;  /* 0x0008300001187983 */ /* 0x001f280000300800 */
[----:B------:R-:W4:Y:S01]  /*a8710*/  LDL.LU R25, [R1+0x834] ;  /* 0x0008340001197983 */ /* 0x000f220000300800 */
[----:B-1----:R-:W-:-:S02]  /*a8720*/  IMAD.MOV.U32 R26, RZ, RZ, R18 ;  /* 0x000000ffff1a7224 */ /* 0x002fc400078e0012 */
[----:B------:R-:W-:Y:S01]  /*a8730*/  IMAD.MOV.U32 R27, RZ, RZ, R19 ;  /* 0x000000ffff1b7224 */ /* 0x000fe200078e0013 */
[----:B------:R-:W4:Y:S04]  /*a8740*/  LDL.LU R18, [R1+0x75a4] ;  /* 0x0075a40001127983 */ /* 0x000f280000300800 */
        /* <DEDUP_REMOVED lines=24> */
[----:B------:R4:W-:Y:S02]  /*a88d0*/  STL.64 [R1+0x7500], R22 ;  /* 0x0075001601007387 */ /* 0x0009e40000100a00 */
[C---:B----4-:R-:W-:Y:S02]  /*a88e0*/  HMMA.16816.F32.BF16 R20, R8.reuse, R18, R24 ;  /* 0x000000120814723c */ /* 0x050fe40000041818 */
[----:B------:R-:W0:Y:S06]  /*a88f0*/  LDSM.16.MT88.4 R24, [R17+UR5+0xa100] ;  /* 0x00a100051118783b */ /* 0x000e2c0008004200 */
[C---:B---3--:R-:W-:Y:S01]  /*a8900*/  HMMA.16816.F32.BF16 R4, R8.reuse, R14, R4 ;  /* 0x0000000e0804723c */ /* 0x048fe20000041804 */
[----:B------:R-:W-:Y:S10]  /*a8910*/  STL.64 [R1+0x74d0], R14 ;  /* 0x0074d00e01007387 */ /* 0x000ff40000100a00 */
[----:B------:R-:W-:Y:S04]  /*a8920*/  STL.64 [R1+0x1050], R20 ;  /* 0x0010501401007387 */ /* 0x000fe80000100a00 */
[----:B------:R-:W-:Y:S04]  /*a8930*/  STL.64 [R1+0x1058], R22 ;  /* 0x0010581601007387 */ /* 0x000fe80000100a00 */
[----:B------:R-:W-:Y:S04]  /*a8940*/  STL.64 [R1+0x1040], R4 ;  /* 0x0010400401007387 */ /* 0x000fe80000100a00 */
[----:B------:R-:W-:Y:S04]  /*a8950*/  STL.64 [R1+0x1048], R6 ;  /* 0x0010480601007387 */ /* 0x000fe80000100a00 */
[----:B------:R1:W-:Y:S04]  /*a8960*/  STL.64 [R1+0x7448], R18 ;  /* 0x0074481201007387 */ /* 0x0003e80000100a00 */
[----:B------:R-:W-:Y:S04]  /*a8970*/  STL [R1+0x7440], R17 ;  /* 0x0074401101007387 */ /* 0x000fe80000100800 */
[----:B-1----:R-:W2:Y:S04]  /*a8980*/  LDL R18, [R1+0x168] ;  /* 0x0001680001127983 */ /* 0x002ea80000100800 */
[----:B------:R-:W2:Y:S04]  /*a8990*/  LDL R19, [R1+0x16c] ;  /* 0x00016c0001137983 */ /* 0x000ea80000100800 */
[----:B--2---:R1:W-:Y:S04]  /*a89a0*/  STL.64 [R1+0x7488], R18 ;  /* 0x0074881201007387 */ /* 0x0043e80000100a00 */
[----:B------:R-:W2:Y:S04]  /*a89b0*/  LDL.LU R4, [R1+0x810] ;  /* 0x0008100001047983 */ /* 0x000ea80000300800 */
[----:B------:R-:W2:Y:S04]  /*a89c0*/  LDL.LU R5, [R1+0x814] ;  /* 0x0008140001057983 */ /* 0x000ea80000300800 */
[----:B------:R-:W3:Y:S04]  /*a89d0*/  LDL.LU R6, [R1+0x818] ;  /* 0x0008180001067983 */ /* 0x000ee80000300800 */
[----:B------:R-:W3:Y:S04]  /*a89e0*/  LDL.LU R7, [R1+0x81c] ;  /* 0x00081c0001077983 */ /* 0x000ee80000300800 */
[----:B---3--:R-:W-:Y:S04]  /*a89f0*/  STL.64 [R1+0x7498], R6 ;  /* 0x0074980601007387 */ /* 0x008fe80000100a00 */
[----:B--2---:R-:W-:Y:S04]  /*a8a00*/  STL.64 [R1+0x7490], R4 ;  /* 0x0074900401007387 */ /* 0x004fe80000100a00 */
[----:B-1----:R-:W2:Y:S04]  /*a8a10*/  LDL R18, [R1+0x178] ;  /* 0x0001780001127983 */ /* 0x002ea80000100800 */
[----:B------:R-:W2:Y:S04]  /*a8a20*/  LDL R19, [R1+0x17c] ;  /* 0x00017c0001137983 */ /* 0x000ea80000100800 */
[----:B--2---:R1:W-:Y:S04]  /*a8a30*/  STL.64 [R1+0x74a0], R18 ;  /* 0x0074a01201007387 */ /* 0x0043e80000100a00 */
[----:B-1----:R-:W2:Y:S04]  /*a8a40*/  LDL.64 R18, [R1+0x188] ;  /* 0x0001880001127983 */ /* 0x002ea80000100a00 */
[----:B--2---:R1:W-:Y:S04]  /*a8a50*/  STL.64 [R1+0x74b8], R18 ;  /* 0x0074b81201007387 */ /* 0x0043e80000100a00 */
[----:B------:R-:W2:Y:S04]  /*a8a60*/  LDL.LU R4, [R1+0xfb0] ;  /* 0x000fb00001047983 */ /* 0x000ea80000300800 */
[----:B------:R-:W2:Y:S04]  /*a8a70*/  LDL.LU R5, [R1+0xfb4] ;  /* 0x000fb40001057983 */ /* 0x000ea80000300800 */
[----:B------:R-:W3:Y:S04]  /*a8a80*/  LDL.LU R6, [R1+0xfb8] ;  /* 0x000fb80001067983 */ /* 0x000ee80000300800 */
[----:B------:R-:W3:Y:S04]  /*a8a90*/  LDL.LU R7, [R1+0xfbc] ;  /* 0x000fbc0001077983 */ /* 0x000ee80000300800 */
[----:B-1----:R-:W4:Y:S04]  /*a8aa0*/  LDL R18, [R1+0x198] ;  /* 0x0001980001127983 */ /* 0x002f280000100800 */
[----:B------:R-:W4:Y:S04]  /*a8ab0*/  LDL R19, [R1+0x19c] ;  /* 0x00019c0001137983 */ /* 0x000f280000100800 */
[----:B----4-:R1:W-:Y:S04]  /*a8ac0*/  STL.64 [R1+0x74d8], R18 ;  /* 0x0074d81201007387 */ /* 0x0103e80000100a00 */
[----:B------:R-:W4:Y:S04]  /*a8ad0*/  LDL.LU R16, [R1+0xfe0] ;  /* 0x000fe00001107983 */ /* 0x000f280000300800 */
[----:B------:R-:W4:Y:S04]  /*a8ae0*/  LDL.LU R17, [R1+0xfe4] ;  /* 0x000fe40001117983 */ /* 0x000f280000300800 */
[----:B-1----:R-:W2:Y:S04]  /*a8af0*/  LDL.LU R18, [R1+0xfe8] ;  /* 0x000fe80001127983 */ /* 0x002ea80000300800 */
[----:B------:R-:W2:Y:S04]  /*a8b00*/  LDL.LU R19, [R1+0xfec] ;  /* 0x000fec0001137983 */ /* 0x000ea80000300800 */
[----:B------:R-:W2:Y:S04]  /*a8b10*/  LDL.LU R20, [R1+0x1000] ;  /* 0x0010000001147983 */ /* 0x000ea80000300800 */
[----:B------:R-:W2:Y:S04]  /*a8b20*/  LDL.LU R21, [R1+0x1004] ;  /* 0x0010040001157983 */ /* 0x000ea80000300800 */
[----:B------:R-:W2:Y:S04]  /*a8b30*/  LDL.LU R22, [R1+0x1008] ;  /* 0x0010080001167983 */ /* 0x000ea80000300800 */
[----:B------:R-:W2:Y:S04]  /*a8b40*/  LDL.LU R23, [R1+0x100c] ;  /* 0x00100c0001177983 */ /* 0x000ea80000300800 */
[----:B--2---:R1:W-:Y:S04]  /*a8b50*/  STL.64 [R1+0x7510], R22 ;  /* 0x0075101601007387 */ /* 0x0043e80000100a00 */
[----:B------:R-:W-:Y:S04]  /*a8b60*/  STL.64 [R1+0x7508], R20 ;  /* 0x0075081401007387 */ /* 0x000fe80000100a00 */
[----:B-1----:R-:W2:Y:S04]  /*a8b70*/  LDL R22, [R1+0x1d8] ;  /* 0x0001d80001167983 */ /* 0x002ea80000100800 */
[----:B------:R-:W2:Y:S04]  /*a8b80*/  LDL R23, [R1+0x1dc] ;  /* 0x0001dc0001177983 */ /* 0x000ea80000100800 */
[----:B--2---:R1:W-:Y:S04]  /*a8b90*/  STL.64 [R1+0x7520], R22 ;  /* 0x0075201601007387 */ /* 0x0043e80000100a00 */
[----:B-1----:R-:W2:Y:S04]  /*a8ba0*/  LDL.64 R22, [R1+0x1e8] ;  /* 0x0001e80001167983 */ /* 0x002ea80000100a00 */
[----:B--2---:R-:W-:Y:S04]  /*a8bb0*/  STL.64 [R1+0x7538], R22 ;  /* 0x0075381601007387 */ /* 0x004fe80000100a00 */
[----:B------:R-:W-:Y:S04]  /*a8bc0*/  STL.64 [R1+0x74e8], R18 ;  /* 0x0074e81201007387 */ /* 0x000fe80000100a00 */
[----:B----4-:R1:W-:Y:S04]  /*a8bd0*/  STL.64 [R1+0x74e0], R16 ;  /* 0x0074e01001007387 */ /* 0x0103e80000100a00 */
[----:B-1----:R-:W2:Y:S04]  /*a8be0*/  LDL.LU R16, [R1+0xff0] ;  /* 0x000ff00001107983 */ /* 0x002ea80000300800 */
[----:B------:R-:W2:Y:S04]  /*a8bf0*/  LDL.LU R17, [R1+0xff4] ;  /* 0x000ff40001117983 */ /* 0x000ea80000300800 */
[----:B------:R-:W4:Y:S04]  /*a8c00*/  LDL.LU R18, [R1+0xff8] ;  /* 0x000ff80001127983 */ /* 0x000f280000300800 */
[----:B------:R-:W4:Y:S04]  /*a8c10*/  LDL.LU R19, [R1+0xffc] ;  /* 0x000ffc0001137983 */ /* 0x000f280000300800 */
[----:B------:R-:W2:Y:S04]  /*a8c20*/  LDL R22, [R1+0x38] ;  /* 0x0000380001167983 */ /* 0x000ea80000100800 */
[----:B------:R-:W3:Y:S04]  /*a8c30*/  LDL R23, [R1+0x3c] ;  /* 0x00003c0001177983 */ /* 0x000ee80000100800 */
[----:B----4-:R1:W-:Y:S04]  /*a8c40*/  STL.64 [R1+0x74f8], R18 ;  /* 0x0074f81201007387 */ /* 0x0103e80000100a00 */
[----:B--2---:R2:W-:Y:S04]  /*a8c50*/  STL.64 [R1+0x74f0], R16 ;  /* 0x0074f01001007387 */ /* 0x0045e80000100a00 */
[----:B-1----:R-:W4:Y:S04]  /*a8c60*/  LDL.64 R18, [R1+0x1c8] ;  /* 0x0001c80001127983 */ /* 0x002f280000100a00 */
[----:B----4-:R1:W-:Y:S04]  /*a8c70*/  STL.64 [R1+0x7518], R18 ;  /* 0x0075181201007387 */ /* 0x0103e80000100a00 */
[----:B--2---:R-:W2:Y:S04]  /*a8c80*/  LDL.LU R16, [R1+0x1010] ;  /* 0x0010100001107983 */ /* 0x004ea80000300800 */
[----:B------:R-:W2:Y:S04]  /*a8c90*/  LDL.LU R17, [R1+0x1014] ;  /* 0x0010140001117983 */ /* 0x000ea80000300800 */
[----:B-1----:R-:W4:Y:S04]  /*a8ca0*/  LDL.LU R18, [R1+0x1018] ;  /* 0x0010180001127983 */ /* 0x002f280000300800 */
[----:B------:R-:W4:Y:S04]  /*a8cb0*/  LDL.LU R19, [R1+0x101c] ;  /* 0x00101c0001137983 */ /* 0x000f280000300800 */
[----:B----4-:R-:W-:Y:S04]  /*a8cc0*/  STL.64 [R1+0x7530], R18 ;  /* 0x0075301201007387 */ /* 0x010fe80000100a00 */
[----:B--2---:R1:W-:Y:S04]  /*a8cd0*/  STL.64 [R1+0x7528], R16 ;  /* 0x0075281001007387 */ /* 0x0043e80000100a00 */
        /* <DEDUP_REMOVED lines=8> */
[----:B------:R-:W2:Y:S04]  /*a8d60*/  LDL.LU R18, [R1+0x1038] ;  /* 0x0010380001127983 */ /* 0x000ea80000300800 */
[----:B------:R-:W2:Y:S04]  /*a8d70*/  LDL.LU R19, [R1+0x103c] ;  /* 0x00103c0001137983 */ /* 0x000ea80000300800 */
[----:B------:R-:W4:Y:S04]  /*a8d80*/  LDL.64 R14, [R1+0x1a8] ;  /* 0x0001a800010e7983 */ /* 0x000f280000100a00 */
[----:B---3--:R-:W-:Y:S04]  /*a8d90*/  STL.64 [R1+0x74b0], R6 ;  /* 0x0074b00601007387 */ /* 0x008fe80000100a00 */
[----:B------:R1:W-:Y:S04]  /*a8da0*/  STL.64 [R1+0x74a8], R4 ;  /* 0x0074a80401007387 */ /* 0x0003e80000100a00 */
[----:B-1----:R-:W3:Y:S04]  /*a8db0*/  LDL.LU R4, [R1+0xfc0] ;  /* 0x000fc00001047983 */ /* 0x002ee80000300800 */
[----:B------:R-:W3:Y:S04]  /*a8dc0*/  LDL.LU R5, [R1+0xfc4] ;  /* 0x000fc40001057983 */ /* 0x000ee80000300800 */
[----:B------:R-:W3:Y:S04]  /*a8dd0*/  LDL.LU R6, [R1+0xfc8] ;  /* 0x000fc80001067983 */ /* 0x000ee80000300800 */
[----:B------:R-:W3:Y:S01]  /*a8de0*/  LDL.LU R7, [R1+0xfcc] ;  /* 0x000fcc0001077983 */ /* 0x000ee20000300800 */
[C---:B--2---:R-:W-:Y:S03]  /*a8df0*/  HMMA.16816.F32.BF16 R20, R8.reuse, R22, R16 ;  /* 0x000000160814723c */ /* 0x044fe60000041810 */
[----:B---3--:R-:W-:Y:S04]  /*a8e00*/  STL.64 [R1+0x74c8], R6 ;  /* 0x0074c80601007387 */ /* 0x008fe80000100a00 */
[----:B------:R1:W-:Y:S04]  /*a8e10*/  STL.64 [R1+0x74c0], R4 ;  /* 0x0074c00401007387 */ /* 0x0003e80000100a00 */
[----:B-1----:R-:W2:Y:S04]  /*a8e20*/  LDL.LU R4, [R1+0xfd0] ;  /* 0x000fd00001047983 */ /* 0x002ea80000300800 */
[----:B------:R-:W2:Y:S04]  /*a8e30*/  LDL.LU R5, [R1+0xfd4] ;  /* 0x000fd40001057983 */ /* 0x000ea80000300800 */
[----:B------:R-:W2:Y:S04]  /*a8e40*/  LDL.LU R6, [R1+0xfd8] ;  /* 0x000fd80001067983 */ /* 0x000ea80000300800 */
[----:B------:R-:W2:Y:S04]  /*a8e50*/  LDL.LU R7, [R1+0xfdc] ;  /* 0x000fdc0001077983 */ /* 0x000ea80000300800 */
[----:B0-----:R0:W-:Y:S04]  /*a8e60*/  STL.64 [R1+0x7350], R26 ;  /* 0x0073501a01007387 */ /* 0x0011e80000100a00 */
[----:B------:R-:W-:Y:S04]  /*a8e70*/  STL.64 [R1+0x7348], R24 ;  /* 0x0073481801007387 */ /* 0x000fe80000100a00 */
[----:B0-----:R-:W3:Y:S04]  /*a8e80*/  LDL R26, [R1+0x1b8] ;  /* 0x0001b800011a7983 */ /* 0x001ee80000100800 */
[----:B------:R-:W3:Y:S04]  /*a8e90*/  LDL R27, [R1+0x1bc] ;  /* 0x0001bc00011b7983 */ /* 0x000ee80000100800 */
[----:B------:R-:W2:Y:S04]  /*a8ea0*/  LDL.LU.64 R18, [R1+0x7548] ;  /* 0x0075480001127983 */ /* 0x000ea80000300a00 */
[----:B------:R-:W2:Y:S04]  /*a8eb0*/  LDL.LU.64 R16, [R1+0x7540] ;  /* 0x0075400001107983 */ /* 0x000ea80000300a00 */
[----:B------:R-:W-:Y:S04]  /*a8ec0*/  STL.64 [R1+0x10e0], R20 ;  /* 0x0010e01401007387 */ /* 0x000fe80000100a00 */
[----:B------:R0:W-:Y:S04]  /*a8ed0*/  STL.64 [R1+0x10e8], R22 ;  /* 0x0010e81601007387 */ /* 0x0001e80000100a00 */
[----:B0-----:R-:W2:Y:S02]  /*a8ee0*/  LDL.LU.64 R22, [R1+0x7538] ;  /* 0x0075380001167983 */ /* 0x001ea40000300a00 */
        /* <DEDUP_REMOVED lines=23> */
[----:B------:R-:W3:Y:S04]  /*a9060*/  LDL.LU.64 R18, [R1+0x74f8] ;  /* 0x0074f80001127983 */ /* 0x000ee80000300a00 */
[----:B------:R-:W3:Y:S04]  /*a9070*/  LDL.LU.64 R16, [R1+0x74f0] ;  /* 0x0074f00001107983 */ /* 0x000ee80000300a00 */
[----:B------:R-:W-:Y:S04]  /*a9080*/  STL [R1+0x73e4], R3 ;  /* 0x0073e40301007387 */ /* 0x000fe80000100800 */
[----:B------:R-:W-:Y:S04]  /*a9090*/  STL [R1+0x73e0], R20 ;  /* 0x0073e01401007387 */ /* 0x000fe80000100800 */
[----:B--2---:R0:W-:Y:S01]  /*a90a0*/  STL.64 [R1+0x7470], R22 ;  /* 0x0074701601007387 */ /* 0x0041e20000100a00 */
[C---:B---3--:R-:W-:Y:S03]  /*a90b0*/  HMMA.16816.F32.BF16 R24, R8.reuse, R26, R16 ;  /* 0x0000001a0818723c */ /* 0x048fe60000041810 */
[----:B0-----:R-:W2:Y:S04]  /*a90c0*/  LDL.64 R22, [R1+0x28] ;  /* 0x0000280001167983 */ /* 0x001ea80000100a00 */
[----:B------:R-:W4:Y:S04]  /*a90d0*/  LDL.LU.64 R18, [R1+0x74e8] ;  /* 0x0074e80001127983 */ /* 0x000f280000300a00 */
[----:B------:R-:W4:Y:S08]  /*a90e0*/  LDL.LU.64 R16, [R1+0x74e0] ;  /* 0x0074e00001107983 */ /* 0x000f300000300a00 */
[----:B------:R0:W-:Y:S04]  /*a90f0*/  STL.64 [R1+0x15f0], R24 ;  /* 0x0015f01801007387 */ /* 0x0001e80000100a00 */
[----:B------:R1:W-:Y:S04]  /*a9100*/  STL.64 [R1+0x15f8], R26 ;  /* 0x0015f81a01007387 */ /* 0x0003e80000100a00 */
[----:B0-----:R-:W3:Y:S04]  /*a9110*/  LDL.LU R24, [R1+0x690] ;  /* 0x0006900001187983 */ /* 0x001ee80000300800 */
[----:B------:R-:W3:Y:S04]  /*a9120*/  LDL.LU R25, [R1+0x694] ;  /* 0x0006940001197983 */ /* 0x000ee80000300800 */
[----:B-1----:R-:W3:Y:S04]  /*a9130*/  LDL.LU R26, [R1+0x698] ;  /* 0x00069800011a7983 */ /* 0x002ee80000300800 */
[----:B------:R-:W3:Y:S01]  /*a9140*/  LDL.LU R27, [R1+0x69c] ;  /* 0x00069c00011b7983 */ /* 0x000ee20000300800 */
[----:B----4-:R-:W-:-:S15]  /*a9150*/  HMMA.16816.F32.BF16 R16, R8, R14, R16 ;  /* 0x0000000e0810723c */ /* 0x010fde0000041810 */
[----:B------:R-:W-:-:S04]  /*a9160*/  NOP ;  /* 0x0000000000007918 */ /* 0x000fc80000000000 */
[----:B------:R-:W-:Y:S04]  /*a9170*/  STL.64 [R1+0x15e0], R16 ;  /* 0x0015e01001007387 */ /* 0x000fe80000100a00 */
[----:B------:R0:W-:Y:S04]  /*a9180*/  STL.64 [R1+0x15e8], R18 ;  /* 0x0015e81201007387 */ /* 0x0001e80000100a00 */
[----:B0-----:R-:W4:Y:S01]  /*a9190*/  LDL.LU.64 R18, [R1+0x74d8] ;  /* 0x0074d80001127983 */ /* 0x001f220000300a00 */
[----:B------:R-:W-:Y:S02]  /*a91a0*/  IMAD.MOV.U32 R12, RZ, RZ, R15 ;  /* 0x000000ffff0c7224 */ /* 0x000fe400078e000f */
[----:B------:R-:W-:-:S02]  /*a91b0*/  IMAD.MOV.U32 R28, RZ, RZ, R14 ;  /* 0x000000ffff1c7224 */ /* 0x000fc400078e000e */
[----:B------:R-:W2:Y:S04]  /*a91c0*/  LDL.LU.64 R14, [R1+0x74d0] ;  /* 0x0074d000010e7983 */ /* 0x000ea80000300a00 */
[----:B------:R-:W-:Y:S04]  /*a91d0*/  STL [R1+0x73ec], R12 ;  /* 0x0073ec0c01007387 */ /* 0x000fe80000100800 */
[----:B------:R-:W-:Y:S01]  /*a91e0*/  STL [R1+0x73e8], R28 ;  /* 0x0073e81c01007387 */ /* 0x000fe20000100800 */
[----:B----4-:R-:W-:Y:S03]  /*a91f0*/  HMMA.16816.F32.BF16 R16, R8, R18, R4 ;  /* 0x000000120810723c */ /* 0x010fe60000041804 */
[----:B------:R-:W4:Y:S04]  /*a9200*/  LDL.LU.64 R6, [R1+0x74c8] ;  /* 0x0074c80001067983 */ /* 0x000f280000300a00 */
[----:B------:R-:W4:-:S12]  /*a9210*/  LDL.LU.64 R4, [R1+0x74c0] ;  /* 0x0074c00001047983 */ /* 0x000f180000300a00 */
        /* <DEDUP_REMOVED lines=12> */
[----:B--2---:R0:W-:Y:S04]  /*a92e0*/  STL.64 [R1+0x7438], R14 ;  /* 0x0074380e01007387 */ /* 0x0041e80000100a00 */
[----:B------:R-:W-:Y:S04]  /*a92f0*/  STL [R1+0x7430], R12 ;  /* 0x0074300c01007387 */ /* 0x000fe80000100800 */
[----:B0-----:R-:W3:Y:S01]  /*a9300*/  LDL.64 R14, [R1+0x18] ;  /* 0x00001800010e7983 */ /* 0x001ee20000100a00 */
[----:B----4-:R-:W-:Y:S03]  /*a9310*/  HMMA.16816.F32.BF16 R16, R8, R18, R4 ;  /* 0x000000120810723c */ /* 0x010fe60000041804 */
[----:B------:R-:W2:Y:S04]  /*a9320*/  LDL.LU.64 R6, [R1+0x7498] ;  /* 0x0074980001067983 */ /* 0x000ea80000300a00 */
[----:B------:R-:W2:-:S12]  /*a9330*/  LDL.LU.64 R4, [R1+0x7490] ;  /* 0x0074900001047983 */ /* 0x000e980000300a00 */
[----:B------:R-:W-:Y:S04]  /*a9340*/  STL.64 [R1+0x15b0], R16 ;  /* 0x0015b01001007387 */ /* 0x000fe80000100a00 */
[----:B------:R0:W-:Y:S04]  /*a9350*/  STL.64 [R1+0x15b8], R18 ;  /* 0x0015b81201007387 */ /* 0x0001e80000100a00 */
[----:B0-----:R-:W2:Y:S02]  /*a9360*/  LDL.LU.64 R18, [R1+0x7488] ;  /* 0x0074880001127983 */ /* 0x001ea40000300a00 */
[----:B--2---:R-:W-:Y:S02]  /*a9370*/  HMMA.16816.F32.BF16 R16, R8, R18, R4 ;  /* 0x000000120810723c */ /* 0x004fe40000041804 */
[----:B------:R-:W2:Y:S04]  /*a9380*/  LDL.LU.64 R6, [R1+0x7480] ;  /* 0x0074800001067983 */ /* 0x000ea80000300a00 */
[----:B------:R-:W2:Y:S04]  /*a9390*/  LDL.LU.64 R4, [R1+0x7478] ;  /* 0x0074780001047983 */ /* 0x000ea80000300a00 */
[----:B------:R-:W2:Y:S09]  /*a93a0*/  LDL.LU R8, [R1+0x6a0] ;  /* 0x0006a00001087983 */ /* 0x000eb20000300800 */
[----:B------:R0:W-:Y:S04]  /*a93b0*/  STL.64 [R1+0xfb0], R16 ;  /* 0x000fb01001007387 */ /* 0x0001e80000100a00 */
[----:B------:R1:W-:Y:S04]  /*a93c0*/  STL.64 [R1+0xfb8], R18 ;  /* 0x000fb81201007387 */ /* 0x0003e80000100a00 */
[----:B------:R-:W2:Y:S04]  /*a93d0*/  LDL.LU R9, [R1+0x6a4] ;  /* 0x0006a40001097983 */ /* 0x000ea80000300800 */
[----:B------:R-:W2:Y:S04]  /*a93e0*/  LDL.LU R10, [R1+0x6a8] ;  /* 0x0006a800010a7983 */ /* 0x000ea80000300800 */
[----:B------:R-:W2:Y:S04]  /*a93f0*/  LDL.LU R11, [R1+0x6ac] ;  /* 0x0006ac00010b7983 */ /* 0x000ea80000300800 */
[----:B0-----:R-:W4:Y:S04]  /*a9400*/  LDL.LU R16, [R1+0x670] ;  /* 0x0006700001107983 */ /* 0x001f280000300800 */
[----:B------:R-:W4:Y:S04]  /*a9410*/  LDL.LU R17, [R1+0x674] ;  /* 0x0006740001117983 */ /* 0x000f280000300800 */
[----:B-1----:R-:W3:Y:S04]  /*a9420*/  LDL.LU R18, [R1+0x678] ;  /* 0x0006780001127983 */ /* 0x002ee80000300800 */
[----:B------:R-:W3:Y:S01]  /*a9430*/  LDL.LU R19, [R1+0x67c] ;  /* 0x00067c0001137983 */ /* 0x000ee20000300800 */
[----:B------:R-:W-:-:S02]  /*a9440*/  IMAD.MOV.U32 R3, RZ, RZ, R22 ;  /* 0x000000ffff037224 */ /* 0x000fc400078e0016 */
[----:B------:R-:W-:Y:S01]  /*a9450*/  IMAD.MOV.U32 R20, RZ, RZ, R23 ;  /* 0x000000ffff147224 */ /* 0x000fe200078e0017 */
[----:B--2---:R-:W-:Y:S01]  /*a9460*/  HMMA.16816.F32.BF16 R8, R4, R22, R8 ;  /* 0x000000160408723c */ /* 0x004fe20000041808 */
[----:B---3--:R-:W-:Y:S04]  /*a9470*/  STL.64 [R1+0x7458], R18 ;  /* 0x0074581201007387 */ /* 0x008fe80000100a00 */
[----:B----4-:R0:W-:Y:S04]  /*a9480*/  STL.64 [R1+0x7450], R16 ;  /* 0x0074501001007387 */ /* 0x0101e80000100a00 */
[----:B0-----:R-:W2:Y:S04]  /*a9490*/  LDL.LU R16, [R1+0x680] ;  /* 0x0006800001107983 */ /* 0x001ea80000300800 */
[----:B------:R-:W2:Y:S04]  /*a94a0*/  LDL.LU R17, [R1+0x684] ;  /* 0x0006840001117983 */ /* 0x000ea80000300800 */
[----:B------:R-:W2:Y:S04]  /*a94b0*/  LDL.LU R18, [R1+0x688] ;  /* 0x0006880001127983 */ /* 0x000ea80000300800 */
[----:B------:R-:W3:Y:S01]  /*a94c0*/  LDL.LU.64 R22, [R1+0x7470] ;  /* 0x0074700001167983 */ /* 0x000ee20000300a00 */
[----:B------:R-:W-:-:S03]  /*a94d0*/  IMAD.MOV.U32 R19, RZ, RZ, R29 ;  /* 0x000000ffff137224 */ /* 0x000fc600078e001d */
[----:B------:R-:W-:Y:S04]  /*a94e0*/  STL.64 [R1+0x870], R8 ;  /* 0x0008700801007387 */ /* 0x000fe80000100a00 */
[----:B------:R0:W-:Y:S01]  /*a94f0*/  STL [R1+0x878], R10 ;  /* 0x0008780a01007387 */ /* 0x0001e20000100800 */
[----:B------:R-:W-:Y:S02]  /*a9500*/  IMAD.MOV.U32 R29, RZ, RZ, R11 ;  /* 0x000000ffff1d7224 */ /* 0x000fe400078e000b */
[C---:B0-----:R-:W-:Y:S01]  /*a9510*/  HMMA.16816.F32.BF16 R8, R4.reuse, R14, R24 ;  /* 0x0000000e0408723c */ /* 0x041fe20000041818 */
[----:B------:R-:W-:Y:S02]  /*a9520*/  IMAD.MOV.U32 R25, RZ, RZ, R14 ;  /* 0x000000ffff197224 */ /* 0x000fe400078e000e */
[----:B------:R-:W-:Y:S01]  /*a9530*/  IMAD.MOV.U32 R24, RZ, RZ, R15 ;  /* 0x000000ffff187224 */ /* 0x000fe200078e000f */
[----:B---3--:R0:W-:Y:S04]  /*a9540*/  STL.64 [R1+0x7468], R22 ;  /* 0x0074681601007387 */ /* 0x0081e80000100a00 */
[----:B------:R-:W-:Y:S04]  /*a9550*/  STL [R1+0x7460], R20 ;  /* 0x0074601401007387 */ /* 0x000fe80000100800 */
[----:B0-----:R-:W2:Y:S04]  /*a9560*/  LDL.64 R22, [R1+0x8] ;  /* 0x0000080001167983 */ /* 0x001ea80000100a00 */
[----:B------:R-:W-:Y:S04]  /*a9570*/  STL [R1+0x61e8], R29 ;  /* 0x0061e81d01007387 */ /* 0x000fe80000100800 */
[----:B------:R0:W-:Y:S04]  /*a9580*/  STL.64 [R1+0x860], R8 ;  /* 0x0008600801007387 */ /* 0x0001e80000100a00 */
[----:B------:R1:W-:Y:S04]  /*a9590*/  STL.64 [R1+0x868], R10 ;  /* 0x0008680a01007387 */ /* 0x0003e80000100a00 */
[----:B------:R-:W3:Y:S04]  /*a95a0*/  LDL.LU R12, [R1+0x660] ;  /* 0x00066000010c7983 */ /* 0x000ee80000300800 */
[----:B------:R-:W3:Y:S04]  /*a95b0*/  LDL.LU R13, [R1+0x664] ;  /* 0x00066400010d7983 */ /* 0x000ee80000300800 */
[----:B------:R-:W3:Y:S04]  /*a95c0*/  LDL.LU R14, [R1+0x668] ;  /* 0x00066800010e7983 */ /* 0x000ee80000300800 */
[----:B------:R-:W3:Y:S04]  /*a95d0*/  LDL.LU R15, [R1+0x66c] ;  /* 0x00066c00010f7983 */ /* 0x000ee80000300800 */
        /* <DEDUP_REMOVED lines=11> */
[----:B------:R-:W-:Y:S01]  /*a9690*/  IMAD.MOV.U32 R29, RZ, RZ, R19 ;  /* 0x000000ffff1d7224 */ /* 0x000fe200078e0013 */
[----:B---3--:R0:W-:Y:S04]  /*a96a0*/  STL.64 [R1+0x7400], R26 ;  /* 0x0074001a01007387 */ /* 0x0081e80000100a00 */
[----:B------:R-:W-:Y:S01]  /*a96b0*/  STL.64 [R1+0x73f8], R24 ;  /* 0x0073f81801007387 */ /* 0x000fe20000100a00 */
[----:B0-----:R-:W-:Y:S02]  /*a96c0*/  IMAD.MOV.U32 R26, RZ, RZ, R2 ;  /* 0x000000ffff1a7224 */ /* 0x001fe400078e0002 */
[----:B------:R-:W-:Y:S02]  /*a96d0*/  IMAD.MOV.U32 R27, RZ, RZ, R0 ;  /* 0x000000ffff1b7224 */ /* 0x000fe400078e0000 */
[----:B------:R-:W-:-:S02]  /*a96e0*/  IMAD.MOV.U32 R2, RZ, RZ, R22 ;  /* 0x000000ffff027224 */ /* 0x000fc400078e0016 */
[----:B------:R-:W-:Y:S01]  /*a96f0*/  IMAD.MOV.U32 R0, RZ, RZ, R23 ;  /* 0x000000ffff007224 */ /* 0x000fe200078e0017 */
[----:B------:R0:W-:Y:S04]  /*a9700*/  STL.64 [R1+0x7418], R26 ;  /* 0x0074181a01007387 */ /* 0x0001e80000100a00 */
[----:B0-----:R-:W2:Y:S04]  /*a9710*/  LDL.64 R26, [R1+0x38] ;  /* 0x00003800011a7983 */ /* 0x001ea80000100a00 */
[----:B------:R-:W3:Y:S04]  /*a9720*/  LDL.LU.64 R22, [R1+0x7468] ;  /* 0x0074680001167983 */ /* 0x000ee80000300a00 */
[----:B------:R-:W2:Y:S04]  /*a9730*/  LDL.LU R20, [R1+0x7460] ;  /* 0x0074600001147983 */ /* 0x000ea80000300800 */
[----:B------:R-:W-:Y:S04]  /*a9740*/  STL.64 [R1+0x850], R16 ;  /* 0x0008501001007387 */ /* 0x000fe80000100a00 */
[----:B------:R0:W-:Y:S04]  /*a9750*/  STL [R1+0x858], R18 ;  /* 0x0008581201007387 */ /* 0x0001e80000100800 */
[----:B0-----:R-:W3:Y:S04]  /*a9760*/  LDL.LU.64 R18, [R1+0x7458] ;  /* 0x0074580001127983 */ /* 0x001ee80000300a00 */
[----:B------:R-:W3:Y:S04]  /*a9770*/  LDL.LU.64 R16, [R1+0x7450] ;  /* 0x0074500001107983 */ /* 0x000ee80000300a00 */
[----:B------:R-:W-:Y:S01]  /*a9780*/  STL [R1+0x61ec], R29 ;  /* 0x0061ec1d01007387 */ /* 0x000fe20000100800 */
[----:B---3--:R-:W-:-:S15]  /*a9790*/  HMMA.16816.F32.BF16 R16, R4, R22, R16 ;  /* 0x000000160410723c */ /* 0x008fde0000041810 */
[----:B------:R-:W-:-:S04]  /*a97a0*/  NOP ;  /* 0x0000000000007918 */ /* 0x000fc80000000000 */
[----:B------:R-:W-:Y:S04]  /*a97b0*/  STL.64 [R1+0x840], R16 ;  /* 0x0008401001007387 */ /* 0x000fe80000100a00 */
[----:B------:R0:W-:Y:S04]  /*a97c0*/  STL.64 [R1+0x848], R18 ;  /* 0x0008481201007387 */ /* 0x0001e80000100a00 */
[----:B0-----:R-:W3:Y:S04]  /*a97d0*/  LDL.LU.64 R18, [R1+0x7448] ;  /* 0x0074480001127983 */ /* 0x001ee80000300a00 */
[----:B------:R-:W4:Y:S04]  /*a97e0*/  LDL.LU R17, [R1+0x7440] ;  /* 0x0074400001117983 */ /* 0x000f280000300800 */
[----:B------:R-:W-:Y:S04]  /*a97f0*/  STL.64 [R1+0x7410], R22 ;  /* 0x0074101601007387 */ /* 0x000fe80000100a00 */
[----:B--2---:R0:W-:Y:S04]  /*a9800*/  STL [R1+0x7408], R20 ;  /* 0x0074081401007387 */ /* 0x0041e80000100800 */
[----:B0-----:R-:W2:Y:S04]  /*a9810*/  LDL.LU R20, [R1+0xdf0] ;  /* 0x000df00001147983 */ /* 0x001ea80000300800 */
[----:B------:R-:W2:Y:S04]  /*a9820*/  LDL.LU R21, [R1+0xdf4] ;  /* 0x000df40001157983 */ /* 0x000ea80000300800 */
[----:B------:R-:W2:Y:S04]  /*a9830*/  LDL.LU R22, [R1+0xdf8] ;  /* 0x000df80001167983 */ /* 0x000ea80000300800 */
[----:B------:R-:W2:Y:S01]  /*a9840*/  LDL.LU R23, [R1+0xdfc] ;  /* 0x000dfc0001177983 */ /* 0x000ea20000300800 */
[----:B---3--:R-:W-:Y:S03]  /*a9850*/  HMMA.16816.F32.BF16 R12, R4, R18, R12 ;  /* 0x00000012040c723c */ /* 0x008fe6000004180c */
[----:B--2---:R-:W-:Y:S04]  /*a9860*/  STL.64 [R1+0x7428], R22 ;  /* 0x0074281601007387 */ /* 0x004fe80000100a00 */
[----:B------:R0:W-:-:S12]  /*a9870*/  STL.64 [R1+0x7420], R20 ;  /* 0x0074201401007387 */ /* 0x0001d80000100a00 */
[----:B------:R-:W-:Y:S01]  /*a9880*/  MOV R29, R14 ;  /* 0x0000000e001d7202 */ /* 0x000fe20000000f00 */
[----:B0-----:R-:W2:Y:S04]  /*a9890*/  LDL.LU R20, [R1+0xe00] ;  /* 0x000e000001147983 */ /* 0x001ea80000300800 */
[----:B------:R-:W2:Y:S04]  /*a98a0*/  LDL.LU R21, [R1+0xe04] ;  /* 0x000e040001157983 */ /* 0x000ea80000300800 */
[----:B------:R-:W2:Y:S04]  /*a98b0*/  LDL.LU R22, [R1+0xe08] ;  /* 0x000e080001167983 */ /* 0x000ea80000300800 */
[----:B------:R-:W2:Y:S04]  /*a98c0*/  LDL.LU R23, [R1+0xe0c] ;  /* 0x000e0c0001177983 */ /* 0x000ea80000300800 */
[----:B------:R-:W-:Y:S04]  /*a98d0*/  STL.64 [R1+0x830], R12 ;  /* 0x0008300c01007387 */ /* 0x000fe80000100a00 */
[----:B------:R0:W-:Y:S04]  /*a98e0*/  STL [R1+0x83c], R15 ;  /* 0x00083c0f01007387 */ /* 0x0001e80000100800 */
[----:B0-----:R-:W4:Y:S04]  /*a98f0*/  LDL.LU.64 R14, [R1+0x7438] ;  /* 0x00743800010e7983 */ /* 0x001f280000300a00 */
[----:B------:R-:W3:Y:S04]  /*a9900*/  LDL.LU R12, [R1+0x7430] ;  /* 0x00743000010c7983 */ /* 0x000ee80000300800 */
[----:B------:R-:W-:Y:S01]  /*a9910*/  STL [R1+0x6260], R29 ;  /* 0x0062601d01007387 */ /* 0x000fe20000100800 */
[----:B----4-:R-:W-:-:S15]  /*a9920*/  HMMA.16816.F32.BF16 R8, R4, R14, R8 ;  /* 0x0000000e0408723c */ /* 0x010fde0000041808 */
[----:B------:R-:W-:-:S04]  /*a9930*/  NOP ;  /* 0x0000000000007918 */ /* 0x000fc80000000000 */
[----:B------:R-:W-:Y:S04]  /*a9940*/  STL.64 [R1+0x820], R8 ;  /* 0x0008200801007387 */ /* 0x000fe80000100a00 */
[----:B------:R-:W-:Y:S04]  /*a9950*/  STL.64 [R1+0x828], R10 ;  /* 0x0008280a01007387 */ /* 0x000fe80000100a00 */
[----:B------:R-:W0:Y:S04]  /*a9960*/  LDSM.16.MT88.4 R8, [R17+UR5+0xa180] ;  /* 0x00a180051108783b */ /* 0x000e280008004200 */
[----:B0-----:R0:W-:Y:S04]  /*a9970*/  STL.64 [R1+0x7250], R10 ;  /* 0x0072500a01007387 */ /* 0x0011e80000100a00 */
[----:B------:R-:W-:Y:S04]  /*a9980*/  STL.64 [R1+0x7248], R8 ;  /* 0x0072480801007387 */ /* 0x000fe80000100a00 */
[----:B0-----:R-:W4:Y:S01]  /*a9990*/  LDL.64 R10, [R1+0x168] ;  /* 0x00016800010a7983 */ /* 0x001f220000100a00 */
[----:B--2---:R-:W-:Y:S01]  /*a99a0*/  HMMA.16816.F32.BF16 R20, R4, R26, R20 ;  /* 0x0000001a0414723c */ /* 0x004fe20000041814 */
[----:B------:R-:W-:-:S02]  /*a99b0*/  IMAD.MOV.U32 R16, RZ, RZ, R26 ;  /* 0x000000ffff107224 */ /* 0x000fc400078e001a */
[----:B------:R-:W-:Y:S01]  /*a99c0*/  IMAD.MOV.U32 R13, RZ, RZ, R27 ;  /* 0x000000ffff0d7224 */ /* 0x000fe200078e001b */
[----:B----4-:R0:W-:Y:S04]  /*a99d0*/  STL.64 [R1+0x7390], R10 ;  /* 0x0073900a01007387 */ /* 0x0101e80000100a00 */
[----:B0-----:R-:W2:Y:S11]  /*a99e0*/  LDL.64 R10, [R1+0x1d8] ;  /* 0x0001d800010a7983 */ /* 0x001eb60000100a00 */
[----:B------:R-:W-:Y:S04]  /*a99f0*/  STL.64 [R1+0x13f0], R20 ;  /* 0x0013f01401007387 */ /* 0x000fe80000100a00 */
[----:B------:R0:W-:Y:S04]  /*a9a00*/  STL.64 [R1+0x13f8], R22 ;  /* 0x0013f81601007387 */ /* 0x0001e80000100a00 */
[----:B0-----:R-:W4:Y:S04]  /*a9a10*/  LDL.LU.64 R22, [R1+0x7428] ;  /* 0x0074280001167983 */ /* 0x001f280000300a00 */
[----:B------:R-:W4:Y:S04]  /*a9a20*/  LDL.LU.64 R20, [R1+0x7420] ;  /* 0x0074200001147983 */ /* 0x000f280000300a00 */
[----:B------:R-:W4:Y:S04]  /*a9a30*/  LDL.LU.64 R26, [R1+0x7418] ;  /* 0x00741800011a7983 */ /* 0x000f280000300a00 */
[----:B------:R-:W-:Y:S04]  /*a9a40*/  STL.64 [R1+0x73c0], R14 ;  /* 0x0073c00e01007387 */ /* 0x000fe80000100a00 */
[----:B------:R-:W-:Y:S01]  /*a9a50*/  STL [R1+0x73b8], R13 ;  /* 0x0073b80d01007387 */ /* 0x000fe20000100800 */
[----:B----4-:R-:W-:Y:S03]  /*a9a60*/  HMMA.16816.F32.BF16 R24, R4, R26, R20 ;  /* 0x0000001a0418723c */ /* 0x010fe60000041814 */
[----:B------:R-:W4:Y:S04]  /*a9a70*/  LDL.LU.64 R22, [R1+0x7410] ;  /* 0x0074100001167983 */ /* 0x000f280000300a00 */
[----:B------:R-:W3:-:S12]  /*a9a80*/  LDL.LU R20, [R1+0x7408] ;  /* 0x0074080001147983 */ /* 0x000ed80000300800 */
        /* <DEDUP_REMOVED lines=8> */
[----:B------:R-:W-:Y:S04]  /*a9b10*/  STL.64 [R1+0x13d8], R26 ;  /* 0x0013d81a01007387 */ /* 0x000fe80000100a00 */
[----:B0-----:R-:W2:Y:S04]  /*a9b20*/  LDL.LU.64 R24, [R1+0x73f0] ;  /* 0x0073f00001187983 */ /* 0x001ea80000300a00 */
[----:B------:R-:W-:Y:S04]  /*a9b30*/  STL.64 [R1+0x7310], R18 ;  /* 0x0073101201007387 */ /* 0x000fe80000100a00 */
[----:B------:R0:W-:Y:S04]  /*a9b40*/  STL.64 [R1+0x7308], R16 ;  /* 0x0073081001007387 */ /* 0x0001e80000100a00 */
[----:B0-----:R-:W3:Y:S04]  /*a9b50*/  LDL.LU R16, [R1+0x520] ;  /* 0x0005200001107983 */ /* 0x001ee80000300800 */
[----:B------:R-:W3:Y:S04]  /*a9b60*/  LDL.LU R17, [R1+0x524] ;  /* 0x0005240001117983 */ /* 0x000ee80000300800 */
[----:B------:R-:W2:Y:S04]  /*a9b70*/  LDL.LU R18, [R1+0x528] ;  /* 0x0005280001127983 */ /* 0x000ea80000300800 */
[----:B------:R-:W2:Y:S04]  /*a9b80*/  LDL.LU R19, [R1+0x52c] ;  /* 0x00052c0001137983 */ /* 0x000ea80000300800 */
[----:B--2---:R0:W-:Y:S04]  /*a9b90*/  STL.64 [R1+0x7320], R18 ;  /* 0x0073201201007387 */ /* 0x0041e80000100a00 */
[----:B---3--:R-:W-:Y:S01]  /*a9ba0*/  STL.64 [R1+0x7318], R16 ;  /* 0x0073181001007387 */ /* 0x008fe20000100a00 */
[----:B0-----:R-:W-:-:S02]  /*a9bb0*/  IMAD.MOV.U32 R19, RZ, RZ, R24 ;  /* 0x000000ffff137224 */ /* 0x001fc400078e0018 */
[----:B------:R-:W-:Y:S01]  /*a9bc0*/  IMAD.MOV.U32 R18, RZ, RZ, R25 ;  /* 0x000000ffff127224 */ /* 0x000fe200078e0019 */
[----:B------:R-:W2:Y:S04]  /*a9bd0*/  LDL.LU R24, [R1+0x640] ;  /* 0x0006400001187983 */ /* 0x000ea80000300800 */
[----:B------:R-:W2:Y:S04]  /*a9be0*/  LDL.LU R25, [R1+0x644] ;  /* 0x0006440001197983 */ /* 0x000ea80000300800 */
[----:B------:R-:W3:Y:S04]  /*a9bf0*/  LDL.LU R26, [R1+0x648] ;  /* 0x00064800011a7983 */ /* 0x000ee80000300800 */
[----:B------:R-:W3:Y:S04]  /*a9c00*/  LDL.LU R27, [R1+0x64c] ;  /* 0x00064c00011b7983 */ /* 0x000ee80000300800 */
[----:B---3--:R0:W-:Y:S04]  /*a9c10*/  STL.64 [R1+0x7360], R26 ;  /* 0x0073601a01007387 */ /* 0x0081e80000100a00 */
[----:B--2---:R-:W-:Y:S04]  /*a9c20*/  STL.64 [R1+0x7358], R24 ;  /* 0x0073581801007387 */ /* 0x004fe80000100a00 */
[----:B0-----:R-:W2:Y:S01]  /*a9c30*/  LDL.64 R26, [R1+0x178] ;  /* 0x00017800011a7983 */ /* 0x001ea20000100a00 */
[----:B------:R-:W-:-:S03]  /*a9c40*/  IMAD.MOV.U32 R21, RZ, RZ, R10 ;  /* 0x000000ffff157224 */ /* 0x000fc600078e000a */
[----:B--2---:R0:W-:Y:S02]  /*a9c50*/  STL.64 [R1+0x7370], R26 ;  /* 0x0073701a01007387 */ /* 0x0041e40000100a00 */
[----:B0-----:R-:W-:Y:S02]  /*a9c60*/  IMAD.MOV.U32 R26, RZ, RZ, R12 ;  /* 0x000000ffff1a7224 */ /* 0x001fe400078e000c */
[----:B------:R-:W-:Y:S01]  /*a9c70*/  IMAD.MOV.U32 R27, RZ, RZ, R28 ;  /* 0x000000ffff1b7224 */ /* 0x000fe200078e001c */
[----:B------:R-:W2:Y:S04]  /*a9c80*/  LDL.LU R12, [R1+0x73ec] ;  /* 0x0073ec00010c7983 */ /* 0x000ea80000300800 */
[----:B------:R-:W3:Y:S04]  /*a9c90*/  LDL.LU R28, [R1+0x73e8] ;  /* 0x0073e800011c7983 */ /* 0x000ee80000300800 */
[----:B------:R-:W-:Y:S04]  /*a9ca0*/  STL.64 [R1+0x7388], R26 ;  /* 0x0073881a01007387 */ /* 0x000fe80000100a00 */
[----:B------:R0:W-:Y:S02]  /*a9cb0*/  STL.64 [R1+0x7330], R18 ;  /* 0x0073301201007387 */ /* 0x0001e40000100a00 */
[----:B0-----:R-:W-:-:S02]  /*a9cc0*/  IMAD.MOV.U32 R18, RZ, RZ, R3 ;  /* 0x000000ffff127224 */ /* 0x001fc400078e0003 */
[----:B------:R-:W-:Y:S01]  /*a9cd0*/  IMAD.MOV.U32 R19, RZ, RZ, R20 ;  /* 0x000000ffff137224 */ /* 0x000fe200078e0014 */
        /* <DEDUP_REMOVED lines=8> */
[----:B0-----:R-:W-:-:S03]  /*a9d60*/  IMAD.MOV.U32 R11, RZ, RZ, R12 ;  /* 0x000000ffff0b7224 */ /* 0x001fc600078e000c */
[----:B------:R-:W2:Y:S04]  /*a9d70*/  LDL.LU R12, [R1+0xdc0] ;  /* 0x000dc000010c7983 */ /* 0x000ea80000300800 */
[----:B------:R-:W2:Y:S04]  /*a9d80*/  LDL.LU R13, [R1+0xdc4] ;  /* 0x000dc400010d7983 */ /* 0x000ea80000300800 */
[----:B------:R-:W2:Y:S04]  /*a9d90*/  LDL.LU R14, [R1+0xdc8] ;  /* 0x000dc800010e7983 */ /* 0x000ea80000300800 */
[----:B------:R-:W2:Y:S01]  /*a9da0*/  LDL.LU R15, [R1+0xdcc] ;  /* 0x000dcc00010f7983 */ /* 0x000ea20000300800 */
[----:B---3--:R-:W-:-:S03]  /*a9db0*/  IMAD.MOV.U32 R10, RZ, RZ, R28 ;  /* 0x000000ffff0a7224 */ /* 0x008fc600078e001c */
[----:B--2---:R-:W-:Y:S04]  /*a9dc0*/  STL.64 [R1+0x73d0], R14 ;  /* 0x0073d00e01007387 */ /* 0x004fe80000100a00 */
[----:B------:R-:W-:Y:S04]  /*a9dd0*/  STL.64 [R1+0x73c8], R12 ;  /* 0x0073c80c01007387 */ /* 0x000fe80000100a00 */
[----:B------:R0:W-:Y:S04]  /*a9de0*/  STL.64 [R1+0x73b0], R10 ;  /* 0x0073b00a01007387 */ /* 0x0001e80000100a00 */
[----:B0-----:R-:W2:Y:S04]  /*a9df0*/  LDL.64 R10, [R1+0x1b8] ;  /* 0x0001b800010a7983 */ /* 0x001ea80000100a00 */
[----:B--2---:R0:W-:Y:S04]  /*a9e00*/  STL.64 [R1+0x73d8], R10 ;  /* 0x0073d80a01007387 */ /* 0x0041e80000100a00 */
[----:B------:R-:W2:Y:S04]  /*a9e10*/  LDL.LU R8, [R1+0xdd0] ;  /* 0x000dd00001087983 */ /* 0x000ea80000300800 */
[----:B------:R-:W2:Y:S04]  /*a9e20*/  LDL.LU R9, [R1+0xdd4] ;  /* 0x000dd40001097983 */ /* 0x000ea80000300800 */
[----:B0-----:R-:W2:Y:S04]  /*a9e30*/  LDL.LU R10, [R1+0xdd8] ;  /* 0x000dd800010a7983 */ /* 0x001ea80000300800 */
[----:B------:R-:W2:Y:S04]  /*a9e40*/  LDL.LU R11, [R1+0xddc] ;  /* 0x000ddc00010b7983 */ /* 0x000ea80000300800 */
[----:B------:R-:W3:Y:S04]  /*a9e50*/  LDL.64 R26, [R1+0x198] ;  /* 0x00019800011a7983 */ /* 0x000ee80000100a00 */
[----:B---3--:R0:W-:Y:S04]  /*a9e60*/  STL.64 [R1+0x73a8], R26 ;  /* 0x0073a81a01007387 */ /* 0x0081e80000100a00 */
[----:B------:R-:W3:Y:S04]  /*a9e70*/  LDL.LU R24, [R1+0xdb0] ;  /* 0x000db00001187983 */ /* 0x000ee80000300800 */
[----:B------:R-:W3:Y:S04]  /*a9e80*/  LDL.LU R25, [R1+0xdb4] ;  /* 0x000db40001197983 */ /* 0x000ee80000300800 */
[----:B0-----:R-:W3:Y:S04]  /*a9e90*/  LDL.LU R26, [R1+0xdb8] ;  /* 0x000db800011a7983 */ /* 0x001ee80000300800 */
        /* <DEDUP_REMOVED lines=14> */
[----:B----4-:R0:W-:Y:S04]  /*a9f80*/  STL.64 [R1+0x7300], R22 ;  /* 0x0073001601007387 */ /* 0x0101e80000100a00 */
[----:B------:R1:W-:Y:S01]  /*a9f90*/  STL [R1+0x72f8], R21 ;  /* 0x0072f81501007387 */ /* 0x0003e20000100800 */
[----:B0-----:R-:W-:-:S02]  /*a9fa0*/  IMAD.MOV.U32 R22, RZ, RZ, R2 ;  /* 0x000000ffff167224 */ /* 0x001fc400078e0002 */
[----:B------:R-:W-:-:S05]  /*a9fb0*/  IMAD.MOV.U32 R23, RZ, RZ, R0 ;  /* 0x000000ffff177224 */ /* 0x000fca00078e0000 */
[----:B------:R0:W-:Y:S04]  /*a9fc0*/  STL.64 [R1+0x7328], R22 ;  /* 0x0073281601007387 */ /* 0x0001e80000100a00 */
[----:B------:R-:W4:Y:S04]  /*a9fd0*/  LDL.LU R20, [R1+0x530] ;  /* 0x0005300001147983 */ /* 0x000f280000300800 */
[----:B-1----:R-:W4:Y:S04]  /*a9fe0*/  LDL.LU R21, [R1+0x534] ;  /* 0x0005340001157983 */ /* 0x002f280000300800 */
[----:B0-----:R-:W2:Y:S04]  /*a9ff0*/  LDL.LU R22, [R1+0x538] ;  /* 0x0005380001167983 */ /* 0x001ea80000300800 */
[----:B------:R-:W2:Y:S01]  /*aa000*/  LDL.LU R23, [R1+0x53c] ;  /* 0x00053c0001177983 */ /* 0x000ea20000300800 */
[C---:B------:R-:W-:Y:S03]  /*aa010*/  HMMA.16816.F32.BF16 R12, R4.reuse, R14, R8 ;  /* 0x0000000e040c723c */ /* 0x040fe60000041808 */
[----:B--2---:R-:W-:Y:S04]  /*aa020*/  STL.64 [R1+0x7340], R22 ;  /* 0x0073401601007387 */ /* 0x004fe80000100a00 */
[----:B----4-:R0:W-:Y:S04]  /*aa030*/  STL.64 [R1+0x7338], R20 ;  /* 0x0073381401007387 */ /* 0x0101e80000100a00 */
        /* <DEDUP_REMOVED lines=9> */
[----:B----4-:R-:W-:Y:S01]  /*aa0d0*/  HMMA.16816.F32.BF16 R12, R4, R10, R12 ;  /* 0x0000000a040c723c */ /* 0x010fe2000004180c */
[----:B------:R-:W-:-:S15]  /*aa0e0*/  IMAD.MOV.U32 R3, RZ, RZ, R11 ;  /* 0x000000ffff037224 */ /* 0x000fde00078e000b */
[----:B------:R-:W-:-:S03]  /*aa0f0*/  NOP ;  /* 0x0000000000007918 */ /* 0x000fc60000000000 */
[----:B------:R0:W-:Y:S04]  /*aa100*/  STL.64 [R1+0x1020], R12 ;  /* 0x0010200c01007387 */ /* 0x0001e80000100a00 */
[----:B------:R1:W-:Y:S01]  /*aa110*/  STL.64 [R1+0x1028], R14 ;  /* 0x0010280e01007387 */ /* 0x0003e20000100a00 */
[----:B0-----:R-:W-:-:S03]  /*aa120*/  IMAD.MOV.U32 R12, RZ, RZ, R10 ;  /* 0x000000ffff0c7224 */ /* 0x001fc600078e000a */
[----:B-1----:R-:W4:Y:S04]  /*aa130*/  LDL.LU.64 R14, [R1+0x73c0] ;  /* 0x0073c000010e7983 */ /* 0x002f280000300a00 */
[----:B------:R-:W2:Y:S04]  /*aa140*/  LDL.LU R13, [R1+0x73b8] ;  /* 0x0073b800010d7983 */ /* 0x000ea80000300800 */
        /* <DEDUP_REMOVED lines=53> */
[----:B------:R-:W2:Y:S01]  /*aa4a0*/  LDL.LU.64 R16, [R1+0x7318] ;  /* 0x0073180001107983 */ /* 0x000ea20000300a00 */
[----:B------:R-:W-:-:S02]  /*aa4b0*/  IMAD.MOV.U32 R10, RZ, RZ, R9 ;  /* 0x000000ffff0a7224 */ /* 0x000fc400078e0009 */
[----:B------:R-:W-:Y:S01]  /*aa4c0*/  IMAD.MOV.U32 R11, RZ, RZ, R8 ;  /* 0x000000ffff0b7224 */ /* 0x000fe200078e0008 */
[----:B--2---:R-:W-:Y:S01]  /*aa4d0*/  HMMA.16816.F32.BF16 R20, R24, R22, R16 ;  /* 0x000000161814723c */ /* 0x004fe20000041810 */
[----:B------:R-:W3:Y:S04]  /*aa4e0*/  LDL.LU.64 R18, [R1+0x7310] ;  /* 0x0073100001127983 */ /* 0x000ee80000300a00 */
[----:B------:R-:W2:-:S14]  /*aa4f0*/  LDL.LU.64 R16, [R1+0x7308] ;  /* 0x0073080001107983 */ /* 0x000e9c0000300a00 */
[----:B------:R-:W-:Y:S04]  /*aa500*/  STL.64 [R1+0x660], R20 ;  /* 0x0006601401007387 */ /* 0x000fe80000100a00 */
[----:B------:R0:W-:Y:S04]  /*aa510*/  STL.64 [R1+0x668], R22 ;  /* 0x0006681601007387 */ /* 0x0001e80000100a00 */
[----:B0-----:R-:W2:Y:S04]  /*aa520*/  LDL.LU.64 R22, [R1+0x7300] ;  /* 0x0073000001167983 */ /* 0x001ea80000300a00 */
[----:B------:R-:W2:Y:S04]  /*aa530*/  LDL.LU R21, [R1+0x72f8] ;  /* 0x0072f80001157983 */ /* 0x000ea80000300800 */
[----:B------:R0:W-:Y:S04]  /*aa540*/  STL.64 [R1+0x7298], R10 ;  /* 0x0072980a01007387 */ /* 0x0001e80000100a00 */
[----:B------:R-:W2:Y:S04]  /*aa550*/  LDL.LU R8, [R1+0x510] ;  /* 0x0005100001087983 */ /* 0x000ea80000300800 */
[----:B------:R-:W2:Y:S04]  /*aa560*/  LDL.LU R9, [R1+0x514] ;  /* 0x0005140001097983 */ /* 0x000ea80000300800 */
[----:B0-----:R-:W2:Y:S04]  /*aa570*/  LDL.LU R10, [R1+0x518] ;  /* 0x00051800010a7983 */ /* 0x001ea80000300800 */
[----:B------:R-:W2:Y:S01]  /*aa580*/  LDL.LU R11, [R1+0x51c] ;  /* 0x00051c00010b7983 */ /* 0x000ea20000300800 */
[C---:B---3--:R-:W-:Y:S08]  /*aa590*/  HMMA.16816.F32.BF16 R4, R24.reuse, R18, R4 ;  /* 0x000000121804723c */ /* 0x048ff00000041804 */
[----:B--2---:R-:W-:-:S15]  /*aa5a0*/  HMMA.16816.F32.BF16 R8, R24, R22, R8 ;  /* 0x000000161808723c */ /* 0x004fde0000041808 */
[----:B------:R-:W-:-:S04]  /*aa5b0*/  NOP ;  /* 0x0000000000007918 */ /* 0x000fc80000000000 */
[----:B------:R0:W-:Y:S04]  /*aa5c0*/  STL.64 [R1+0x650], R8 ;  /* 0x0006500801007387 */ /* 0x0001e80000100a00 */
[----:B------:R1:W-:Y:S04]  /*aa5d0*/  STL.64 [R1+0x658], R10 ;  /* 0x0006580a01007387 */ /* 0x0003e80000100a00 */
[----:B0-----:R-:W2:Y:S04]  /*aa5e0*/  LDL.LU R8, [R1+0xb20] ;  /* 0x000b200001087983 */ /* 0x001ea80000300800 */
[----:B------:R0:W-:Y:S04]  /*aa5f0*/  STL.64 [R1+0x640], R4 ;  /* 0x0006400401007387 */ /* 0x0001e80000100a00 */
[----:B------:R3:W-:Y:S04]  /*aa600*/  STL.64 [R1+0x648], R6 ;  /* 0x0006480601007387 */ /* 0x0007e80000100a00 */
[----:B------:R-:W2:Y:S04]  /*aa610*/  LDL.LU R9, [R1+0xb24] ;  /* 0x000b240001097983 */ /* 0x000ea80000300800 */
[----:B-1----:R-:W2:Y:S04]  /*aa620*/  LDL.LU R10, [R1+0xb28] ;  /* 0x000b2800010a7983 */ /* 0x002ea80000300800 */
[----:B------:R-:W2:Y:S04]  /*aa630*/  LDL.LU R11, [R1+0xb2c] ;  /* 0x000b2c00010b7983 */ /* 0x000ea80000300800 */
[----:B0-----:R-:W4:Y:S04]  /*aa640*/  LDL.LU R4, [R1+0x4f0] ;  /* 0x0004f00001047983 */ /* 0x001f280000300800 */
[----:B------:R-:W4:Y:S04]  /*aa650*/  LDL.LU R5, [R1+0x4f4] ;  /* 0x0004f40001057983 */ /* 0x000f280000300800 */
[----:B---3--:R-:W4:Y:S04]  /*aa660*/  LDL.LU R6, [R1+0x4f8] ;  /* 0x0004f80001067983 */ /* 0x008f280000300800 */
[----:B------:R-:W4:Y:S04]  /*aa670*/  LDL.LU R7, [R1+0x4fc] ;  /* 0x0004fc0001077983 */ /* 0x000f280000300800 */
[----:B--2---:R0:W-:Y:S04]  /*aa680*/  STL.64 [R1+0x72a8], R10 ;  /* 0x0072a80a01007387 */ /* 0x0041e80000100a00 */
[----:B------:R-:W-:Y:S04]  /*aa690*/  STL.64 [R1+0x72a0], R8 ;  /* 0x0072a00801007387 */ /* 0x000fe80000100a00 */
[----:B0-----:R-:W2:Y:S04]  /*aa6a0*/  LDL.64 R10, [R1+0x1c8] ;  /* 0x0001c800010a7983 */ /* 0x001ea80000100a00 */
[----:B--2---:R0:W-:Y:S02]  /*aa6b0*/  STL.64 [R1+0x72c0], R10 ;  /* 0x0072c00a01007387 */ /* 0x0041e40000100a00 */
[----:B0-----:R-:W-:-:S02]  /*aa6c0*/  IMAD.MOV.U32 R10, RZ, RZ, R21 ;  /* 0x000000ffff0a7224 */ /* 0x001fc400078e0015 */
[----:B------:R-:W-:-:S05]  /*aa6d0*/  IMAD.MOV.U32 R11, RZ, RZ, R17 ;  /* 0x000000ffff0b7224 */ /* 0x000fca00078e0011 */
[----:B------:R0:W-:Y:S04]  /*aa6e0*/  STL.64 [R1+0x72d8], R10 ;  /* 0x0072d80a01007387 */ /* 0x0001e80000100a00 */
[----:B0-----:R-:W2:Y:S04]  /*aa6f0*/  LDL.64 R10, [R1+0x1e8] ;  /* 0x0001e800010a7983 */ /* 0x001ea80000100a00 */
[----:B--2---:R0:W-:Y:S04]  /*aa700*/  STL.64 [R1+0x72e0], R10 ;  /* 0x0072e00a01007387 */ /* 0x0041e80000100a00 */
[----:B------:R1:W-:Y:S01]  /*aa710*/  STL.64 [R1+0x71f0], R18 ;  /* 0x0071f01201007387 */ /* 0x0003e20000100a00 */
[----:B0-----:R-:W-:-:S03]  /*aa720*/  IMAD.MOV.U32 R10, RZ, RZ, R16 ;  /* 0x000000ffff0a7224 */ /* 0x001fc600078e0010 */
[----:B------:R-:W2:Y:S04]  /*aa730*/  LDL.LU R16, [R1+0xb00] ;  /* 0x000b000001107983 */ /* 0x000ea80000300800 */
[----:B------:R-:W2:Y:S04]  /*aa740*/  LDL.LU R17, [R1+0xb04] ;  /* 0x000b040001117983 */ /* 0x000ea80000300800 */
[----:B-1----:R-:W3:Y:S04]  /*aa750*/  LDL.LU R18, [R1+0xb08] ;  /* 0x000b080001127983 */ /* 0x002ee80000300800 */
        /* <DEDUP_REMOVED lines=13> */
[----:B------:R-:W0:Y:S01]  /*aa830*/  S2R R28, SR_TID.X ;  /* 0x00000000001c7919 */ /* 0x000e220000002100 */
[----:B----4-:R-:W-:Y:S01]  /*aa840*/  HMMA.16816.F32.BF16 R4, R24, R14, R4 ;  /* 0x0000000e1804723c */ /* 0x010fe20000041804 */
[C---:B0-----:R-:W-:Y:S01]  /*aa850*/  LOP3.LUT R20, R28.reuse, 0x7, RZ, 0xc0, !PT ;  /* 0x000000071c147812 */ /* 0x041fe200078ec0ff */
[----:B------:R-:W-:-:S04]  /*aa860*/  IMAD.SHL.U32 R29, R28, 0x2, RZ ;  /* 0x000000021c1d7824 */ /* 0x000fc800078e00ff */
[----:B------:R-:W-:Y:S01]  /*aa870*/  IMAD R20, R20, 0x210, RZ ;  /* 0x0000021014147824 */ /* 0x000fe200078e02ff */
[----:B---3--:R-:W-:Y:S04]  /*aa880*/  STL.64 [R1+0x72f0], R18 ;  /* 0x0072f01201007387 */ /* 0x008fe80000100a00 */
[----:B--2---:R0:W-:Y:S04]  /*aa890*/  STL.64 [R1+0x72e8], R16 ;  /* 0x0072e81001007387 */ /* 0x0041e80000100a00 */
[----:B0-----:R-:W2:Y:S04]  /*aa8a0*/  LDL.LU R16, [R1+0xb60] ;  /* 0x000b600001107983 */ /* 0x001ea80000300800 */
[----:B------:R-:W2:Y:S04]  /*aa8b0*/  LDL.LU R17, [R1+0xb64] ;  /* 0x000b640001117983 */ /* 0x000ea80000300800 */
[----:B------:R-:W2:Y:S04]  /*aa8c0*/  LDL.LU R18, [R1+0xb68] ;  /* 0x000b680001127983 */ /* 0x000ea80000300800 */
[----:B------:R-:W2:Y:S01]  /*aa8d0*/  LDL.LU R19, [R1+0xb6c] ;  /* 0x000b6c0001137983 */ /* 0x000ea20000300800 */
[----:B------:R-:W-:Y:S01]  /*aa8e0*/  IMAD.SHL.U32 R28, R28, 0x100, RZ ;  /* 0x000001001c1c7824 */ /* 0x000fe200078e00ff */
[----:B------:R-:W-:-:S04]  /*aa8f0*/  LOP3.LUT R20, R20, 0x10, R29, 0x78, !PT ;  /* 0x0000001014147812 */ /* 0x000fc800078e781d */
[----:B------:R-:W-:Y:S01]  /*aa900*/  LOP3.LUT R20, R20, 0x1000, R28, 0xf8, !PT ;  /* 0x0000100014147812 */ /* 0x000fe200078ef81c */
[----:B------:R0:W-:Y:S03]  /*aa910*/  STL.64 [R1+0x7240], R14 ;  /* 0x0072400e01007387 */ /* 0x0001e60000100a00 */
[----:B------:R-:W-:Y:S01]  /*aa920*/  LOP3.LUT R20, R20, 0x20, RZ, 0x3c, !PT ;  /* 0x0000002014147812 */ /* 0x000fe200078e3cff */
[----:B0-----:R-:W3:Y:S04]  /*aa930*/  LDL.64 R14, [R1+0x1a8] ;  /* 0x0001a800010e7983 */ /* 0x001ee80000100a00 */
[----:B------:R-:W-:Y:S04]  /*aa940*/  STL.64 [R1+0x540], R4 ;  /* 0x0005400401007387 */ /* 0x000fe80000100a00 */
[----:B------:R-:W-:Y:S04]  /*aa950*/  STL.64 [R1+0x548], R6 ;  /* 0x0005480601007387 */ /* 0x000fe80000100a00 */
[----:B------:R-:W0:Y:S01]  /*aa960*/  LDSM.16.MT88.4 R4, [R20+UR5+0xa000] ;  /* 0x00a000051404783b */ /* 0x000e220008004200 */
[----:B------:R-:W-:-:S03]  /*aa970*/  IMAD.MOV.U32 R11, RZ, RZ, R13 ;  /* 0x000000ffff0b7224 */ /* 0x000fc600078e000d */
[----:B------:R-:W-:Y:S04]  /*aa980*/  STL.64 [R1+0x7228], R22 ;  /* 0x0072281601007387 */ /* 0x000fe80000100a00 */
[----:B------:R1:W-:Y:S04]  /*aa990*/  STL [R1+0x7220], R20 ;  /* 0x0072201401007387 */ /* 0x0003e80000100800 */
[----:B-1----:R-:W3:Y:S04]  /*aa9a0*/  LDL.LU R20, [R1+0xb10] ;  /* 0x000b100001147983 */ /* 0x002ee80000300800 */
[----:B------:R-:W3:Y:S04]  /*aa9b0*/  LDL.LU R21, [R1+0xb14] ;  /* 0x000b140001157983 */ /* 0x000ee80000300800 */
[----:B------:R-:W3:Y:S04]  /*aa9c0*/  LDL.LU R22, [R1+0xb18] ;  /* 0x000b180001167983 */ /* 0x000ee80000300800 */
[----:B------:R-:W3:Y:S04]  /*aa9d0*/  LDL.LU R23, [R1+0xb1c] ;  /* 0x000b1c0001177983 */ /* 0x000ee80000300800 */
        /* <DEDUP_REMOVED lines=9> */
[----:B------:R-:W-:Y:S04]  /*aaa70*/  STL.64 [R1+0xfd0], R8 ;  /* 0x000fd00801007387 */ /* 0x000fe80000100a00 */
[----:B------:R0:W-:Y:S04]  /*aaa80*/  STL.64 [R1+0xfd8], R10 ;  /* 0x000fd80a01007387 */ /* 0x0001e80000100a00 */
        /* <DEDUP_REMOVED lines=8> */
[----:B------:R-:W-:Y:S01]  /*aab10*/  STL.64 [R1+0x7208], R6 ;  /* 0x0072080601007387 */ /* 0x000fe20000100a00 */
        /* <DEDUP_REMOVED lines=15> */
[----:B------:R-:W4:Y:S01]  /*aac10*/  LDL.LU.64 R8, [R1+0x72a0] ;  /* 0x0072a00001087983 */ /* 0x000f220000300a00 */
[----:B------:R-:W-:-:S02]  /*aac20*/  IMAD.MOV.U32 R6, RZ, RZ, R12 ;  /* 0x000000ffff067224 */ /* 0x000fc400078e000c */
[----:B------:R-:W-:Y:S01]  /*aac30*/  IMAD.MOV.U32 R7, RZ, RZ, R3 ;  /* 0x000000ffff077224 */ /* 0x000fe200078e0003 */
[----:B------:R-:W-:Y:S04]  /*aac40*/  STL [R1+0x71ac], R28 ;  /* 0x0071ac1c01007387 */ /* 0x000fe80000100800 */
[----:B------:R-:W-:Y:S02]  /*aac50*/  STL [R1+0x71a8], R29 ;  /* 0x0071a81d01007387 */ /* 0x000fe40000100800 */
[----:B----4-:R-:W-:Y:S02]  /*aac60*/  HMMA.16816.F32.BF16 R4, R24, R6, R8 ;  /* 0x000000061804723c */ /* 0x010fe40000041808 */
[----:B------:R-:W2:-:S15]  /*aac70*/  LDL.LU.64 R10, [R1+0x7298] ;  /* 0x00729800010a7983 */ /* 0x000e9e0000300a00 */
[----:B------:R-:W-:Y:S02]  /*aac80*/  NOP ;  /* 0x0000000000007918 */ /* 0x000fe40000000000 */
[----:B------:R-:W-:Y:S04]  /*aac90*/  STL.64 [R1+0xde0], R4 ;  /* 0x000de00401007387 */ /* 0x000fe80000100a00 */
[----:B------:R3:W-:Y:S02]  /*aaca0*/  STL.64 [R1+0xde8], R6 ;  /* 0x000de80601007387 */ /* 0x0007e40000100a00 */
[----:B---3--:R-:W-:Y:S01]  /*aacb0*/  HMMA.16816.F32.BF16 R4, R24, R14, R20 ;  /* 0x0000000e1804723c */ /* 0x008fe20000041814 */
[----:B------:R-:W-:Y:S01]  /*aacc0*/  MOV R29, R15 ;  /* 0x0000000f001d7202 */ /* 0x000fe20000000f00 */
[----:B------:R-:W-:-:S15]  /*aacd0*/  IMAD.MOV.U32 R28, RZ, RZ, R14 ;  /* 0x000000ffff1c7224 */ /* 0x000fde00078e000e */
[----:B------:R-:W-:Y:S02]  /*aace0*/  NOP ;  /* 0x0000000000007918 */ /* 0x000fe40000000000 */
[----:B------:R0:W-:Y:S04]  /*aacf0*/  STL.64 [R1+0xdd0], R4 ;  /* 0x000dd00401007387 */ /* 0x0001e80000100a00 */
[----:B------:R1:W-:Y:S04]  /*aad00*/  STL.64 [R1+0xdd8], R6 ;  /* 0x000dd80601007387 */ /* 0x0003e80000100a00 */
[----:B------:R-:W-:Y:S04]  /*aad10*/  STL [R1+0x71b4], R29 ;  /* 0x0071b41d01007387 */ /* 0x000fe80000100800 */
[----:B------:R-:W-:Y:S04]  /*aad20*/  STL [R1+0x71b0], R28 ;  /* 0x0071b01c01007387 */ /* 0x000fe80000100800 */
[----:B0-----:R-:W3:Y:S01]  /*aad30*/  LDL.LU R4, [R1+0x2e0] ;  /* 0x0002e00001047983 */ /* 0x001ee20000300800 */
[----:B--2---:R-:W-:-:S15]  /*aad40*/  HMMA.16816.F32.BF16 R8, R24, R10, R16 ;  /* 0x0000000a1808723c */ /* 0x004fde0000041810 */
[----:B------:R-:W-:-:S04]  /*aad50*/  NOP ;  /* 0x0000000000007918 */ /* 0x000fc80000000000 */
[----:B------:R-:W-:Y:S04]  /*aad60*/  STL.64 [R1+0xdc0], R8 ;  /* 0x000dc00801007387 */ /* 0x000fe80000100a00 */
[----:B------:R0:W-:Y:S04]  /*aad70*/  STL.64 [R1+0xdc8], R10 ;  /* 0x000dc80a01007387 */ /* 0x0001e80000100a00 */
[----:B------:R-:W3:Y:S04]  /*aad80*/  LDL.LU R5, [R1+0x2e4] ;  /* 0x0002e40001057983 */ /* 0x000ee80000300800 */
[----:B-1----:R-:W2:Y:S04]  /*aad90*/  LDL.LU R6, [R1+0x2e8] ;  /* 0x0002e80001067983 */ /* 0x002ea80000300800 */
[----:B------:R-:W2:Y:S01]  /*aada0*/  LDL.LU R7, [R1+0x2ec] ;  /* 0x0002ec0001077983 */ /* 0x000ea20000300800 */
[----:B0-----:R-:W-:-:S02]  /*aadb0*/  IMAD.MOV.U32 R10, RZ, RZ, R2 ;  /* 0x000000ffff0a7224 */ /* 0x001fc400078e0002 */
[----:B------:R-:W-:-:S05]  /*aadc0*/  IMAD.MOV.U32 R11, RZ, RZ, R0 ;  /* 0x000000ffff0b7224 */ /* 0x000fca00078e0000 */
[----:B------:R0:W-:Y:S04]  /*aadd0*/  STL.64 [R1+0x7280], R10 ;  /* 0x0072800a01007387 */ /* 0x0001e80000100a00 */
[----:B0-----:R-:W4:Y:S04]  /*aade0*/  LDL.64 R10, [R1+0x188] ;  /* 0x00018800010a7983 */ /* 0x001f280000100a00 */
        /* <DEDUP_REMOVED lines=28> */
[----:B0-----:R-:W2:Y:S04]  /*aafb0*/  LDL.64 R22, [R1+0x28] ;  /* 0x0000280001167983 */ /* 0x001ea80000100a00 */
[----:B------:R0:W-:Y:S04]  /*aafc0*/  STL.64 [R1+0x7218], R6 ;  /* 0x0072180601007387 */ /* 0x0001e80000100a00 */
[----:B---3--:R-:W-:Y:S04]  /*aafd0*/  STL.64 [R1+0x7210], R4 ;  /* 0x0072100401007387 */ /* 0x008fe80000100a00 */
[----:B0-----:R-:W3:Y:S04]  /*aafe0*/  LDL.64 R6, [R1+0x18] ;  /* 0x0000180001067983 */ /* 0x001ee80000100a00 */
[----:B------:R-:W3:Y:S04]  /*aaff0*/  LDL.LU R16, [R1+0x2d0] ;  /* 0x0002d00001107983 */ /* 0x000ee80000300800 */
[----:B------:R-:W3:Y:S04]  /*ab000*/  LDL.LU R17, [R1+0x2d4] ;  /* 0x0002d40001117983 */ /* 0x000ee80000300800 */
[----:B------:R-:W3:Y:S04]  /*ab010*/  LDL.LU R18, [R1+0x2d8] ;  /* 0x0002d80001127983 */ /* 0x000ee80000300800 */
[----:B------:R-:W3:Y:S01]  /*ab020*/  LDL.LU R19, [R1+0x2dc] ;  /* 0x0002dc0001137983 */ /* 0x000ee20000300800 */
[----:B----4-:R-:W-:-:S02]  /*ab030*/  IMAD.MOV.U32 R29, RZ, RZ, R10 ;  /* 0x000000ffff1d7224 */ /* 0x010fc400078e000a */
[----:B------:R-:W-:Y:S01]  /*ab040*/  IMAD.MOV.U32 R28, RZ, RZ, R11 ;  /* 0x000000ffff1c7224 */ /* 0x000fe200078e000b */
[C---:B--2---:R-:W-:Y:S01]  /*ab050*/  HMMA.16816.F32.BF16 R12, R24.reuse, R10, R12 ;  /* 0x0000000a180c723c */ /* 0x044fe2000004180c */
[----:B---3--:R0:W-:Y:S04]  /*ab060*/  STL.64 [R1+0x7200], R18 ;  /* 0x0072001201007387 */ /* 0x0081e80000100a00 */
[----:B------:R-:W-:Y:S04]  /*ab070*/  STL.64 [R1+0x71f8], R16 ;  /* 0x0071f81001007387 */ /* 0x000fe80000100a00 */
[----:B0-----:R-:W2:Y:S10]  /*ab080*/  LDL.64 R18, [R1+0x8] ;  /* 0x0000080001127983 */ /* 0x001eb40000100a00 */
        /* <DEDUP_REMOVED lines=22> */
[----:B-1----:R-:W2:Y:S04]  /*ab1f0*/  LDL.LU R26, [R1+0x2b8] ;  /* 0x0002b800011a7983 */ /* 0x002ea80000300800 */
[----:B------:R-:W2:Y:S01]  /*ab200*/  LDL.LU R27, [R1+0x2bc] ;  /* 0x0002bc00011b7983 */ /* 0x000ea20000300800 */
[----:B------:R-:W-:Y:S01]  /*ab210*/  IMAD.MOV.U32 R3, RZ, RZ, R23 ;  /* 0x000000ffff037224 */ /* 0x000fe200078e0017 */
[----:B---3--:R-:W-:Y:S02]  /*ab220*/  HMMA.16816.F32.BF16 R12, R8, R22, R12 ;  /* 0x00000016080c723c */ /* 0x008fe4000004180c */
[----:B--2---:R-:W-:Y:S04]  /*ab230*/  STL.64 [R1+0x71e8], R26 ;  /* 0x0071e81a01007387 */ /* 0x004fe80000100a00 */
[----:B----4-:R0:W-:Y:S04]  /*ab240*/  STL.64 [R1+0x71e0], R24 ;  /* 0x0071e01801007387 */ /* 0x0101e80000100a00 */
        /* <DEDUP_REMOVED lines=17> */
[----:B------:R-:W2:Y:S04]  /*ab360*/  LDL.LU R20, [R1+0x7220] ;  /* 0x0072200001147983 */ /* 0x000ea80000300800 */
        /* <DEDUP_REMOVED lines=9> */
[----:B------:R-:W4:Y:S04]  /*ab400*/  LDL.LU.64 R18, [R1+0x7200] ;  /* 0x0072000001127983 */ /* 0x000f280000300a00 */
[----:B------:R-:W4:Y:S04]  /*ab410*/  LDL.LU.64 R16, [R1+0x71f8] ;  /* 0x0071f80001107983 */ /* 0x000f280000300a00 */
[----:B------:R-:W-:Y:S01]  /*ab420*/  STL.64 [R1+0x71b8], R4 ;  /* 0x0071b80401007387 */ /* 0x000fe20000100a00 */
[C---:B----4-:R-:W-:Y:S03]  /*ab430*/  HMMA.16816.F32.BF16 R16, R8.reuse, R22, R16 ;  /* 0x000000160810723c */ /* 0x050fe60000041810 */
[----:B--2---:R0:W-:Y:S04]  /*ab440*/  STL.64 [R1+0x71c8], R6 ;  /* 0x0071c80601007387 */ /* 0x0041e80000100a00 */
[----:B0-----:R-:W2:Y:S04]  /*ab450*/  LDL R6, [R1+0x38] ;  /* 0x0000380001067983 */ /* 0x001ea80000100800 */
[----:B------:R-:W2:Y:S08]  /*ab460*/  LDL R7, [R1+0x3c] ;  /* 0x00003c0001077983 */ /* 0x000eb00000100800 */
        /* <DEDUP_REMOVED lines=10> */
[----:B0-----:R-:W4:Y:S04]  /*ab510*/  LDL.64 R18, [R1+0x1d8] ;  /* 0x0001d80001127983 */ /* 0x001f280000100a00 */
[----:B----4-:R0:W-:Y:S04]  /*ab520*/  STL.64 [R1+0x71c0], R18 ;  /* 0x0071c01201007387 */ /* 0x0101e80000100a00 */
[----:B------:R-:W4:Y:S04]  /*ab530*/  LDL.LU R16, [R1+0x9a0] ;  /* 0x0009a00001107983 */ /* 0x000f280000300800 */
[----:B------:R-:W4:Y:S04]  /*ab540*/  LDL.LU R17, [R1+0x9a4] ;  /* 0x0009a40001117983 */ /* 0x000f280000300800 */
[----:B0-----:R-:W2:Y:S04]  /*ab550*/  LDL.LU R18, [R1+0x9a8] ;  /* 0x0009a80001127983 */ /* 0x001ea80000300800 */
[----:B------:R-:W2:Y:S01]  /*ab560*/  LDL.LU R19, [R1+0x9ac] ;  /* 0x0009ac0001137983 */ /* 0x000ea20000300800 */
[----:B---3--:R-:W-:Y:S03]  /*ab570*/  HMMA.16816.F32.BF16 R24, R8, R14, R24 ;  /* 0x0000000e0818723c */ /* 0x008fe60000041818 */
        /* <DEDUP_REMOVED lines=13> */
[----:B------:R1:W-:Y:S01]  /*ab650*/  STL.64 [R1+0x6fe8], R24 ;  /* 0x006fe81801007387 */ /* 0x0003e20000100a00 */
[----:B0-----:R-:W-:-:S02]  /*ab660*/  IMAD.MOV.U32 R26, RZ, RZ, R2 ;  /* 0x000000ffff1a7224 */ /* 0x001fc400078e0002 */
[----:B------:R-:W-:-:S05]  /*ab670*/  IMAD.MOV.U32 R27, RZ, RZ, R0 ;  /* 0x000000ffff1b7224 */ /* 0x000fca00078e0000 */
[----:B------:R0:W-:Y:S04]  /*ab680*/  STL.64 [R1+0x7118], R26 ;  /* 0x0071181a01007387 */ /* 0x0001e80000100a00 */
[----:B-1----:R-:W3:Y:S04]  /*ab690*/  LDL.LU R24, [R1+0x990] ;  /* 0x0009900001187983 */ /* 0x002ee80000300800 */
        /* <DEDUP_REMOVED lines=16> */
[----:B------:R-:W-:-:S02]  /*ab7a0*/  IMAD.MOV.U32 R2, RZ, RZ, R18 ;  /* 0x000000ffff027224 */ /* 0x000fc400078e0012 */
[----:B------:R-:W-:-:S15]  /*ab7b0*/  IMAD.MOV.U32 R0, RZ, RZ, R19 ;  /* 0x000000ffff007224 */ /* 0x000fde00078e0013 */
[----:B------:R-:W-:Y:S01]  /*ab7c0*/  NOP ;  /* 0x0000000000007918 */ /* 0x000fe20000000000 */
[----:B------:R-:W-:Y:S04]  /*ab7d0*/  STL.64 [R1+0xb60], R24 ;  /* 0x000b601801007387 */ /* 0x000fe80000100a00 */
[----:B------:R0:W-:Y:S04]  /*ab7e0*/  STL.64 [R1+0xb68], R26 ;  /* 0x000b681a01007387 */ /* 0x0001e80000100a00 */
[----:B------:R-:W3:Y:S04]  /*ab7f0*/  LDL.LU R16, [R1+0x7d0] ;  /* 0x0007d00001107983 */ /* 0x000ee80000300800 */
[----:B------:R-:W3:Y:S04]  /*ab800*/  LDL.LU R17, [R1+0x7d4] ;  /* 0x0007d40001117983 */ /* 0x000ee80000300800 */
[----:B------:R-:W4:Y:S04]  /*ab810*/  LDL.LU R18, [R1+0x7d8] ;  /* 0x0007d80001127983 */ /* 0x000f280000300800 */
[----:B------:R-:W4:Y:S01]  /*ab820*/  LDL.LU R19, [R1+0x7dc] ;  /* 0x0007dc0001137983 */ /* 0x000f220000300800 */
[----:B--2---:R-:W-:-:S02]  /*ab830*/  IMAD.MOV.U32 R23, RZ, RZ, R4 ;  /* 0x000000ffff177224 */ /* 0x004fc400078e0004 */
[----:B------:R-:W-:Y:S01]  /*ab840*/  IMAD.MOV.U32 R22, RZ, RZ, R5 ;  /* 0x000000ffff167224 */ /* 0x000fe200078e0005 */
[----:B----4-:R-:W-:Y:S04]  /*ab850*/  STL.64 [R1+0x70d0], R18 ;  /* 0x0070d01201007387 */ /* 0x010fe80000100a00 */
[----:B---3--:R-:W-:Y:S04]  /*ab860*/  STL.64 [R1+0x70c8], R16 ;  /* 0x0070c81001007387 */ /* 0x008fe80000100a00 */
[----:B------:R-:W2:Y:S04]  /*ab870*/  LDL.LU R4, [R1+0x2a0] ;  /* 0x0002a00001047983 */ /* 0x000ea80000300800 */
[----:B------:R-:W2:Y:S04]  /*ab880*/  LDL.LU R5, [R1+0x2a4] ;  /* 0x0002a40001057983 */ /* 0x000ea80000300800 */
[----:B-1----:R-:W3:Y:S04]  /*ab890*/  LDL.LU R6, [R1+0x2a8] ;  /* 0x0002a80001067983 */ /* 0x002ee80000300800 */
[----:B------:R-:W3:Y:S04]  /*ab8a0*/  LDL.LU R7, [R1+0x2ac] ;  /* 0x0002ac0001077983 */ /* 0x000ee80000300800 */
[----:B---3--:R-:W-:Y:S04]  /*ab8b0*/  STL.64 [R1+0x7128], R6 ;  /* 0x0071280601007387 */ /* 0x008fe80000100a00 */
[----:B--2---:R1:W-:Y:S04]  /*ab8c0*/  STL.64 [R1+0x7120], R4 ;  /* 0x0071200401007387 */ /* 0x0043e80000100a00 */
[----:B0-----:R-:W2:Y:S04]  /*ab8d0*/  LDL R26, [R1+0x178] ;  /* 0x00017800011a7983 */ /* 0x001ea80000100800 */
[----:B------:R-:W2:Y:S04]  /*ab8e0*/  LDL R27, [R1+0x17c] ;  /* 0x00017c00011b7983 */ /* 0x000ea80000100800 */
[----:B--2---:R0:W-:Y:S04]  /*ab8f0*/  STL.64 [R1+0x7130], R26 ;  /* 0x0071301a01007387 */ /* 0x0041e80000100a00 */
[----:B-1----:R-:W2:Y:S04]  /*ab900*/  LDL.LU R4, [R1+0x930] ;  /* 0x0009300001047983 */ /* 0x002ea80000300800 */
[----:B------:R-:W2:Y:S04]  /*ab910*/  LDL.LU R5, [R1+0x934] ;  /* 0x0009340001057983 */ /* 0x000ea80000300800 */
[----:B------:R-:W3:Y:S04]  /*ab920*/  LDL.LU R6, [R1+0x938] ;  /* 0x0009380001067983 */ /* 0x000ee80000300800 */
[----:B------:R-:W3:Y:S01]  /*ab930*/  LDL.LU R7, [R1+0x93c] ;  /* 0x00093c0001077983 */ /* 0x000ee20000300800 */
[----:B0-----:R-:W-:Y:S01]  /*ab940*/  MOV R26, R29 ;  /* 0x0000001d001a7202 */ /* 0x001fe20000000f00 */
[----:B------:R-:W-:-:S02]  /*ab950*/  IMAD.MOV.U32 R27, RZ, RZ, R28 ;  /* 0x000000ffff1b7224 */ /* 0x000fc400078e001c */
[----:B---3--:R-:W-:Y:S04]  /*ab960*/  STL.64 [R1+0x7140], R6 ;  /* 0x0071400601007387 */ /* 0x008fe80000100a00 */
[----:B--2---:R-:W-:Y:S04]  /*ab970*/  STL.64 [R1+0x7138], R4 ;  /* 0x0071380401007387 */ /* 0x004fe80000100a00 */
[----:B------:R-:W2:Y:S04]  /*ab980*/  LDL.LU R29, [R1+0x71b4] ;  /* 0x0071b400011d7983 */ /* 0x000ea80000300800 */
[----:B------:R-:W3:Y:S04]  /*ab990*/  LDL.LU R28, [R1+0x71b0] ;  /* 0x0071b000011c7983 */ /* 0x000ee80000300800 */
[----:B------:R0:W-:Y:S04]  /*ab9a0*/  STL.64 [R1+0x7148], R26 ;  /* 0x0071481a01007387 */ /* 0x0001e80000100a00 */
[----:B0-----:R-:W4:Y:S04]  /*ab9b0*/  LDL R26, [R1+0x198] ;  /* 0x00019800011a7983 */ /* 0x001f280000100800 */
[----:B------:R-:W4:Y:S04]  /*ab9c0*/  LDL R27, [R1+0x19c] ;  /* 0x00019c00011b7983 */ /* 0x000f280000100800 */
[----:B----4-:R3:W-:Y:S04]  /*ab9d0*/  STL.64 [R1+0x7160], R26 ;  /* 0x0071601a01007387 */ /* 0x0107e80000100a00 */
[----:B------:R-:W4:Y:S04]  /*ab9e0*/  LDL.LU R4, [R1+0x940] ;  /* 0x0009400001047983 */ /* 0x000f280000300800 */
[----:B------:R-:W4:Y:S04]  /*ab9f0*/  LDL.LU R5, [R1+0x944] ;  /* 0x0009440001057983 */ /* 0x000f280000300800 */
[----:B------:R-:W4:Y:S04]  /*aba00*/  LDL.LU R6, [R1+0x948] ;  /* 0x0009480001067983 */ /* 0x000f280000300800 */
[----:B------:R-:W4:Y:S01]  /*aba10*/  LDL.LU R7, [R1+0x94c] ;  /* 0x00094c0001077983 */ /* 0x000f220000300800 */
[----:B---3--:R-:W-:-:S02]  /*aba20*/  IMAD.MOV.U32 R26, RZ, RZ, R28 ;  /* 0x000000ffff1a7224 */ /* 0x008fc400078e001c */
[----:B--2---:R-:W-:Y:S01]  /*aba30*/  IMAD.MOV.U32 R27, RZ, RZ, R29 ;  /* 0x000000ffff1b7224 */ /* 0x004fe200078e001d */
[----:B------:R-:W2:Y:S04]  /*aba40*/  LDL.LU R28, [R1+0x71ac] ;  /* 0x0071ac00011c7983 */ /* 0x000ea80000300800 */
[----:B------:R-:W3:Y:S04]  /*aba50*/  LDL.LU R29, [R1+0x71a8] ;  /* 0x0071a800011d7983 */ /* 0x000ee80000300800 */
[----:B------:R-:W-:Y:S04]  /*aba60*/  STL.64 [R1+0x7178], R26 ;  /* 0x0071781a01007387 */ /* 0x000fe80000100a00 */
[----:B----4-:R-:W-:Y:S04]  /*aba70*/  STL.64 [R1+0x7158], R6 ;  /* 0x0071580601007387 */ /* 0x010fe80000100a00 */
[----:B------:R0:W-:Y:S04]  /*aba80*/  STL.64 [R1+0x7150], R4 ;  /* 0x0071500401007387 */ /* 0x0001e80000100a00 */
[----:B0-----:R-:W4:Y:S04]  /*aba90*/  LDL.LU R4, [R1+0x950] ;  /* 0x0009500001047983 */ /* 0x001f280000300800 */
[----:B------:R-:W4:Y:S04]  /*abaa0*/  LDL.LU R5, [R1+0x954] ;  /* 0x0009540001057983 */ /* 0x000f280000300800 */
[----:B------:R-:W2:Y:S04]  /*abab0*/  LDL.LU R6, [R1+0x958] ;  /* 0x0009580001067983 */ /* 0x000ea80000300800 */
[----:B------:R-:W2:Y:S04]  /*abac0*/  LDL.LU R7, [R1+0x95c] ;  /* 0x00095c0001077983 */ /* 0x000ea80000300800 */
[----:B------:R-:W2:Y:S04]  /*abad0*/  LDL R26, [R1+0x1b8] ;  /* 0x0001b800011a7983 */ /* 0x000ea80000100800 */
[----:B------:R-:W2:Y:S04]  /*abae0*/  LDL R27, [R1+0x1bc] ;  /* 0x0001bc00011b7983 */ /* 0x000ea80000100800 */
[----:B--2---:R-:W-:Y:S04]  /*abaf0*/  STL.64 [R1+0x7190], R26 ;  /* 0x0071901a01007387 */ /* 0x004fe80000100a00 */
[----:B------:R-:W-:Y:S04]  /*abb00*/  STL.64 [R1+0x7170], R6 ;  /* 0x0071700601007387 */ /* 0x000fe80000100a00 */
        /* <DEDUP_REMOVED lines=17> */
[----:B------:R0:W-:Y:S04]  /*abc20*/  STL.64 [R1+0x70d8], R22 ;  /* 0x0070d81601007387 */ /* 0x0001e80000100a00 */
[----:B------:R-:W4:Y:S04]  /*abc30*/  LDL.LU R16, [R1+0x7e0] ;  /* 0x0007e00001107983 */ /* 0x000f280000300800 */
[----:B------:R-:W4:Y:S04]  /*abc40*/  LDL.LU R17, [R1+0x7e4] ;  /* 0x0007e40001117983 */ /* 0x000f280000300800 */
[----:B------:R-:W2:Y:S04]  /*abc50*/  LDL.LU R18, [R1+0x7e8] ;  /* 0x0007e80001127983 */ /* 0x000ea80000300800 */
[----:B------:R-:W2:Y:S01]  /*abc60*/  LDL.LU R19, [R1+0x7ec] ;  /* 0x0007ec0001137983 */ /* 0x000ea20000300800 */
[----:B0-----:R-:W-:-:S02]  /*abc70*/  IMAD.MOV.U32 R22, RZ, RZ, R21 ;  /* 0x000000ffff167224 */ /* 0x001fc400078e0015 */
[----:B------:R-:W-:Y:S01]  /*abc80*/  IMAD.MOV.U32 R23, RZ, RZ, R13 ;  /* 0x000000ffff177224 */ /* 0x000fe200078e000d */
[----:B--2---:R-:W-:Y:S04]  /*abc90*/  STL.64 [R1+0x70e8], R18 ;  /* 0x0070e81201007387 */ /* 0x004fe80000100a00 */
[----:B----4-:R0:W-:Y:S04]  /*abca0*/  STL.64 [R1+0x70e0], R16 ;  /* 0x0070e01001007387 */ /* 0x0101e80000100a00 */
[----:B------:R1:W-:Y:S04]  /*abcb0*/  STL.64 [R1+0x70f0], R22 ;  /* 0x0070f01601007387 */ /* 0x0003e80000100a00 */
[----:B0-----:R-:W2:Y:S04]  /*abcc0*/  LDL.LU R16, [R1+0x7f0] ;  /* 0x0007f00001107983 */ /* 0x001ea80000300800 */
[----:B------:R-:W2:Y:S04]  /*abcd0*/  LDL.LU R17, [R1+0x7f4] ;  /* 0x0007f40001117983 */ /* 0x000ea80000300800 */
[----:B------:R-:W4:Y:S04]  /*abce0*/  LDL.LU R18, [R1+0x7f8] ;  /* 0x0007f80001127983 */ /* 0x000f280000300800 */
[----:B------:R-:W4:Y:S01]  /*abcf0*/  LDL.LU R19, [R1+0x7fc] ;  /* 0x0007fc0001137983 */ /* 0x000f220000300800 */
[----:B---3--:R-:W-:-:S02]  /*abd00*/  IMAD.MOV.U32 R26, RZ, RZ, R29 ;  /* 0x000000ffff1a7224 */ /* 0x008fc400078e001d */
[----:B------:R-:W-:-:S07]  /*abd10*/  IMAD.MOV.U32 R27, RZ, RZ, R28 ;  /* 0x000000ffff1b7224 */ /* 0x000fce00078e001c */
[C---:B------:R-:W-:Y:S01]  /*abd20*/  HMMA.16816.F32.BF16 R24, R8.reuse, R26, R4 ;  /* 0x0000001a0818723c */ /* 0x040fe20000041804 */
[----:B-1----:R-:W-:Y:S01]  /*abd30*/  IMAD.MOV.U32 R22, RZ, RZ, R12 ;  /* 0x000000ffff167224 */ /* 0x002fe200078e000c */
        /* <DEDUP_REMOVED lines=55> */
[----:B0-----:R-:W2:Y:S04]  /*ac0b0*/  LDL.64 R26, [R1+0x1b8] ;  /* 0x0001b800011a7983 */ /* 0x001ea80000100a00 */
[----:B--2---:R0:W-:Y:S04]  /*ac0c0*/  STL.64 [R1+0x7058], R26 ;  /* 0x0070581a01007387 */ /* 0x0041e80000100a00 */
[----:B------:R-:W2:Y:S04]  /*ac0d0*/  LDL.LU R24, [R1+0xf70] ;  /* 0x000f700001187983 */ /* 0x000ea80000300800 */
[----:B------:R-:W2:Y:S04]  /*ac0e0*/  LDL.LU R25, [R1+0xf74] ;  /* 0x000f740001197983 */ /* 0x000ea80000300800 */
[----:B0-----:R-:W2:Y:S04]  /*ac0f0*/  LDL.LU R26, [R1+0xf78] ;  /* 0x000f7800011a7983 */ /* 0x001ea80000300800 */
[----:B------:R-:W2:Y:S01]  /*ac100*/  LDL.LU R27, [R1+0xf7c] ;  /* 0x000f7c00011b7983 */ /* 0x000ea20000300800 */
[----:B------:R-:W-:-:S07]  /*ac110*/  IMAD.MOV.U32 R23, RZ, RZ, R3 ;  /* 0x000000ffff177224 */ /* 0x000fce00078e0003 */
[----:B------:R-:W-:Y:S01]  /*ac120*/  HMMA.16816.F32.BF16 R20, R4, R22, R16 ;  /* 0x000000160414723c */ /* 0x000fe20000041810 */
[----:B--2---:R0:W-:Y:S04]  /*ac130*/  STL.64 [R1+0x7068], R26 ;  /* 0x0070681a01007387 */ /* 0x0041e80000100a00 */
[----:B------:R-:W-:Y:S01]  /*ac140*/  STL.64 [R1+0x7060], R24 ;  /* 0x0070601801007387 */ /* 0x000fe20000100a00 */
[----:B0-----:R-:W-:Y:S02]  /*ac150*/  IMAD.MOV.U32 R26, RZ, RZ, R2 ;  /* 0x000000ffff1a7224 */ /* 0x001fe400078e0002 */
[----:B------:R-:W-:-:S05]  /*ac160*/  IMAD.MOV.U32 R27, RZ, RZ, R0 ;  /* 0x000000ffff1b7224 */ /* 0x000fca00078e0000 */
[----:B------:R0:W-:Y:S04]  /*ac170*/  STL.64 [R1+0x7080], R26 ;  /* 0x0070801a01007387 */ /* 0x0001e80000100a00 */
[----:B0-----:R-:W2:Y:S04]  /*ac180*/  LDL.64 R26, [R1+0x1e8] ;  /* 0x0001e800011a7983 */ /* 0x001ea80000100a00 */
[----:B--2---:R0:W-:Y:S04]  /*ac190*/  STL.64 [R1+0x7090], R26 ;  /* 0x0070901a01007387 */ /* 0x0041e80000100a00 */
[----:B0-----:R-:W2:Y:S04]  /*ac1a0*/  LDL.64 R26, [R1+0x38] ;  /* 0x00003800011a7983 */ /* 0x001ea80000100a00 */
        /* <DEDUP_REMOVED lines=22> */
[----:B0-----:R-:W3:Y:S02]  /*ac310*/  LDL.LU.64 R18, [R1+0x70b0] ;  /* 0x0070b00001127983 */ /* 0x001ee40000300a00 */
[----:B---3--:R-:W-:-:S15]  /*ac320*/  HMMA.16816.F32.BF16 R12, R4, R18, R12 ;  /* 0x00000012040c723c */ /* 0x008fde000004180c */
[----:B------:R-:W-:-:S04]  /*ac330*/  NOP ;  /* 0x0000000000007918 */ /* 0x000fc80000000000 */
[----:B------:R-:W-:Y:S04]  /*ac340*/  STL.64 [R1+0x970], R12 ;  /* 0x0009700c01007387 */ /* 0x000fe80000100a00 */
[----:B------:R0:W-:Y:S04]  /*ac350*/  STL.64 [R1+0x978], R14 ;  /* 0x0009780e01007387 */ /* 0x0001e80000100a00 */
[----:B0-----:R-:W4:Y:S04]  /*ac360*/  LDL.LU.64 R14, [R1+0x70a8] ;  /* 0x0070a800010e7983 */ /* 0x001f280000300a00 */
[----:B------:R0:W-:Y:S04]  /*ac370*/  STL.64 [R1+0x7088], R18 ;  /* 0x0070881201007387 */ /* 0x0001e80000100a00 */
[----:B------:R-:W2:Y:S04]  /*ac380*/  LDL.LU R16, [R1+0xf90] ;  /* 0x000f900001107983 */ /* 0x000ea80000300800 */
[----:B------:R-:W2:Y:S04]  /*ac390*/  LDL.LU R17, [R1+0xf94] ;  /* 0x000f940001117983 */ /* 0x000ea80000300800 */
[----:B0-----:R-:W3:Y:S04]  /*ac3a0*/  LDL.LU R18, [R1+0xf98] ;  /* 0x000f980001127983 */ /* 0x001ee80000300800 */
        /* <DEDUP_REMOVED lines=10> */
[----:B------:R-:W0:Y:S04]  /*ac450*/  LDSM.16.MT88.4 R8, [R20+UR5+0xa100] ;  /* 0x00a100051408783b */ /* 0x000e280008004200 */
[----:B------:R-:W-:Y:S04]  /*ac460*/  STL [R1+0x6f60], R20 ;  /* 0x006f601401007387 */ /* 0x000fe80000100800 */
[----:B0-----:R-:W-:Y:S04]  /*ac470*/  STL.64 [R1+0x6e78], R10 ;  /* 0x006e780a01007387 */ /* 0x001fe80000100a00 */
[----:B------:R0:W-:Y:S04]  /*ac480*/  STL.64 [R1+0x6e70], R8 ;  /* 0x006e700801007387 */ /* 0x0001e80000100a00 */
[----:B0-----:R-:W3:Y:S04]  /*ac490*/  LDL.LU R8, [R1+0xf60] ;  /* 0x000f600001087983 */ /* 0x001ee80000300800 */
[----:B------:R-:W3:Y:S04]  /*ac4a0*/  LDL.LU R9, [R1+0xf64] ;  /* 0x000f640001097983 */ /* 0x000ee80000300800 */
[----:B------:R-:W4:Y:S04]  /*ac4b0*/  LDL.LU R10, [R1+0xf68] ;  /* 0x000f6800010a7983 */ /* 0x000f280000300800 */
[----:B------:R-:W4:Y:S01]  /*ac4c0*/  LDL.LU R11, [R1+0xf6c] ;  /* 0x000f6c00010b7983 */ /* 0x000f220000300800 */
[----:B------:R-:W-:-:S02]  /*ac4d0*/  IMAD.MOV.U32 R13, RZ, RZ, R26 ;  /* 0x000000ffff0d7224 */ /* 0x000fc400078e001a */
[----:B------:R-:W-:Y:S01]  /*ac4e0*/  IMAD.MOV.U32 R12, RZ, RZ, R27 ;  /* 0x000000ffff0c7224 */ /* 0x000fe200078e001b */
[C---:B--2---:R-:W-:Y:S01]  /*ac4f0*/  HMMA.16816.F32.BF16 R16, R4.reuse, R26, R16 ;  /* 0x0000001a0410723c */ /* 0x044fe20000041810 */
        /* <DEDUP_REMOVED lines=17> */
[----:B------:R1:W-:Y:S01]  /*ac610*/  STL.64 [R1+0x1598], R18 ;  /* 0x0015981201007387 */ /* 0x0003e20000100a00 */
[----:B0-----:R-:W-:-:S03]  /*ac620*/  IMAD.MOV.U32 R17, RZ, RZ, R27 ;  /* 0x000000ffff117224 */ /* 0x001fc600078e001b */
[----:B-1----:R-:W3:Y:S04]  /*ac630*/  LDL.LU.64 R18, [R1+0x7088] ;  /* 0x0070880001127983 */ /* 0x002ee80000300a00 */
[----:B------:R-:W2:Y:S04]  /*ac640*/  LDL.LU.64 R26, [R1+0x7080] ;  /* 0x00708000011a7983 */ /* 0x000ea80000300a00 */
[----:B------:R-:W-:Y:S01]  /*ac650*/  STL [R1+0x6f70], R17 ;  /* 0x006f701101007387 */ /* 0x000fe20000100800 */
[C---:B--2---:R-:W-:Y:S03]  /*ac660*/  HMMA.16816.F32.BF16 R24, R4.reuse, R26, R8 ;  /* 0x0000001a0418723c */ /* 0x044fe60000041808 */
[----:B---3--:R0:W-:Y:S04]  /*ac670*/  STL.64 [R1+0x7030], R18 ;  /* 0x0070301201007387 */ /* 0x0081e80000100a00 */
[----:B0-----:R-:W2:Y:S04]  /*ac680*/  LDL.64 R18, [R1+0x1c8] ;  /* 0x0001c80001127983 */ /* 0x001ea80000100a00 */
[----:B------:R-:W-:Y:S04]  /*ac690*/  STL [R1+0x6f6c], R21 ;  /* 0x006f6c1501007387 */ /* 0x000fe80000100800 */
[----:B------:R-:W3:Y:S04]  /*ac6a0*/  LDL.LU.64 R10, [R1+0x7078] ;  /* 0x00707800010a7983 */ /* 0x000ee80000300a00 */
[----:B------:R-:W3:Y:S04]  /*ac6b0*/  LDL.LU.64 R8, [R1+0x7070] ;  /* 0x0070700001087983 */ /* 0x000ee80000300a00 */
        /* <DEDUP_REMOVED lines=8> */
[----:B0-----:R-:W3:Y:S01]  /*ac740*/  LDL.LU.64 R26, [R1+0x7058] ;  /* 0x00705800011a7983 */ /* 0x001ee20000300a00 */
[----:B------:R-:W-:Y:S02]  /*ac750*/  IMAD.MOV.U32 R28, RZ, RZ, R19 ;  /* 0x000000ffff1c7224 */ /* 0x000fe400078e0013 */
[----:B------:R-:W-:-:S03]  /*ac760*/  IMAD.MOV.U32 R29, RZ, RZ, R18 ;  /* 0x000000ffff1d7224 */ /* 0x000fc600078e0012 */
[----:B------:R-:W-:Y:S04]  /*ac770*/  STL [R1+0x6f78], R28 ;  /* 0x006f781c01007387 */ /* 0x000fe80000100800 */
[----:B------:R-:W-:Y:S01]  /*ac780*/  STL [R1+0x6f74], R29 ;  /* 0x006f741d01007387 */ /* 0x000fe20000100800 */
[----:B---3--:R-:W-:-:S15]  /*ac790*/  HMMA.16816.F32.BF16 R8, R4, R26, R8 ;  /* 0x0000001a0408723c */ /* 0x008fde0000041808 */
[----:B------:R-:W-:-:S04]  /*ac7a0*/  NOP ;  /* 0x0000000000007918 */ /* 0x000fc80000000000 */
[----:B------:R0:W-:Y:S04]  /*ac7b0*/  STL.64 [R1+0x1560], R8 ;  /* 0x0015600801007387 */ /* 0x0001e80000100a00 */
[----:B------:R1:W-:Y:S04]  /*ac7c0*/  STL.64 [R1+0x1568], R10 ;  /* 0x0015680a01007387 */ /* 0x0003e80000100a00 */
[----:B0-----:R-:W2:Y:S04]  /*ac7d0*/  LDL.LU R8, [R1+0x5e0] ;  /* 0x0005e00001087983 */ /* 0x001ea80000300800 */
        /* <DEDUP_REMOVED lines=15> */
[----:B------:R-:W4:Y:S01]  /*ac8d0*/  LDL.64 R18, [R1+0x198] ;  /* 0x0001980001127983 */ /* 0x000f220000100a00 */
[----:B------:R-:W-:Y:S01]  /*ac8e0*/  IMAD.MOV.U32 R13, RZ, RZ, R26 ;  /* 0x000000ffff0d7224 */ /* 0x000fe200078e001a */
[----:B------:R-:W-:-:S02]  /*ac8f0*/  MOV R20, R27 ;  /* 0x0000001b00147202 */ /* 0x000fc40000000f00 */
[----:B----4-:R0:W-:Y:S04]  /*ac900*/  STL.64 [R1+0x7040], R18 ;  /* 0x0070401201007387 */ /* 0x0101e80000100a00 */
[----:B------:R-:W4:Y:S04]  /*ac910*/  LDL.64 R26, [R1+0x178] ;  /* 0x00017800011a7983 */ /* 0x000f280000100a00 */
[----:B0-----:R-:W2:Y:S04]  /*ac920*/  LDL.64 R18, [R1+0x1a8] ;  /* 0x0001a80001127983 */ /* 0x001ea80000100a00 */
[----:B----4-:R0:W-:Y:S04]  /*ac930*/  STL.64 [R1+0x7018], R26 ;  /* 0x0070181a01007387 */ /* 0x0101e80000100a00 */
        /* <DEDUP_REMOVED lines=10> */
[----:B------:R-:W2:Y:S04]  /*ac9e0*/  LDL.LU R26, [R1+0xf58] ;  /* 0x000f5800011a7983 */ /* 0x000ea80000300800 */
[----:B------:R-:W2:Y:S04]  /*ac9f0*/  LDL.LU R27, [R1+0xf5c] ;  /* 0x000f5c00011b7983 */ /* 0x000ea80000300800 */
[----:B---3--:R0:W-:Y:S04]  /*aca00*/  STL.64 [R1+0x6fb0], R10 ;  /* 0x006fb00a01007387 */ /* 0x0081e80000100a00 */
[----:B------:R-:W-:Y:S04]  /*aca10*/  STL.64 [R1+0x6fa8], R8 ;  /* 0x006fa80801007387 */ /* 0x000fe80000100a00 */
[----:B0-----:R-:W3:Y:S04]  /*aca20*/  LDL.64 R10, [R1+0x8] ;  /* 0x00000800010a7983 */ /* 0x001ee80000100a00 */
[----:B---3--:R0:W-:Y:S04]  /*aca30*/  STL.64 [R1+0x6fc8], R10 ;  /* 0x006fc80a01007387 */ /* 0x0081e80000100a00 */
[----:B0-----:R-:W3:Y:S04]  /*aca40*/  LDL.64 R10, [R1+0x18] ;  /* 0x00001800010a7983 */ /* 0x001ee80000100a00 */
[----:B---3--:R0:W-:Y:S04]  /*aca50*/  STL.64 [R1+0x6fd0], R10 ;  /* 0x006fd00a01007387 */ /* 0x0081e80000100a00 */
[----:B0-----:R-:W3:Y:S04]  /*aca60*/  LDL.64 R10, [R1+0x28] ;  /* 0x00002800010a7983 */ /* 0x001ee80000100a00 */
        /* <DEDUP_REMOVED lines=34> */
[----:B0-----:R-:W2:Y:S04]  /*acc90*/  LDL.LU.64 R26, [R1+0x7038] ;  /* 0x00703800011a7983 */ /* 0x001ea80000300a00 */
[----:B------:R-:W3:Y:S04]  /*acca0*/  LDL.LU.64 R18, [R1+0x7030] ;  /* 0x0070300001127983 */ /* 0x000ee80000300a00 */
[----:B---3--:R-:W-:Y:S04]  /*accb0*/  STL.64 [R1+0x6fc0], R18 ;  /* 0x006fc01201007387 */ /* 0x008fe80000100a00 */
[----:B------:R0:W-:Y:S04]  /*accc0*/  STL [R1+0x6fb8], R17 ;  /* 0x006fb81101007387 */ /* 0x0001e80000100800 */
[----:B------:R-:W3:Y:S04]  /*accd0*/  LDL.LU R16, [R1+0x610] ;  /* 0x0006100001107983 */ /* 0x000ee80000300800 */
[----:B0-----:R-:W3:Y:S04]  /*acce0*/  LDL.LU R17, [R1+0x614] ;  /* 0x0006140001117983 */ /* 0x001ee80000300800 */
        /* <DEDUP_REMOVED lines=43> */
[----:B------:R-:W3:Y:S02]  /*acfa0*/  LDL.LU.64 R10, [R1+0x6fd0] ;  /* 0x006fd000010a7983 */ /* 0x000ee40000300a00 */
[----:B---3--:R-:W-:-:S15]  /*acfb0*/  HMMA.16816.F32.BF16 R4, R24, R10, R4 ;  /* 0x0000000a1804723c */ /* 0x008fde0000041804 */
[----:B------:R-:W-:-:S04]  /*acfc0*/  NOP ;  /* 0x0000000000007918 */ /* 0x000fc80000000000 */
[----:B------:R0:W-:Y:S04]  /*acfd0*/  STL.64 [R1+0x7d0], R4 ;  /* 0x0007d00401007387 */ /* 0x0001e80000100a00 */
[----:B------:R-:W-:Y:S01]  /*acfe0*/  STL.64 [R1+0x7d8], R6 ;  /* 0x0007d80601007387 */ /* 0x000fe20000100a00 */
[----:B0-----:R-:W-:Y:S02]  /*acff0*/  IMAD.MOV.U32 R5, RZ, RZ, R10 ;  /* 0x000000ffff057224 */ /* 0x001fe400078e000a */
[----:B------:R-:W-:Y:S02]  /*ad000*/  IMAD.MOV.U32 R4, RZ, RZ, R11 ;  /* 0x000000ffff047224 */ /* 0x000fe400078e000b */
        /* <DEDUP_REMOVED lines=8> */
[----:B------:R-:W3:Y:S04]  /*ad090*/  LDL.LU R17, [R1+0x6fb8] ;  /* 0x006fb80001117983 */ /* 0x000ee80000300800 */
[----:B------:R-:W4:Y:S04]  /*ad0a0*/  LDL.LU.64 R10, [R1+0x6fb0] ;  /* 0x006fb000010a7983 */ /* 0x000f280000300a00 */
[----:B------:R-:W4:Y:S02]  /*ad0b0*/  LDL.LU.64 R8, [R1+0x6fa8] ;  /* 0x006fa80001087983 */ /* 0x000f240000300a00 */
[----:B----4-:R-:W-:-:S15]  /*ad0c0*/  HMMA.16816.F32.BF16 R8, R24, R22, R8 ;  /* 0x000000161808723c */ /* 0x010fde0000041808 */
        /* <DEDUP_REMOVED lines=11> */
[----:B------:R-:W2:Y:S04]  /*ad180*/  LDL.LU.64 R8, [R1+0x6f88] ;  /* 0x006f880001087983 */ /* 0x000ea80000300a00 */
[----:B------:R-:W-:Y:S04]  /*ad190*/  STL.64 [R1+0x6e88], R18 ;  /* 0x006e881201007387 */ /* 0x000fe80000100a00 */
[----:B------:R-:W-:Y:S01]  /*ad1a0*/  STL [R1+0x6e80], R16 ;  /* 0x006e801001007387 */ /* 0x000fe20000100800 */
[----:B--2---:R-:W-:-:S15]  /*ad1b0*/  HMMA.16816.F32.BF16 R8, R24, R14, R8 ;  /* 0x0000000e1808723c */ /* 0x004fde0000041808 */
[----:B------:R-:W-:-:S04]  /*ad1c0*/  NOP ;  /* 0x0000000000007918 */ /* 0x000fc80000000000 */
[----:B------:R0:W-:Y:S04]  /*ad1d0*/  STL.64 [R1+0x7b0], R8 ;  /* 0x0007b00801007387 */ /* 0x0001e80000100a00 */
[----:B------:R1:W-:Y:S04]  /*ad1e0*/  STL.64 [R1+0x7b8], R10 ;  /* 0x0007b80a01007387 */ /* 0x0003e80000100a00 */
[----:B0-----:R-:W2:Y:S04]  /*ad1f0*/  LDL.LU R8, [R1+0x5d0] ;  /* 0x0005d00001087983 */ /* 0x001ea80000300800 */
[----:B------:R-:W2:Y:S04]  /*ad200*/  LDL.LU R9, [R1+0x5d4] ;  /* 0x0005d40001097983 */ /* 0x000ea80000300800 */
[----:B-1----:R-:W4:Y:S04]  /*ad210*/  LDL.LU R10, [R1+0x5d8] ;  /* 0x0005d800010a7983 */ /* 0x002f280000300800 */
        /* <DEDUP_REMOVED lines=8> */
[----:B0-----:R-:W-:-:S02]  /*ad2a0*/  IMAD.MOV.U32 R18, RZ, RZ, R13 ;  /* 0x000000ffff127224 */ /* 0x001fc400078e000d */
        /* <DEDUP_REMOVED lines=8> */
[----:B0-----:R-:W-:Y:S01]  /*ad330*/  MOV R18, R29 ;  /* 0x0000001d00127202 */ /* 0x001fe20000000f00 */
[----:B---3--:R-:W-:-:S02]  /*ad340*/  IMAD.MOV.U32 R19, RZ, RZ, R17 ;  /* 0x000000ffff137224 */ /* 0x008fc400078e0011 */
        /* <DEDUP_REMOVED lines=21> */
[----:B----4-:R-:W-:Y:S01]  /*ad4a0*/  IMAD.MOV.U32 R19, RZ, RZ, R20 ;  /* 0x000000ffff137224 */ /* 0x010fe200078e0014 */
[----:B------:R-:W4:Y:S04]  /*ad4b0*/  LDL.LU R13, [R1+0x6f64] ;  /* 0x006f6400010d7983 */ /* 0x000f280000300800 */
[----:B------:R-:W4:Y:S04]  /*ad4c0*/  LDL.LU R20, [R1+0x6f60] ;  /* 0x006f600001147983 */ /* 0x000f280000300800 */
[----:B------:R3:W-:Y:S02]  /*ad4d0*/  STL.64 [R1+0x6f00], R18 ;  /* 0x006f001201007387 */ /* 0x0007e40000100a00 */
[----:B---3--:R-:W-:-:S02]  /*ad4e0*/  IMAD.MOV.U32 R18, RZ, RZ, R29 ;  /* 0x000000ffff127224 */ /* 0x008fc400078e001d */
[----:B------:R-:W-:Y:S01]  /*ad4f0*/  IMAD.MOV.U32 R19, RZ, RZ, R28 ;  /* 0x000000ffff137224 */ /* 0x000fe200078e001c */
[----:B--2---:R-:W-:Y:S04]  /*ad500*/  STL.64 [R1+0x6ee0], R10 ;  /* 0x006ee00a01007387 */ /* 0x004fe80000100a00 */
[----:B------:R0:W-:Y:S04]  /*ad510*/  STL.64 [R1+0x6ed8], R8 ;  /* 0x006ed80801007387 */ /* 0x0001e80000100a00 */
[----:B0-----:R-:W2:Y:S04]  /*ad520*/  LDL.LU R8, [R1+0xd20] ;  /* 0x000d200001087983 */ /* 0x001ea80000300800 */
[----:B------:R-:W2:Y:S04]  /*ad530*/  LDL.LU R9, [R1+0xd24] ;  /* 0x000d240001097983 */ /* 0x000ea80000300800 */
[----:B------:R-:W3:Y:S04]  /*ad540*/  LDL.LU R10, [R1+0xd28] ;  /* 0x000d2800010a7983 */ /* 0x000ee80000300800 */
[----:B------:R-:W3:Y:S04]  /*ad550*/  LDL.LU R11, [R1+0xd2c] ;  /* 0x000d2c00010b7983 */ /* 0x000ee80000300800 */
[----:B------:R0:W-:Y:S04]  /*ad560*/  STL.64 [R1+0x6f18], R18 ;  /* 0x006f181201007387 */ /* 0x0001e80000100a00 */
[----:B0-----:R-:W2:Y:S04]  /*ad570*/  LDL.64 R18, [R1+0x1d8] ;  /* 0x0001d80001127983 */ /* 0x001ea80000100a00 */
        /* <DEDUP_REMOVED lines=40> */
[----:B------:R-:W4:Y:S04]  /*ad800*/  LDL.LU R15, [R1+0x4bc] ;  /* 0x0004bc00010f7983 */ /* 0x000f280000300800 */
[----:B----4-:R0:W-:Y:S02]  /*ad810*/  STL.64 [R1+0x6e48], R14 ;  /* 0x006e480e01007387 */ /* 0x0101e40000100a00 */
[----:B0-----:R-:W-:-:S02]  /*ad820*/  IMAD.MOV.U32 R14, RZ, RZ, R5 ;  /* 0x000000ffff0e7224 */ /* 0x001fc400078e0005 */
[----:B------:R-:W-:Y:S02]  /*ad830*/  IMAD.MOV.U32 R15, RZ, RZ, R4 ;  /* 0x000000ffff0f7224 */ /* 0x000fe400078e0004 */
[----:B------:R-:W0:Y:S01]  /*ad840*/  LDSM.16.MT88.4 R4, [R20+UR5+0xa180] ;  /* 0x00a180051404783b */ /* 0x000e220008004200 */
[C---:B--2---:R-:W-:Y:S03]  /*ad850*/  HMMA.16816.F32.BF16 R16, R24.reuse, R18, R8 ;  /* 0x000000121810723c */ /* 0x044fe60000041808 */
[----:B---3--:R1:W-:Y:S04]  /*ad860*/  STL.64 [R1+0x6e40], R12 ;  /* 0x006e400c01007387 */ /* 0x0083e80000100a00 */
[----:B------:R2:W-:Y:S04]  /*ad870*/  STL.64 [R1+0x6e68], R14 ;  /* 0x006e680e01007387 */ /* 0x0005e80000100a00 */
[----:B-1----:R-:W3:Y:S04]  /*ad880*/  LDL.LU R12, [R1+0x4d0] ;  /* 0x0004d000010c7983 */ /* 0x002ee80000300800 */
[----:B------:R-:W3:Y:S04]  /*ad890*/  LDL.LU R13, [R1+0x4d4] ;  /* 0x0004d400010d7983 */ /* 0x000ee80000300800 */
[----:B--2---:R-:W3:Y:S04]  /*ad8a0*/  LDL.LU R14, [R1+0x4d8] ;  /* 0x0004d800010e7983 */ /* 0x004ee80000300800 */
[----:B------:R-:W3:Y:S04]  /*ad8b0*/  LDL.LU R15, [R1+0x4dc] ;  /* 0x0004dc00010f7983 */ /* 0x000ee80000300800 */
[----:B0-----:R0:W-:Y:S04]  /*ad8c0*/  STL.64 [R1+0x6d80], R6 ;  /* 0x006d800601007387 */ /* 0x0011e80000100a00 */
[----:B------:R-:W-:Y:S04]  /*ad8d0*/  STL.64 [R1+0x6d78], R4 ;  /* 0x006d780401007387 */ /* 0x000fe80000100a00 */
[----:B0-----:R-:W2:Y:S04]  /*ad8e0*/  LDL.64 R6, [R1+0x168] ;  /* 0x0001680001067983 */ /* 0x001ea80000100a00 */
        /* <DEDUP_REMOVED lines=10> */
[----:B0-----:R-:W4:Y:S01]  /*ad990*/  LDL.LU.64 R18, [R1+0x6f30] ;  /* 0x006f300001127983 */ /* 0x001f220000300a00 */
[----:B------:R-:W-:Y:S02]  /*ad9a0*/  IMAD.MOV.U32 R22, RZ, RZ, R2 ;  /* 0x000000ffff167224 */ /* 0x000fe400078e0002 */
[----:B------:R-:W-:Y:S01]  /*ad9b0*/  IMAD.MOV.U32 R23, RZ, RZ, R0 ;  /* 0x000000ffff177224 */ /* 0x000fe200078e0000 */
        /* <DEDUP_REMOVED lines=45> */
[----:B------:R-:W3:Y:S01]  /*adc90*/  LDL.LU R16, [R1+0x6e80] ;  /* 0x006e800001107983 */ /* 0x000ee20000300800 */
        /* <DEDUP_REMOVED lines=17> */
[----:B------:R-:W2:Y:S04]  /*addb0*/  LDL.LU.64 R14, [R1+0x6e68] ;  /* 0x006e6800010e7983 */ /* 0x000ea80000300a00 */
[----:B------:R-:W-:Y:S04]  /*addc0*/  STL.64 [R1+0x520], R20 ;  /* 0x0005201401007387 */ /* 0x000fe80000100a00 */
[----:B------:R0:W-:Y:S04]  /*addd0*/  STL.64 [R1+0x528], R22 ;  /* 0x0005281601007387 */ /* 0x0001e80000100a00 */
[----:B0-----:R-:W3:Y:S01]  /*adde0*/  LDL.LU.64 R22, [R1+0x6e60] ;  /* 0x006e600001167983 */ /* 0x001ee20000300a00 */
[----:B--2---:R-:W-:Y:S03]  /*addf0*/  HMMA.16816.F32.BF16 R12, R8, R14, R24 ;  /* 0x0000000e080c723c */ /* 0x004fe60000041818 */
[----:B------:R-:W4:Y:S04]  /*ade00*/  LDL.LU.64 R26, [R1+0x6e58] ;  /* 0x006e5800011a7983 */ /* 0x000f280000300a00 */
[----:B------:R-:W4:-:S12]  /*ade10*/  LDL.LU.64 R24, [R1+0x6e50] ;  /* 0x006e500001187983 */ /* 0x000f180000300a00 */
[----:B------:R-:W-:Y:S04]  /*ade20*/  STL.64 [R1+0x510], R12 ;  /* 0x0005100c01007387 */ /* 0x000fe80000100a00 */
[----:B------:R0:W-:Y:S04]  /*ade30*/  STL.64 [R1+0x518], R14 ;  /* 0x0005180e01007387 */ /* 0x0001e80000100a00 */
[----:B0-----:R-:W2:Y:S04]  /*ade40*/  LDL.LU.64 R14, [R1+0x6e48] ;  /* 0x006e4800010e7983 */ /* 0x001ea80000300a00 */
[----:B------:R-:W2:Y:S01]  /*ade50*/  LDL.LU.64 R12, [R1+0x6e40] ;  /* 0x006e4000010c7983 */ /* 0x000ea20000300a00 */
[----:B------:R-:W-:Y:S01]  /*ade60*/  IMAD.MOV.U32 R6, RZ, RZ, R16 ;  /* 0x000000ffff067224 */ /* 0x000fe200078e0010 */
[----:B------:R-:W-:-:S07]  /*ade70*/  MOV R7, R3 ;  /* 0x0000000300077202 */ /* 0x000fce0000000f00 */
[----:B--2---:R-:W-:Y:S01]  /*ade80*/  HMMA.16816.F32.BF16 R4, R8, R6, R12 ;  /* 0x000000060804723c */ /* 0x004fe2000004180c */
[----:B------:R-:W2:-:S15]  /*ade90*/  LDL.LU.64 R14, [R1+0x6e38] ;  /* 0x006e3800010e7983 */ /* 0x000e9e0000300a00 */
[----:B------:R-:W-:-:S03]  /*adea0*/  NOP ;  /* 0x0000000000007918 */ /* 0x000fc60000000000 */
[----:B------:R-:W-:Y:S04]  /*adeb0*/  STL.64 [R1+0x500], R4 ;  /* 0x0005000401007387 */ /* 0x000fe80000100a00 */
[----:B------:R0:W-:Y:S04]  /*adec0*/  STL.64 [R1+0x508], R6 ;  /* 0x0005080601007387 */ /* 0x0001e80000100a00 */
[----:B0-----:R-:W2:Y:S04]  /*aded0*/  LDL.64 R6, [R1+0x1a8] ;  /* 0x0001a80001067983 */ /* 0x001ea80000100a00 */
[----:B--2---:R0:W-:Y:S04]  /*adee0*/  STL.64 [R1+0x6dd8], R6 ;  /* 0x006dd80601007387 */ /* 0x0041e80000100a00 */
[----:B0-----:R-:W2:Y:S04]  /*adef0*/  LDL.64 R6, [R1+0x1c8] ;  /* 0x0001c80001067983 */ /* 0x001ea80000100a00 */
[----:B--2---:R0:W-:Y:S04]  /*adf00*/  STL.64 [R1+0x6df0], R6 ;  /* 0x006df00601007387 */ /* 0x0041e80000100a00 */
[----:B------:R-:W3:Y:S04]  /*adf10*/  LDL.LU R4, [R1+0x4a0] ;  /* 0x0004a00001047983 */ /* 0x000ee80000300800 */
[----:B------:R-:W3:Y:S04]  /*adf20*/  LDL.LU R5, [R1+0x4a4] ;  /* 0x0004a40001057983 */ /* 0x000ee80000300800 */
[----:B0-----:R-:W3:Y:S04]  /*adf30*/  LDL.LU R6, [R1+0x4a8] ;  /* 0x0004a80001067983 */ /* 0x001ee80000300800 */
[----:B------:R-:W3:Y:S01]  /*adf40*/  LDL.LU R7, [R1+0x4ac] ;  /* 0x0004ac0001077983 */ /* 0x000ee20000300800 */
[C---:B----4-:R-:W-:Y:S01]  /*adf50*/  HMMA.16816.F32.BF16 R24, R8.reuse, R18, R24 ;  /* 0x000000120818723c */ /* 0x050fe20000041818 */
[----:B------:R-:W0:Y:S07]  /*adf60*/  S2R R17, SR_TID.X ;  /* 0x0000000000117919 */ /* 0x000e2e0000002100 */
[----:B---3--:R-:W-:-:S15]  /*adf70*/  HMMA.16816.F32.BF16 R4, R8, R22, R4 ;  /* 0x000000160804723c */ /* 0x008fde0000041804 */
[----:B------:R-:W-:-:S04]  /*adf80*/  NOP ;  /* 0x0000000000007918 */ /* 0x000fc80000000000 */
[----:B------:R-:W-:Y:S04]  /*adf90*/  STL.64 [R1+0x4d0], R4 ;  /* 0x0004d00401007387 */ /* 0x000fe80000100a00 */
[----:B------:R1:W-:Y:S04]  /*adfa0*/  STL.64 [R1+0x4d8], R6 ;  /* 0x0004d80601007387 */ /* 0x0003e80000100a00 */
[----:B------:R2:W-:Y:S04]  /*adfb0*/  STL.64 [R1+0x4c0], R24 ;  /* 0x0004c01801007387 */ /* 0x0005e80000100a00 */
[----:B------:R3:W-:Y:S01]  /*adfc0*/  STL.64 [R1+0x4c8], R26 ;  /* 0x0004c81a01007387 */ /* 0x0007e20000100a00 */
[----:B-1----:R-:W-:-:S02]  /*adfd0*/  IMAD.MOV.U32 R6, RZ, RZ, R2 ;  /* 0x000000ffff067224 */ /* 0x002fc400078e0002 */
[----:B------:R-:W-:Y:S01]  /*adfe0*/  IMAD.MOV.U32 R7, RZ, RZ, R0 ;  /* 0x000000ffff077224 */ /* 0x000fe200078e0000 */
[----:B--2---:R-:W2:Y:S04]  /*adff0*/  LDL.LU R24, [R1+0x480] ;  /* 0x0004800001187983 */ /* 0x004ea80000300800 */
[----:B------:R-:W2:Y:S04]  /*ae000*/  LDL.LU R25, [R1+0x484] ;  /* 0x0004840001197983 */ /* 0x000ea80000300800 */
[----:B---3--:R-:W2:Y:S04]  /*ae010*/  LDL.LU R26, [R1+0x488] ;  /* 0x00048800011a7983 */ /* 0x008ea80000300800 */
[----:B------:R-:W2:Y:S04]  /*ae020*/  LDL.LU R27, [R1+0x48c] ;  /* 0x00048c00011b7983 */ /* 0x000ea80000300800 */
[----:B------:R1:W-:Y:S04]  /*ae030*/  STL.64 [R1+0x6e08], R6 ;  /* 0x006e080601007387 */ /* 0x0003e80000100a00 */
[----:B-1----:R-:W3:Y:S01]  /*ae040*/  LDL.64 R6, [R1+0x1e8] ;  /* 0x0001e80001067983 */ /* 0x002ee20000100a00 */
[C---:B0-----:R-:W-:Y:S01]  /*ae050*/  LOP3.LUT R20, R17.reuse, 0x7, RZ, 0xc0, !PT ;  /* 0x0000000711147812 */ /* 0x041fe200078ec0ff */
[----:B------:R-:W-:-:S04]  /*ae060*/  IMAD.SHL.U32 R3, R17, 0x2, RZ ;  /* 0x0000000211037824 */ /* 0x000fc800078e00ff */
[----:B------:R-:W-:Y:S02]  /*ae070*/  IMAD R20, R20, 0x210, RZ ;  /* 0x0000021014147824 */ /* 0x000fe400078e02ff */
[----:B------:R-:W-:-:S03]  /*ae080*/  IMAD.SHL.U32 R17, R17, 0x100, RZ ;  /* 0x0000010011117824 */ /* 0x000fc600078e00ff */
[----:B------:R-:W-:-:S04]  /*ae090*/  LOP3.LUT R20, R20, 0x10, R3, 0x78, !PT ;  /* 0x0000001014147812 */ /* 0x000fc800078e7803 */
[----:B------:R-:W-:Y:S01]  /*ae0a0*/  LOP3.LUT R20, R20, 0x1000, R17, 0xf8, !PT ;  /* 0x0000100014147812 */ /* 0x000fe200078ef811 */
[----:B---3--:R0:W-:Y:S04]  /*ae0b0*/  STL.64 [R1+0x6e20], R6 ;  /* 0x006e200601007387 */ /* 0x0081e80000100a00 */
[----:B0-----:R-:W3:Y:S04]  /*ae0c0*/  LDL.64 R6, [R1+0x38] ;  /* 0x0000380001067983 */ /* 0x001ee80000100a00 */
[----:B------:R0:W-:Y:S04]  /*ae0d0*/  STL.64 [R1+0x6d38], R18 ;  /* 0x006d381201007387 */ /* 0x0001e80000100a00 */
        /* <DEDUP_REMOVED lines=22> */
[----:B------:R-:W-:Y:S01]  /*ae240*/  HMMA.16816.F32.BF16 R24, R8, R14, R24 ;  /* 0x0000000e0818723c */ /* 0x000fe20000041818 */
[----:B------:R-:W-:-:S02]  /*ae250*/  LOP3.LUT R20, R20, 0x40, RZ, 0x3c, !PT ;  /* 0x0000004014147812 */ /* 0x000fc400078e3cff */
[----:B----4-:R-:W-:Y:S04]  /*ae260*/  STL.64 [R1+0x6e30], R18 ;  /* 0x006e301201007387 */ /* 0x010fe80000100a00 */
[----:B--2---:R0:W-:Y:S04]  /*ae270*/  STL.64 [R1+0x6e28], R16 ;  /* 0x006e281001007387 */ /* 0x0041e80000100a00 */
[----:B0-----:R-:W2:Y:S04]  /*ae280*/  LDL.LU R16, [R1+0xad0] ;  /* 0x000ad00001107983 */ /* 0x001ea80000300800 */
[----:B------:R-:W2:Y:S04]  /*ae290*/  LDL.LU R17, [R1+0xad4] ;  /* 0x000ad40001117983 */ /* 0x000ea80000300800 */
[----:B------:R-:W2:Y:S04]  /*ae2a0*/  LDL.LU R18, [R1+0xad8] ;  /* 0x000ad80001127983 */ /* 0x000ea80000300800 */
[----:B------:R-:W2:Y:S04]  /*ae2b0*/  LDL.LU R19, [R1+0xadc] ;  /* 0x000adc0001137983 */ /* 0x000ea80000300800 */
[----:B------:R0:W-:Y:S04]  /*ae2c0*/  STL.64 [R1+0x6d50], R14 ;  /* 0x006d500e01007387 */ /* 0x0001e80000100a00 */
[----:B0-----:R-:W4:Y:S04]  /*ae2d0*/  LDL.64 R14, [R1+0x1b8] ;  /* 0x0001b800010e7983 */ /* 0x001f280000100a00 */
[----:B------:R-:W-:Y:S04]  /*ae2e0*/  STL.64 [R1+0x4b0], R24 ;  /* 0x0004b01801007387 */ /* 0x000fe80000100a00 */
[----:B------:R-:W-:Y:S04]  /*ae2f0*/  STL.64 [R1+0x4b8], R26 ;  /* 0x0004b81a01007387 */ /* 0x000fe80000100a00 */
[----:B------:R-:W0:Y:S04]  /*ae300*/  LDSM.16.MT88.4 R24, [R20+UR5+0xa000] ;  /* 0x00a000051418783b */ /* 0x000e280008004200 */
[----:B------:R-:W-:Y:S01]  /*ae310*/  STL [R1+0x6cf8], R20 ;  /* 0x006cf81401007387 */ /* 0x000fe20000100800 */
[----:B---3--:R-:W-:-:S02]  /*ae320*/  IMAD.MOV.U32 R21, RZ, RZ, R6 ;  /* 0x000000ffff157224 */ /* 0x008fc400078e0006 */
[----:B------:R-:W-:Y:S01]  /*ae330*/  IMAD.MOV.U32 R3, RZ, RZ, R7 ;  /* 0x000000ffff037224 */ /* 0x000fe200078e0007 */
[----:B0-----:R-:W-:Y:S04]  /*ae340*/  STL.64 [R1+0x6c18], R26 ;  /* 0x006c181a01007387 */ /* 0x001fe80000100a00 */
[----:B------:R0:W-:Y:S04]  /*ae350*/  STL.64 [R1+0x6c10], R24 ;  /* 0x006c101801007387 */ /* 0x0001e80000100a00 */
[----:B0-----:R-:W4:Y:S04]  /*ae360*/  LDL.LU R24, [R1+0xa90] ;  /* 0x000a900001187983 */ /* 0x001f280000300800 */
[----:B------:R-:W4:Y:S04]  /*ae370*/  LDL.LU R25, [R1+0xa94] ;  /* 0x000a940001197983 */ /* 0x000f280000300800 */
[----:B------:R-:W4:Y:S04]  /*ae380*/  LDL.LU R26, [R1+0xa98] ;  /* 0x000a9800011a7983 */ /* 0x000f280000300800 */
[----:B------:R-:W4:Y:S01]  /*ae390*/  LDL.LU R27, [R1+0xa9c] ;  /* 0x000a9c00011b7983 */ /* 0x000f220000300800 */
        /* <DEDUP_REMOVED lines=35> */
[----:B----4-:R-:W-:Y:S01]  /*ae5d0*/  HMMA.16816.F32.BF16 R24, R8, R14, R24 ;  /* 0x0000000e0818723c */ /* 0x010fe20000041818 */
[----:B------:R-:W-:-:S02]  /*ae5e0*/  IMAD.MOV.U32 R29, RZ, RZ, R14 ;  /* 0x000000ffff1d7224 */ /* 0x000fc400078e000e */
[----:B------:R-:W-:Y:S01]  /*ae5f0*/  IMAD.MOV.U32 R3, RZ, RZ, R15 ;  /* 0x000000ffff037224 */ /* 0x000fe200078e000f */
[----:B------:R-:W-:Y:S04]  /*ae600*/  STL [R1+0x6d10], R20 ;  /* 0x006d101401007387 */ /* 0x000fe80000100800 */
[----:B------:R0:W-:Y:S11]  /*ae610*/  STL [R1+0x6d0c], R21 ;  /* 0x006d0c1501007387 */ /* 0x0001f60000100800 */
[----:B------:R1:W-:Y:S04]  /*ae620*/  STL.64 [R1+0xf40], R24 ;  /* 0x000f401801007387 */ /* 0x0003e80000100a00 */
[----:B------:R3:W-:Y:S04]  /*ae630*/  STL.64 [R1+0xf48], R26 ;  /* 0x000f481a01007387 */ /* 0x0007e80000100a00 */
[----:B------:R-:W-:Y:S04]  /*ae640*/  STL [R1+0x6d18], R3 ;  /* 0x006d180301007387 */ /* 0x000fe80000100800 */
[----:B------:R-:W-:Y:S01]  /*ae650*/  STL [R1+0x6d14], R29 ;  /* 0x006d141d01007387 */ /* 0x000fe20000100800 */
[----:B--2---:R-:W-:Y:S01]  /*ae660*/  HMMA.16816.F32.BF16 R12, R8, R6, R16 ;  /* 0x00000006080c723c */ /* 0x004fe20000041810 */
[----:B0-----:R-:W-:-:S02]  /*ae670*/  IMAD.MOV.U32 R21, RZ, RZ, R6 ;  /* 0x000000ffff157224 */ /* 0x001fc400078e0006 */
[----:B------:R-:W-:-:S15]  /*ae680*/  IMAD.MOV.U32 R28, RZ, RZ, R7 ;  /* 0x000000ffff1c7224 */ /* 0x000fde00078e0007 */
[----:B------:R-:W-:Y:S01]  /*ae690*/  NOP ;  /* 0x0000000000007918 */ /* 0x000fe20000000000 */
[----:B------:R0:W-:Y:S04]  /*ae6a0*/  STL.64 [R1+0xd70], R12 ;  /* 0x000d700c01007387 */ /* 0x0001e80000100a00 */
[----:B------:R2:W-:Y:S04]  /*ae6b0*/  STL.64 [R1+0xd78], R14 ;  /* 0x000d780e01007387 */ /* 0x0005e80000100a00 */
[----:B-1----:R-:W4:Y:S04]  /*ae6c0*/  LDL.LU R24, [R1+0x240] ;  /* 0x0002400001187983 */ /* 0x002f280000300800 */
[----:B------:R-:W4:Y:S04]  /*ae6d0*/  LDL.LU R25, [R1+0x244] ;  /* 0x0002440001197983 */ /* 0x000f280000300800 */
[----:B---3--:R-:W3:Y:S04]  /*ae6e0*/  LDL.LU R26, [R1+0x248] ;  /* 0x00024800011a7983 */ /* 0x008ee80000300800 */
[----:B------:R-:W3:Y:S04]  /*ae6f0*/  LDL.LU R27, [R1+0x24c] ;  /* 0x00024c00011b7983 */ /* 0x000ee80000300800 */
[----:B------:R-:W3:Y:S04]  /*ae700*/  LDL.LU R16, [R1+0x260] ;  /* 0x0002600001107983 */ /* 0x000ee80000300800 */
[----:B------:R-:W3:Y:S04]  /*ae710*/  LDL.LU R17, [R1+0x264] ;  /* 0x0002640001117983 */ /* 0x000ee80000300800 */
[----:B------:R-:W3:Y:S04]  /*ae720*/  LDL.LU R18, [R1+0x268] ;  /* 0x0002680001127983 */ /* 0x000ee80000300800 */
[----:B------:R-:W3:Y:S04]  /*ae730*/  LDL.LU R19, [R1+0x26c] ;  /* 0x00026c0001137983 */ /* 0x000ee80000300800 */
[----:B0-----:R-:W3:Y:S04]  /*ae740*/  LDL.LU R12, [R1+0x270] ;  /* 0x00027000010c7983 */ /* 0x001ee80000300800 */
[----:B------:R-:W3:Y:S04]  /*ae750*/  LDL.LU R13, [R1+0x274] ;  /* 0x00027400010d7983 */ /* 0x000ee80000300800 */
[----:B--2---:R-:W2:Y:S04]  /*ae760*/  LDL.LU R14, [R1+0x278] ;  /* 0x00027800010e7983 */ /* 0x004ea80000300800 */
[----:B------:R-:W2:Y:S04]  /*ae770*/  LDL.LU R15, [R1+0x27c] ;  /* 0x00027c00010f7983 */ /* 0x000ea80000300800 */
[----:B------:R-:W2:Y:S04]  /*ae780*/  LDL.64 R6, [R1+0x178] ;  /* 0x0001780001067983 */ /* 0x000ea80000100a00 */
[----:B--2---:R0:W-:Y:S04]  /*ae790*/  STL.64 [R1+0x6da8], R6 ;  /* 0x006da80601007387 */ /* 0x0041e80000100a00 */
[----:B0-----:R-:W2:Y:S04]  /*ae7a0*/  LDL.64 R6, [R1+0x188] ;  /* 0x0001880001067983 */ /* 0x001ea80000100a00 */
[----:B--2---:R0:W-:Y:S04]  /*ae7b0*/  STL.64 [R1+0x6dc0], R6 ;  /* 0x006dc00601007387 */ /* 0x0041e80000100a00 */
[----:B0-----:R-:W2:Y:S04]  /*ae7c0*/  LDL.64 R6, [R1+0x198] ;  /* 0x0001980001067983 */ /* 0x001ea80000100a00 */
[----:B------:R0:W-:Y:S04]  /*ae7d0*/  STL.64 [R1+0x6d60], R14 ;  /* 0x006d600e01007387 */ /* 0x0001e80000100a00 */
[----:B---3--:R-:W-:Y:S04]  /*ae7e0*/  STL.64 [R1+0x6d58], R12 ;  /* 0x006d580c01007387 */ /* 0x008fe80000100a00 */
[----:B0-----:R-:W3:Y:S04]  /*ae7f0*/  LDL.64 R14, [R1+0x18] ;  /* 0x00001800010e7983 */ /* 0x001ee80000100a00 */
[----:B---3--:R0:W-:Y:S04]  /*ae800*/  STL.64 [R1+0x6d70], R14 ;  /* 0x006d700e01007387 */ /* 0x0081e80000100a00 */
[----:B0-----:R-:W3:Y:S04]  /*ae810*/  LDL.64 R14, [R1+0x28] ;  /* 0x00002800010e7983 */ /* 0x001ee80000100a00 */
[----:B---3--:R0:W-:Y:S04]  /*ae820*/  STL.64 [R1+0x6d88], R14 ;  /* 0x006d880e01007387 */ /* 0x0081e80000100a00 */
[----:B------:R-:W3:Y:S04]  /*ae830*/  LDL.LU R12, [R1+0x470] ;  /* 0x00047000010c7983 */ /* 0x000ee80000300800 */
        /* <DEDUP_REMOVED lines=23> */
[----:B0-----:R-:W3:Y:S01]  /*ae9b0*/  LDL.64 R18, [R1+0x8] ;  /* 0x0000080001127983 */ /* 0x001ee20000100a00 */
[----:B------:R-:W-:-:S02]  /*ae9c0*/  IMAD.MOV.U32 R29, RZ, RZ, R6 ;  /* 0x000000ffff1d7224 */ /* 0x000fc400078e0006 */
[----:B------:R-:W-:Y:S01]  /*ae9d0*/  IMAD.MOV.U32 R20, RZ, RZ, R7 ;  /* 0x000000ffff147224 */ /* 0x000fe200078e0007 */
[C---:B--2---:R-:W-:Y:S01]  /*ae9e0*/  HMMA.16816.F32.BF16 R12, R8.reuse, R6, R12 ;  /* 0x00000006080c723c */ /* 0x044fe2000004180c */
[----:B---3--:R0:W-:Y:S04]  /*ae9f0*/  STL.64 [R1+0x6d68], R18 ;  /* 0x006d681201007387 */ /* 0x0081e80000100a00 */
[----:B-1----:R-:W2:Y:S04]  /*aea00*/  LDL.LU R16, [R1+0x280] ;  /* 0x0002800001107983 */ /* 0x002ea80000300800 */
[----:B------:R-:W2:Y:S04]  /*aea10*/  LDL.LU R17, [R1+0x284] ;  /* 0x0002840001117983 */ /* 0x000ea80000300800 */
[----:B0-----:R-:W2:Y:S04]  /*aea20*/  LDL.LU R18, [R1+0x288] ;  /* 0x0002880001127983 */ /* 0x001ea80000300800 */
[----:B------:R-:W2:Y:S04]  /*aea30*/  LDL.LU R19, [R1+0x28c] ;  /* 0x00028c0001137983 */ /* 0x000ea80000300800 */
[----:B------:R-:W-:Y:S04]  /*aea40*/  STL.64 [R1+0x6d30], R26 ;  /* 0x006d301a01007387 */ /* 0x000fe80000100a00 */
[----:B----4-:R0:W-:Y:S04]  /*aea50*/  STL.64 [R1+0x6d28], R24 ;  /* 0x006d281801007387 */ /* 0x0101e80000100a00 */
        /* <DEDUP_REMOVED lines=11> */
[----:B------:R-:W-:Y:S01]  /*aeb10*/  STL [R1+0x6d24], R29 ;  /* 0x006d241d01007387 */ /* 0x000fe20000100800 */
        /* <DEDUP_REMOVED lines=9> */
[----:B----4-:R-:W-:Y:S01]  /*aebb0*/  HMMA.16816.F32.BF16 R12, R8, R6, R12 ;  /* 0x00000006080c723c */ /* 0x010fe2000004180c */
[----:B------:R-:W-:Y:S01]  /*aebc0*/  MOV R29, R6 ;  /* 0x00000006001d7202 */ /* 0x000fe20000000f00 */
[----:B------:R-:W-:-:S15]  /*aebd0*/  IMAD.MOV.U32 R28, RZ, RZ, R7 ;  /* 0x000000ffff1c7224 */ /* 0x000fde00078e0007 */
[----:B------:R-:W-:Y:S02]  /*aebe0*/  NOP ;  /* 0x0000000000007918 */ /* 0x000fe40000000000 */
[----:B------:R-:W-:Y:S04]  /*aebf0*/  STL.64 [R1+0xd40], R12 ;  /* 0x000d400c01007387 */ /* 0x000fe80000100a00 */
[----:B------:R0:W-:Y:S04]  /*aec00*/  STL.64 [R1+0xd48], R14 ;  /* 0x000d480e01007387 */ /* 0x0001e80000100a00 */
[----:B0-----:R-:W4:Y:S04]  /*aec10*/  LDL.LU.64 R14, [R1+0x6da0] ;  /* 0x006da000010e7983 */ /* 0x001f280000300a00 */
[----:B------:R-:W4:Y:S04]  /*aec20*/  LDL.LU.64 R12, [R1+0x6d98] ;  /* 0x006d9800010c7983 */ /* 0x000f280000300a00 */
[----:B------:R-:W4:Y:S02]  /*aec30*/  LDL.LU.64 R6, [R1+0x6d90] ;  /* 0x006d900001067983 */ /* 0x000f240000300a00 */
[----:B----4-:R-:W-:Y:S02]  /*aec40*/  HMMA.16816.F32.BF16 R8, R8, R6, R12 ;  /* 0x000000060808723c */ /* 0x010fe4000004180c */
[----:B------:R-:W4:Y:S01]  /*aec50*/  LDL.LU.64 R14, [R1+0x6d88] ;  /* 0x006d8800010e7983 */ /* 0x000f220000300a00 */
[----:B------:R-:W-:-:S02]  /*aec60*/  IMAD.MOV.U32 R2, RZ, RZ, R6 ;  /* 0x000000ffff027224 */ /* 0x000fc400078e0006 */
[----:B------:R-:W-:-:S14]  /*aec70*/  IMAD.MOV.U32 R0, RZ, RZ, R7 ;  /* 0x000000ffff007224 */ /* 0x000fdc00078e0007 */
[----:B------:R0:W-:Y:S04]  /*aec80*/  STL.64 [R1+0x4a0], R8 ;  /* 0x0004a00801007387 */ /* 0x0001e80000100a00 */
[----:B------:R1:W-:Y:S04]  /*aec90*/  STL.64 [R1+0x4a8], R10 ;  /* 0x0004a80a01007387 */ /* 0x0003e80000100a00 */
[----:B------:R-:W4:Y:S04]  /*aeca0*/  LDL.LU.64 R6, [R1+0x6d80] ;  /* 0x006d800001067983 */ /* 0x000f280000300a00 */
[----:B------:R-:W4:Y:S04]  /*aecb0*/  LDL.LU.64 R4, [R1+0x6d78] ;  /* 0x006d780001047983 */ /* 0x000f280000300a00 */
[----:B0-----:R-:W4:Y:S04]  /*aecc0*/  LDL.LU R8, [R1+0x290] ;  /* 0x0002900001087983 */ /* 0x001f280000300800 */
[----:B------:R-:W4:Y:S04]  /*aecd0*/  LDL.LU R9, [R1+0x294] ;  /* 0x0002940001097983 */ /* 0x000f280000300800 */
[----:B-1----:R-:W4:Y:S04]  /*aece0*/  LDL.LU R10, [R1+0x298] ;  /* 0x00029800010a7983 */ /* 0x002f280000300800 */
[----:B------:R-:W4:Y:S02]  /*aecf0*/  LDL.LU R11, [R1+0x29c] ;  /* 0x00029c00010b7983 */ /* 0x000f240000300800 */
[----:B----4-:R-:W-:-:S15]  /*aed00*/  HMMA.16816.F32.BF16 R8, R4, R14, R8 ;  /* 0x0000000e0408723c */ /* 0x010fde0000041808 */
        /* <DEDUP_REMOVED lines=23> */
[----:B------:R-:W4:Y:S02]  /*aee80*/  LDL.LU.64 R16, [R1+0x6d40] ;  /* 0x006d400001107983 */ /* 0x000f240000300a00 */
[----:B----4-:R-:W-:-:S15]  /*aee90*/  HMMA.16816.F32.BF16 R16, R4, R22, R16 ;  /* 0x000000160410723c */ /* 0x010fde0000041810 */
        /* <DEDUP_REMOVED lines=8> */
[----:B0-----:R-:W2:Y:S04]  /*aef20*/  LDL.LU.64 R26, [R1+0x6d30] ;  /* 0x006d3000011a7983 */ /* 0x001ea80000300a00 */
[----:B------:R-:W2:Y:S04]  /*aef30*/  LDL.LU.64 R24, [R1+0x6d28] ;  /* 0x006d280001187983 */ /* 0x000ea80000300a00 */
[----:B------:R0:W-:Y:S04]  /*aef40*/  STL.64 [R1+0x6bc0], R18 ;  /* 0x006bc01201007387 */ /* 0x0001e80000100a00 */
[----:B------:R-:W3:Y:S04]  /*aef50*/  LDL.LU R16, [R1+0x760] ;  /* 0x0007600001107983 */ /* 0x000ee80000300800 */
[----:B------:R-:W3:Y:S04]  /*aef60*/  LDL.LU R17, [R1+0x764] ;  /* 0x0007640001117983 */ /* 0x000ee80000300800 */
[----:B0-----:R-:W4:Y:S04]  /*aef70*/  LDL.LU R18, [R1+0x768] ;  /* 0x0007680001127983 */ /* 0x001f280000300800 */
[----:B------:R-:W4:Y:S01]  /*aef80*/  LDL.LU R19, [R1+0x76c] ;  /* 0x00076c0001137983 */ /* 0x000f220000300800 */
[----:B--2---:R-:W-:Y:S03]  /*aef90*/  HMMA.16816.F32.BF16 R24, R4, R14, R24 ;  /* 0x0000000e0418723c */ /* 0x004fe60000041818 */
[----:B----4-:R0:W-:Y:S04]  /*aefa0*/  STL.64 [R1+0x6bd0], R18 ;  /* 0x006bd01201007387 */ /* 0x0101e80000100a00 */
[----:B---3--:R-:W-:Y:S01]  /*aefb0*/  STL.64 [R1+0x6bc8], R16 ;  /* 0x006bc81001007387 */ /* 0x008fe20000100a00 */
[----:B0-----:R-:W-:-:S02]  /*aefc0*/  IMAD.MOV.U32 R18, RZ, RZ, R13 ;  /* 0x000000ffff127224 */ /* 0x001fc400078e000d */
[----:B------:R-:W-:-:S05]  /*aefd0*/  IMAD.MOV.U32 R19, RZ, RZ, R12 ;  /* 0x000000ffff137224 */ /* 0x000fca00078e000c */
[----:B------:R0:W-:Y:S04]  /*aefe0*/  STL.64 [R1+0x6be0], R18 ;  /* 0x006be01201007387 */ /* 0x0001e80000100a00 */
[----:B------:R-:W-:Y:S04]  /*aeff0*/  STL.64 [R1+0x260], R24 ;  /* 0x0002601801007387 */ /* 0x000fe80000100a00 */
[----:B------:R-:W-:Y:S01]  /*af000*/  STL.64 [R1+0x268], R26 ;  /* 0x0002681a01007387 */ /* 0x000fe20000100a00 */
[----:B0-----:R-:W-:Y:S02]  /*af010*/  IMAD.MOV.U32 R18, RZ, RZ, R11 ;  /* 0x000000ffff127224 */ /* 0x001fe400078e000b */
[----:B------:R-:W-:-:S05]  /*af020*/  IMAD.MOV.U32 R19, RZ, RZ, R10 ;  /* 0x000000ffff137224 */ /* 0x000fca00078e000a */
[----:B------:R-:W-:Y:S04]  /*af030*/  STL.64 [R1+0x6bf8], R18 ;  /* 0x006bf81201007387 */ /* 0x000fe80000100a00 */
[----:B------:R0:W-:Y:S04]  /*af040*/  STL.64 [R1+0x6bd8], R14 ;  /* 0x006bd80e01007387 */ /* 0x0001e80000100a00 */
[----:B------:R-:W2:Y:S04]  /*af050*/  LDL.LU R12, [R1+0x770] ;  /* 0x00077000010c7983 */ /* 0x000ea80000300800 */
[----:B------:R-:W2:Y:S04]  /*af060*/  LDL.LU R13, [R1+0x774] ;  /* 0x00077400010d7983 */ /* 0x000ea80000300800 */
[----:B0-----:R-:W3:Y:S04]  /*af070*/  LDL.LU R14, [R1+0x778] ;  /* 0x00077800010e7983 */ /* 0x001ee80000300800 */
[----:B------:R-:W3:Y:S04]  /*af080*/  LDL.LU R15, [R1+0x77c] ;  /* 0x00077c00010f7983 */ /* 0x000ee80000300800 */
[----:B------:R-:W4:Y:S04]  /*af090*/  LDL.LU R24, [R1+0x230] ;  /* 0x0002300001187983 */ /* 0x000f280000300800 */
[----:B------:R-:W4:Y:S04]  /*af0a0*/  LDL.LU R25, [R1+0x234] ;  /* 0x0002340001197983 */ /* 0x000f280000300800 */
[----:B------:R-:W2:Y:S04]  /*af0b0*/  LDL.LU R26, [R1+0x238] ;  /* 0x00023800011a7983 */ /* 0x000ea80000300800 */
[----:B------:R-:W2:Y:S01]  /*af0c0*/  LDL.LU R27, [R1+0x23c] ;  /* 0x00023c00011b7983 */ /* 0x000ea20000300800 */
[----:B------:R-:W-:-:S02]  /*af0d0*/  IMAD.MOV.U32 R18, RZ, RZ, R9 ;  /* 0x000000ffff127224 */ /* 0x000fc400078e0009 */
[----:B------:R-:W-:Y:S01]  /*af0e0*/  IMAD.MOV.U32 R19, RZ, RZ, R8 ;  /* 0x000000ffff137224 */ /* 0x000fe200078e0008 */
[----:B--2---:R0:W-:Y:S04]  /*af0f0*/  STL.64 [R1+0x6c28], R26 ;  /* 0x006c281a01007387 */ /* 0x0041e80000100a00 */
[----:B----4-:R-:W-:Y:S01]  /*af100*/  STL.64 [R1+0x6c20], R24 ;  /* 0x006c201801007387 */ /* 0x010fe20000100a00 */
[----:B0-----:R-:W-:Y:S02]  /*af110*/  IMAD.MOV.U32 R26, RZ, RZ, R29 ;  /* 0x000000ffff1a7224 */ /* 0x001fe400078e001d */
[----:B------:R-:W-:Y:S01]  /*af120*/  IMAD.MOV.U32 R27, RZ, RZ, R28 ;  /* 0x000000ffff1b7224 */ /* 0x000fe200078e001c */
[----:B------:R-:W2:Y:S04]  /*af130*/  LDL.LU R29, [R1+0x6d24] ;  /* 0x006d2400011d7983 */ /* 0x000ea80000300800 */
[----:B------:R-:W4:Y:S04]  /*af140*/  LDL.LU R28, [R1+0x6d20] ;  /* 0x006d2000011c7983 */ /* 0x000f280000300800 */
[----:B------:R0:W-:Y:S02]  /*af150*/  STL.64 [R1+0x6c38], R26 ;  /* 0x006c381a01007387 */ /* 0x0001e40000100a00 */
[----:B0-----:R-:W-:Y:S01]  /*af160*/  IMAD.MOV.U32 R26, RZ, RZ, R21 ;  /* 0x000000ffff1a7224 */ /* 0x001fe200078e0015 */
[----:B------:R-:W-:Y:S01]  /*af170*/  MOV R27, R3 ;  /* 0x00000003001b7202 */ /* 0x000fe20000000f00 */
[----:B------:R-:W3:Y:S04]  /*af180*/  LDL.LU R21, [R1+0x6d1c] ;  /* 0x006d1c0001157983 */ /* 0x000ee80000300800 */
[----:B------:R-:W3:Y:S04]  /*af190*/  LDL.LU R3, [R1+0x6d18] ;  /* 0x006d180001037983 */ /* 0x000ee80000300800 */
[----:B------:R-:W-:Y:S04]  /*af1a0*/  STL.64 [R1+0x6c50], R26 ;  /* 0x006c501a01007387 */ /* 0x000fe80000100a00 */
[----:B------:R0:W-:Y:S04]  /*af1b0*/  STL.64 [R1+0x6c30], R18 ;  /* 0x006c301201007387 */ /* 0x0001e80000100a00 */
[----:B------:R-:W3:Y:S04]  /*af1c0*/  LDL.LU R16, [R1+0x8a0] ;  /* 0x0008a00001107983 */ /* 0x000ee80000300800 */
[----:B------:R-:W3:Y:S04]  /*af1d0*/  LDL.LU R17, [R1+0x8a4] ;  /* 0x0008a40001117983 */ /* 0x000ee80000300800 */
[----:B0-----:R-:W3:Y:S04]  /*af1e0*/  LDL.LU R18, [R1+0x8a8] ;  /* 0x0008a80001127983 */ /* 0x001ee80000300800 */
[----:B------:R-:W3:Y:S01]  /*af1f0*/  LDL.LU R19, [R1+0x8ac] ;  /* 0x0008ac0001137983 */ /* 0x000ee20000300800 */
[----:B------:R-:W-:-:S02]  /*af200*/  IMAD.MOV.U32 R27, RZ, RZ, R20 ;  /* 0x000000ffff1b7224 */ /* 0x000fc400078e0014 */
        /* <DEDUP_REMOVED lines=8> */
[----:B------:R-:W3:Y:S04]  /*af290*/  LDL.LU R18, [R1+0x8b8] ;  /* 0x0008b80001127983 */ /* 0x000ee80000300800 */
[----:B------:R-:W3:Y:S01]  /*af2a0*/  LDL.LU R19, [R1+0x8bc] ;  /* 0x0008bc0001137983 */ /* 0x000ee20000300800 */
[----:B------:R-:W-:-:S02]  /*af2b0*/  IMAD.MOV.U32 R26, RZ, RZ, R21 ;  /* 0x000000ffff1a7224 */ /* 0x000fc400078e0015 */
[----:B----4-:R-:W-:Y:S01]  /*af2c0*/  IMAD.MOV.U32 R27, RZ, RZ, R28 ;  /* 0x000000ffff1b7224 */ /* 0x010fe200078e001c */
[----:B------:R-:W4:Y:S04]  /*af2d0*/  LDL.LU R21, [R1+0x6d0c] ;  /* 0x006d0c0001157983 */ /* 0x000f280000300800 */
[----:B------:R-:W4:Y:S04]  /*af2e0*/  LDL.LU R28, [R1+0x6d08] ;  /* 0x006d0800011c7983 */ /* 0x000f280000300800 */
[----:B------:R0:W-:Y:S02]  /*af2f0*/  STL.64 [R1+0x6c80], R26 ;  /* 0x006c801a01007387 */ /* 0x0001e40000100a00 */
        /* <DEDUP_REMOVED lines=10> */
[----:B------:R-:W2:Y:S01]  /*af3a0*/  LDL.LU R19, [R1+0x8cc] ;  /* 0x0008cc0001137983 */ /* 0x000ea20000300800 */
[----:B----4-:R-:W-:-:S02]  /*af3b0*/  IMAD.MOV.U32 R26, RZ, RZ, R21 ;  /* 0x000000ffff1a7224 */ /* 0x010fc400078e0015 */
[----:B------:R-:W-:Y:S01]  /*af3c0*/  IMAD.MOV.U32 R27, RZ, RZ, R20 ;  /* 0x000000ffff1b7224 */ /* 0x000fe200078e0014 */
[----:B------:R-:W4:Y:S04]  /*af3d0*/  LDL.LU R21, [R1+0x6cfc] ;  /* 0x006cfc0001157983 */ /* 0x000f280000300800 */
[----:B------:R-:W4:Y:S04]  /*af3e0*/  LDL.LU R20, [R1+0x6cf8] ;  /* 0x006cf80001147983 */ /* 0x000f280000300800 */
[----:B------:R-:W-:Y:S04]  /*af3f0*/  STL.64 [R1+0x6cb0], R26 ;  /* 0x006cb01a01007387 */ /* 0x000fe80000100a00 */
[----:B--2---:R-:W-:Y:S04]  /*af400*/  STL.64 [R1+0x6c78], R18 ;  /* 0x006c781201007387 */ /* 0x004fe80000100a00 */
[----:B---3--:R0:W-:Y:S04]  /*af410*/  STL.64 [R1+0x6c70], R16 ;  /* 0x006c701001007387 */ /* 0x0081e80000100a00 */
[----:B----4-:R-:W1:Y:S04]  /*af420*/  LDSM.16.MT88.4 R8, [R20+UR5+0xa080] ;  /* 0x00a080051408783b */ /* 0x010e680008004200 */
[----:B0-----:R-:W2:Y:S04]  /*af430*/  LDL.LU R16, [R1+0x8d0] ;  /* 0x0008d00001107983 */ /* 0x001ea80000300800 */
[----:B------:R-:W2:Y:S04]  /*af440*/  LDL.LU R17, [R1+0x8d4] ;  /* 0x0008d40001117983 */ /* 0x000ea80000300800 */
[----:B------:R-:W3:Y:S04]  /*af450*/  LDL.LU R18, [R1+0x8d8] ;  /* 0x0008d80001127983 */ /* 0x000ee80000300800 */
[----:B------:R-:W3:Y:S04]  /*af460*/  LDL.LU R19, [R1+0x8dc] ;  /* 0x0008dc0001137983 */ /* 0x000ee80000300800 */
[----:B------:R-:W4:Y:S04]  /*af470*/  LDL.64 R26, [R1+0x1d8] ;  /* 0x0001d800011a7983 */ /* 0x000f280000100a00 */
[----:B----4-:R-:W-:Y:S04]  /*af480*/  STL.64 [R1+0x6cc8], R26 ;  /* 0x006cc81a01007387 */ /* 0x010fe80000100a00 */
        /* <DEDUP_REMOVED lines=39> */
[----:B------:R-:W4:Y:S04]  /*af700*/  LDL.LU R14, [R1+0x788] ;  /* 0x00078800010e7983 */ /* 0x000f280000300800 */
[----:B------:R-:W4:Y:S01]  /*af710*/  LDL.LU R15, [R1+0x78c] ;  /* 0x00078c00010f7983 */ /* 0x000f220000300800 */
[C---:B--2---:R-:W-:Y:S03]  /*af720*/  HMMA.16816.F32.BF16 R24, R4.reuse, R26, R16 ;  /* 0x0000001a0418723c */ /* 0x044fe60000041810 */
[----:B----4-:R-:W-:Y:S04]  /*af730*/  STL.64 [R1+0x6c08], R14 ;  /* 0x006c080e01007387 */ /* 0x010fe80000100a00 */
[----:B---3--:R0:W-:Y:S04]  /*af740*/  STL.64 [R1+0x6c00], R12 ;  /* 0x006c000c01007387 */ /* 0x0081e80000100a00 */
[----:B0-----:R-:W2:Y:S04]  /*af750*/  LDL.LU R12, [R1+0x790] ;  /* 0x00079000010c7983 */ /* 0x001ea80000300800 */
[----:B------:R-:W2:Y:S04]  /*af760*/  LDL.LU R13, [R1+0x794] ;  /* 0x00079400010d7983 */ /* 0x000ea80000300800 */
[----:B------:R-:W2:Y:S04]  /*af770*/  LDL.LU R14, [R1+0x798] ;  /* 0x00079800010e7983 */ /* 0x000ea80000300800 */
[----:B------:R-:W2:Y:S04]  /*af780*/  LDL.LU R15, [R1+0x79c] ;  /* 0x00079c00010f7983 */ /* 0x000ea80000300800 */
[----:B-1----:R-:W-:Y:S04]  /*af790*/  STL.64 [R1+0x6b18], R10 ;  /* 0x006b180a01007387 */ /* 0x002fe80000100a00 */
        /* <DEDUP_REMOVED lines=11> */
[----:B0-----:R-:W3:Y:S01]  /*af850*/  LDL.LU.64 R26, [R1+0x6cc8] ;  /* 0x006cc800011a7983 */ /* 0x001ee20000300a00 */
[----:B------:R-:W-:Y:S02]  /*af860*/  IMAD.MOV.U32 R10, RZ, RZ, R2 ;  /* 0x000000ffff0a7224 */ /* 0x000fe400078e0002 */
        /* <DEDUP_REMOVED lines=41> */
[----:B------:R-:W2:-:S15]  /*afb00*/  LDL.LU.64 R18, [R1+0x6c30] ;  /* 0x006c300001127983 */ /* 0x000e9e0000300a00 */
[----:B------:R-:W-:Y:S02]  /*afb10*/  NOP ;  /* 0x0000000000007918 */ /* 0x000fe40000000000 */
        /* <DEDUP_REMOVED lines=31> */
[----:B------:R-:W3:-:S15]  /*afd10*/  LDL.LU.64 R14, [R1+0x6bd8] ;  /* 0x006bd800010e7983 */ /* 0x000ede0000300a00 */
        /* <DEDUP_REMOVED lines=9> */
[----:B0-----:R-:W4:Y:S01]  /*afdb0*/  LDL.LU.64 R18, [R1+0x6bc0] ;  /* 0x006bc00001127983 */ /* 0x001f220000300a00 */
[C---:B---3--:R-:W-:Y:S03]  /*afdc0*/  HMMA.16816.F32.BF16 R4, R24.reuse, R14, R4 ;  /* 0x0000000e1804723c */ /* 0x048fe60000041804 */
[----:B------:R-:W-:Y:S05]  /*afdd0*/  STL.64 [R1+0x6b60], R22 ;  /* 0x006b601601007387 */ /* 0x000fea0000100a00 */
[----:B----4-:R-:W-:Y:S01]  /*afde0*/  HMMA.16816.F32.BF16 R8, R24, R18, R8 ;  /* 0x000000121808723c */ /* 0x010fe20000041808 */
[----:B------:R0:W-:-:S15]  /*afdf0*/  STL.64 [R1+0x6b78], R18 ;  /* 0x006b781201007387 */ /* 0x0001de0000100a00 */
[----:B------:R-:W-:-:S03]  /*afe00*/  NOP ;  /* 0x0000000000007918 */ /* 0x000fc60000000000 */
[----:B------:R1:W-:Y:S04]  /*afe10*/  STL.64 [R1+0x7f0], R8 ;  /* 0x0007f00801007387 */ /* 0x0003e80000100a00 */
[----:B------:R2:W-:Y:S04]  /*afe20*/  STL.64 [R1+0x7f8], R10 ;  /* 0x0007f80a01007387 */ /* 0x0005e80000100a00 */
[----:B------:R-:W-:Y:S04]  /*afe30*/  STL [R1+0x6a98], R15 ;  /* 0x006a980f01007387 */ /* 0x000fe80000100800 */
[----:B------:R-:W-:Y:S04]  /*afe40*/  STL [R1+0x6b70], R14 ;  /* 0x006b700e01007387 */ /* 0x000fe80000100800 */
[----:B------:R-:W-:Y:S04]  /*afe50*/  STL.64 [R1+0xa70], R4 ;  /* 0x000a700401007387 */ /* 0x000fe80000100a00 */
[----:B------:R-:W-:Y:S04]  /*afe60*/  STL.64 [R1+0xa78], R6 ;  /* 0x000a780601007387 */ /* 0x000fe80000100a00 */
[----:B------:R-:W3:Y:S04]  /*afe70*/  LDL.LU R16, [R1+0xee0] ;  /* 0x000ee00001107983 */ /* 0x000ee80000300800 */
[----:B------:R-:W3:Y:S04]  /*afe80*/  LDL.LU R17, [R1+0xee4] ;  /* 0x000ee40001117983 */ /* 0x000ee80000300800 */
[----:B0-----:R-:W4:Y:S04]  /*afe90*/  LDL.LU R18, [R1+0xee8] ;  /* 0x000ee80001127983 */ /* 0x001f280000300800 */
[----:B------:R-:W4:Y:S04]  /*afea0*/  LDL.LU R19, [R1+0xeec] ;  /* 0x000eec0001137983 */ /* 0x000f280000300800 */
[----:B------:R-:W0:Y:S04]  /*afeb0*/  LDSM.16.MT88.4 R4, [R20+UR5+0xa100] ;  /* 0x00a100051404783b */ /* 0x000e280008004200 */
[----:B-1----:R-:W3:Y:S04]  /*afec0*/  LDL.LU R8, [R1+0xf00] ;  /* 0x000f000001087983 */ /* 0x002ee80000300800 */
[----:B------:R-:W3:Y:S04]  /*afed0*/  LDL.LU R9, [R1+0xf04] ;  /* 0x000f040001097983 */ /* 0x000ee80000300800 */
[----:B--2---:R-:W2:Y:S04]  /*afee0*/  LDL.LU R10, [R1+0xf08] ;  /* 0x000f0800010a7983 */ /* 0x004ea80000300800 */
[----:B------:R-:W2:Y:S04]  /*afef0*/  LDL.LU R11, [R1+0xf0c] ;  /* 0x000f0c00010b7983 */ /* 0x000ea80000300800 */
[----:B--2---:R1:W-:Y:S04]  /*aff00*/  STL.64 [R1+0x6bb0], R10 ;  /* 0x006bb00a01007387 */ /* 0x0043e80000100a00 */
[----:B---3--:R-:W-:Y:S04]  /*aff10*/  STL.64 [R1+0x6ba8], R8 ;  /* 0x006ba80801007387 */ /* 0x008fe80000100a00 */
[----:B-1----:R-:W2:Y:S04]  /*aff20*/  LDL.64 R10, [R1+0x38] ;  /* 0x00003800010a7983 */ /* 0x002ea80000100a00 */
[----:B----4-:R1:W-:Y:S04]  /*aff30*/  STL.64 [R1+0x6b88], R18 ;  /* 0x006b881201007387 */ /* 0x0103e80000100a00 */
[----:B------:R-:W-:Y:S01]  /*aff40*/  STL.64 [R1+0x6b80], R16 ;  /* 0x006b801001007387 */ /* 0x000fe20000100a00 */
[----:B-1----:R-:W-:-:S02]  /*aff50*/  IMAD.MOV.U32 R18, RZ, RZ, R2 ;  /* 0x000000ffff127224 */ /* 0x002fc400078e0002 */
[----:B------:R-:W-:-:S05]  /*aff60*/  IMAD.MOV.U32 R19, RZ, RZ, R0 ;  /* 0x000000ffff137224 */ /* 0x000fca00078e0000 */
[----:B------:R1:W-:Y:S04]  /*aff70*/  STL.64 [R1+0x6b98], R18 ;  /* 0x006b981201007387 */ /* 0x0003e80000100a00 */
[----:B-1----:R-:W3:Y:S04]  /*aff80*/  LDL.64 R18, [R1+0x1e8] ;  /* 0x0001e80001127983 */ /* 0x002ee80000100a00 */
[----:B---3--:R1:W-:Y:S04]  /*aff90*/  STL.64 [R1+0x6bb8], R18 ;  /* 0x006bb81201007387 */ /* 0x0083e80000100a00 */
[----:B------:R-:W2:Y:S04]  /*affa0*/  LDL.LU R16, [R1+0xf10] ;  /* 0x000f100001107983 */ /* 0x000ea80000300800 */
[----:B------:R-:W2:Y:S04]  /*affb0*/  LDL.LU R17, [R1+0xf14] ;  /* 0x000f140001117983 */ /* 0x000ea80000300800 */
[----:B-1----:R-:W2:Y:S04]  /*affc0*/  LDL.LU R18, [R1+0xf18] ;  /* 0x000f180001127983 */ /* 0x002ea80000300800 */
[----:B------:R-:W2:Y:S04]  /*affd0*/  LDL.LU R19, [R1+0xf1c] ;  /* 0x000f1c0001137983 */ /* 0x000ea80000300800 */
[----:B------:R-:W3:Y:S04]  /*affe0*/  LDL.64 R14, [R1+0x1c8] ;  /* 0x0001c800010e7983 */ /* 0x000ee80000100a00 */
[----:B---3--:R1:W-:Y:S04]  /*afff0*/  STL.64 [R1+0x6b90], R14 ;  /* 0x006b900e01007387 */ /* 0x0083e80000100a00 */
[----:B------:R-:W3:Y:S04]  /*b0000*/  LDL.LU R12, [R1+0xef0] ;  /* 0x000ef000010c7983 */ /* 0x000ee80000300800 */
[----:B------:R-:W3:Y:S04]  /*b0010*/  LDL.LU R13, [R1+0xef4] ;  /* 0x000ef400010d7983 */ /* 0x000ee80000300800 */
[----:B-1----:R-:W3:Y:S04]  /*b0020*/  LDL.LU R14, [R1+0xef8] ;  /* 0x000ef800010e7983 */ /* 0x002ee80000300800 */
[----:B------:R-:W3:Y:S04]  /*b0030*/  LDL.LU R15, [R1+0xefc] ;  /* 0x000efc00010f7983 */ /* 0x000ee80000300800 */
[----:B------:R-:W4:Y:S04]  /*b0040*/  LDL.64 R22, [R1+0x1b8] ;  /* 0x0001b80001167983 */ /* 0x000f280000100a00 */
[----:B0-----:R0:W-:Y:S04]  /*b0050*/  STL.64 [R1+0x69f8], R6 ;  /* 0x0069f80601007387 */ /* 0x0011e80000100a00 */
[----:B------:R1:W-:Y:S04]  /*b0060*/  STL.64 [R1+0x69f0], R4 ;  /* 0x0069f00401007387 */ /* 0x0003e80000100a00 */
[----:B0-----:R-:W2:Y:S04]  /*b0070*/  LDL.64 R6, [R1+0x188] ;  /* 0x0001880001067983 */ /* 0x001ea80000100a00 */
[----:B--2---:R0:W-:Y:S04]  /*b0080*/  STL.64 [R1+0x6b38], R6 ;  /* 0x006b380601007387 */ /* 0x0041e80000100a00 */
[----:B-1----:R-:W2:Y:S04]  /*b0090*/  LDL.LU R4, [R1+0xeb0] ;  /* 0x000eb00001047983 */ /* 0x002ea80000300800 */
[----:B------:R-:W2:Y:S04]  /*b00a0*/  LDL.LU R5, [R1+0xeb4] ;  /* 0x000eb40001057983 */ /* 0x000ea80000300800 */
[----:B0-----:R-:W2:Y:S04]  /*b00b0*/  LDL.LU R6, [R1+0xeb8] ;  /* 0x000eb80001067983 */ /* 0x001ea80000300800 */
[----:B------:R-:W2:Y:S01]  /*b00c0*/  LDL.LU R7, [R1+0xebc] ;  /* 0x000ebc0001077983 */ /* 0x000ea20000300800 */
[----:B------:R-:W-:Y:S03]  /*b00d0*/  HMMA.16816.F32.BF16 R16, R24, R10, R16 ;  /* 0x0000000a1810723c */ /* 0x000fe60000041810 */
[----:B--2---:R0:W-:Y:S04]  /*b00e0*/  STL.64 [R1+0x6b48], R6 ;  /* 0x006b480601007387 */ /* 0x0041e80000100a00 */
[----:B------:R1:W-:Y:S04]  /*b00f0*/  STL.64 [R1+0x6b40], R4 ;  /* 0x006b400401007387 */ /* 0x0003e80000100a00 */
[----:B0-----:R-:W2:Y:S01]  /*b0100*/  LDL.64 R6, [R1+0x1a8] ;  /* 0x0001a80001067983 */ /* 0x001ea20000100a00 */
[----:B------:R-:W-:Y:S01]  /*b0110*/  MOV R2, R10 ;  /* 0x0000000a00027202 */ /* 0x000fe20000000f00 */
[----:B------:R-:W-:-:S02]  /*b0120*/  IMAD.MOV.U32 R0, RZ, RZ, R11 ;  /* 0x000000ffff007224 */ /* 0x000fc400078e000b */
[----:B--2---:R0:W-:Y:S04]  /*b0130*/  STL.64 [R1+0x6b68], R6 ;  /* 0x006b680601007387 */ /* 0x0041e80000100a00 */
[----:B-1----:R-:W4:Y:S04]  /*b0140*/  LDL.LU R4, [R1+0xed0] ;  /* 0x000ed00001047983 */ /* 0x002f280000300800 */
        /* <DEDUP_REMOVED lines=29> */
[----:B------:R-:W3:Y:S04]  /*b0320*/  LDL.LU.64 R14, [R1+0x6b90] ;  /* 0x006b9000010e7983 */ /* 0x000ee80000300a00 */
[----:B------:R-:W-:Y:S04]  /*b0330*/  STL.64 [R1+0x14f0], R16 ;  /* 0x0014f01001007387 */ /* 0x000fe80000100a00 */
[----:B------:R0:W-:Y:S04]  /*b0340*/  STL.64 [R1+0x14f8], R18 ;  /* 0x0014f81201007387 */ /* 0x0001e80000100a00 */
[----:B0-----:R-:W3:Y:S04]  /*b0350*/  LDL.LU.64 R18, [R1+0x6b88] ;  /* 0x006b880001127983 */ /* 0x001ee80000300a00 */
[----:B------:R-:W3:Y:S01]  /*b0360*/  LDL.LU.64 R16, [R1+0x6b80] ;  /* 0x006b800001107983 */ /* 0x000ee20000300a00 */
[C---:B----4-:R-:W-:Y:S08]  /*b0370*/  HMMA.16816.F32.BF16 R4, R24.reuse, R22, R4 ;  /* 0x000000161804723c */ /* 0x050ff00000041804 */
[----:B---3--:R-:W-:-:S15]  /*b0380*/  HMMA.16816.F32.BF16 R16, R24, R14, R16 ;  /* 0x0000000e1810723c */ /* 0x008fde0000041810 */
[----:B------:R-:W-:-:S04]  /*b0390*/  NOP ;  /* 0x0000000000007918 */ /* 0x000fc80000000000 */
[----:B------:R0:W-:Y:S04]  /*b03a0*/  STL.64 [R1+0x14e0], R16 ;  /* 0x0014e01001007387 */ /* 0x0001e80000100a00 */
[----:B------:R1:W-:Y:S01]  /*b03b0*/  STL.64 [R1+0x14e8], R18 ;  /* 0x0014e81201007387 */ /* 0x0003e20000100a00 */
[----:B0-----:R-:W-:-:S03]  /*b03c0*/  IMAD.MOV.U32 R16, RZ, RZ, R14 ;  /* 0x000000ffff107224 */ /* 0x001fc600078e000e */
[----:B-1----:R-:W3:Y:S04]  /*b03d0*/  LDL.LU.64 R18, [R1+0x6b78] ;  /* 0x006b780001127983 */ /* 0x002ee80000300a00 */
[----:B------:R-:W4:Y:S04]  /*b03e0*/  LDL.LU R14, [R1+0x6b70] ;  /* 0x006b7000010e7983 */ /* 0x000f280000300800 */
[----:B------:R-:W-:Y:S04]  /*b03f0*/  STL.64 [R1+0x14d0], R4 ;  /* 0x0014d00401007387 */ /* 0x000fe80000100a00 */
[----:B------:R0:W-:Y:S04]  /*b0400*/  STL.64 [R1+0x14d8], R6 ;  /* 0x0014d80601007387 */ /* 0x0001e80000100a00 */
[----:B0-----:R-:W2:Y:S01]  /*b0410*/  LDL.LU.64 R6, [R1+0x6b68] ;  /* 0x006b680001067983 */ /* 0x001ea20000300a00 */
[----:B------:R-:W-:-:S02]  /*b0420*/  IMAD.MOV.U32 R28, RZ, RZ, R22 ;  /* 0x000000ffff1c7224 */ /* 0x000fc400078e0016 */
[----:B------:R-:W-:Y:S02]  /*b0430*/  IMAD.MOV.U32 R21, RZ, RZ, R23 ;  /* 0x000000ffff157224 */ /* 0x000fe400078e0017 */
[----:B------:R-:W3:Y:S01]  /*b0440*/  LDL.LU.64 R22, [R1+0x6b60] ;  /* 0x006b600001167983 */ /* 0x000ee20000300a00 */
        /* <DEDUP_REMOVED lines=11> */
[----:B----4-:R0:W-:Y:S04]  /*b0500*/  STL [R1+0x6ab8], R14 ;  /* 0x006ab80e01007387 */ /* 0x0101e80000100800 */
[----:B------:R-:W-:Y:S04]  /*b0510*/  STL.64 [R1+0x6ab0], R12 ;  /* 0x006ab00c01007387 */ /* 0x000fe80000100a00 */
[----:B0-----:R-:W2:Y:S02]  /*b0520*/  LDL.64 R14, [R1+0x198] ;  /* 0x00019800010e7983 */ /* 0x001ea40000100a00 */
[----:B--2---:R-:W-:-:S15]  /*b0530*/  HMMA.16816.F32.BF16 R4, R24, R14, R4 ;  /* 0x0000000e1804723c */ /* 0x004fde0000041804 */
[----:B------:R-:W-:-:S04]  /*b0540*/  NOP ;  /* 0x0000000000007918 */ /* 0x000fc80000000000 */
[----:B------:R-:W-:Y:S04]  /*b0550*/  STL.64 [R1+0x14b0], R4 ;  /* 0x0014b00401007387 */ /* 0x000fe80000100a00 */
[----:B------:R0:W-:Y:S04]  /*b0560*/  STL.64 [R1+0x14b8], R6 ;  /* 0x0014b80601007387 */ /* 0x0001e80000100a00 */
[----:B0-----:R-:W2:Y:S02]  /*b0570*/  LDL.LU.64 R6, [R1+0x6b38] ;  /* 0x006b380001067983 */ /* 0x001ea40000300a00 */
[----:B--2---:R-:W-:Y:S01]  /*b0580*/  HMMA.16816.F32.BF16 R8, R24, R6, R8 ;  /* 0x000000061808723c */ /* 0x004fe20000041808 */
[----:B------:R-:W-:-:S15]  /*b0590*/  IMAD.MOV.U32 R17, RZ, RZ, R7 ;  /* 0x000000ffff117224 */ /* 0x000fde00078e0007 */
[----:B------:R-:W-:-:S03]  /*b05a0*/  NOP ;  /* 0x0000000000007918 */ /* 0x000fc60000000000 */
        /* <DEDUP_REMOVED lines=8> */
[----:B------:R-:W4:Y:S01]  /*b0630*/  LDL.LU R4, [R1+0xe90] ;  /* 0x000e900001047983 */ /* 0x000f220000300800 */
[----:B------:R-:W-:-:S03]  /*b0640*/  IMAD.MOV.U32 R20, RZ, RZ, R6 ;  /* 0x000000ffff147224 */ /* 0x000fc600078e0006 */
[----:B------:R-:W4:Y:S04]  /*b0650*/  LDL.LU R5, [R1+0xe94] ;  /* 0x000e940001057983 */ /* 0x000f280000300800 */
[----:B------:R-:W4:Y:S04]  /*b0660*/  LDL.LU R6, [R1+0xe98] ;  /* 0x000e980001067983 */ /* 0x000f280000300800 */
[----:B------:R-:W4:Y:S04]  /*b0670*/  LDL.LU R7, [R1+0xe9c] ;  /* 0x000e9c0001077983 */ /* 0x000f280000300800 */
[----:B------:R-:W4:Y:S04]  /*b0680*/  LDL.64 R10, [R1+0x178] ;  /* 0x00017800010a7983 */ /* 0x000f280000100a00 */
[----:B---3--:R0:W-:Y:S04]  /*b0690*/  STL.64 [R1+0x6ae8], R18 ;  /* 0x006ae81201007387 */ /* 0x0081e80000100a00 */
[----:B--2---:R-:W-:Y:S04]  /*b06a0*/  STL.64 [R1+0x6ae0], R16 ;  /* 0x006ae01001007387 */ /* 0x004fe80000100a00 */
[----:B0-----:R-:W2:Y:S04]  /*b06b0*/  LDL R18, [R1+0x18] ;  /* 0x0000180001127983 */ /* 0x001ea80000100800 */
[----:B------:R-:W2:Y:S04]  /*b06c0*/  LDL R19, [R1+0x1c] ;  /* 0x00001c0001137983 */ /* 0x000ea80000100800 */
[----:B--2---:R-:W-:Y:S04]  /*b06d0*/  STL.64 [R1+0x6af8], R18 ;  /* 0x006af81201007387 */ /* 0x004fe80000100a00 */
[----:B------:R0:W-:Y:S04]  /*b06e0*/  STL.64 [R1+0x6ac8], R22 ;  /* 0x006ac81601007387 */ /* 0x0001e80000100a00 */
[----:B------:R1:W-:Y:S04]  /*b06f0*/  STL.64 [R1+0x6ac0], R20 ;  /* 0x006ac01401007387 */ /* 0x0003e80000100a00 */
[----:B0-----:R-:W2:Y:S04]  /*b0700*/  LDL.64 R22, [R1+0x8] ;  /* 0x0000080001167983 */ /* 0x001ea80000100a00 */
[----:B--2---:R0:W-:Y:S04]  /*b0710*/  STL.64 [R1+0x6af0], R22 ;  /* 0x006af01601007387 */ /* 0x0041e80000100a00 */
[----:B-1----:R-:W2:Y:S04]  /*b0720*/  LDL.LU R20, [R1+0x5b0] ;  /* 0x0005b00001147983 */ /* 0x002ea80000300800 */
[----:B------:R-:W2:Y:S04]  /*b0730*/  LDL.LU R21, [R1+0x5b4] ;  /* 0x0005b40001157983 */ /* 0x000ea80000300800 */
[----:B0-----:R-:W3:Y:S04]  /*b0740*/  LDL.LU R22, [R1+0x5b8] ;  /* 0x0005b80001167983 */ /* 0x001ee80000300800 */
[----:B------:R-:W3:Y:S01]  /*b0750*/  LDL.LU R23, [R1+0x5bc] ;  /* 0x0005bc0001177983 */ /* 0x000ee20000300800 */
[----:B----4-:R-:W-:Y:S03]  /*b0760*/  HMMA.16816.F32.BF16 R4, R24, R10, R4 ;  /* 0x0000000a1804723c */ /* 0x010fe60000041804 */
[----:B---3--:R-:W-:Y:S04]  /*b0770*/  STL.64 [R1+0x6b08], R22 ;  /* 0x006b081601007387 */ /* 0x008fe80000100a00 */
[----:B--2---:R-:W-:Y:S04]  /*b0780*/  STL.64 [R1+0x6b00], R20 ;  /* 0x006b001401007387 */ /* 0x004fe80000100a00 */
[----:B------:R-:W2:Y:S04]  /*b0790*/  LDL R18, [R1+0x28] ;  /* 0x0000280001127983 */ /* 0x000ea80000100800 */
[----:B------:R-:W2:Y:S01]  /*b07a0*/  LDL R19, [R1+0x2c] ;  /* 0x00002c0001137983 */ /* 0x000ea20000100800 */
[----:B------:R-:W-:-:S03]  /*b07b0*/  IMAD.MOV.U32 R29, RZ, RZ, R15 ;  /* 0x000000ffff1d7224 */ /* 0x000fc600078e000f */
        /* <DEDUP_REMOVED lines=13> */
[----:B------:R0:W-:Y:S04]  /*b0890*/  STL.64 [R1+0x1490], R4 ;  /* 0x0014900401007387 */ /* 0x0001e80000100a00 */
[----:B------:R-:W-:Y:S01]  /*b08a0*/  STL.64 [R1+0x1498], R6 ;  /* 0x0014980601007387 */ /* 0x000fe20000100a00 */
[----:B0-----:R-:W-:-:S02]  /*b08b0*/  IMAD.MOV.U32 R5, RZ, RZ, R10 ;  /* 0x000000ffff057224 */ /* 0x001fc400078e000a */
[----:B------:R-:W-:Y:S02]  /*b08c0*/  IMAD.MOV.U32 R4, RZ, RZ, R11 ;  /* 0x000000ffff047224 */ /* 0x000fe400078e000b */
[----:B------:R-:W2:Y:S04]  /*b08d0*/  LDL.LU.64 R10, [R1+0x6b30] ;  /* 0x006b3000010a7983 */ /* 0x000ea80000300a00 */
[----:B------:R-:W3:Y:S04]  /*b08e0*/  LDL.LU.64 R8, [R1+0x6b28] ;  /* 0x006b280001087983 */ /* 0x000ee80000300a00 */
[----:B------:R0:W-:Y:S04]  /*b08f0*/  STL.64 [R1+0x6a60], R4 ;  /* 0x006a600401007387 */ /* 0x0001e80000100a00 */
[----:B0-----:R-:W3:Y:S04]  /*b0900*/  LDL.LU R4, [R1+0xcc0] ;  /* 0x000cc00001047983 */ /* 0x001ee80000300800 */
[----:B------:R-:W3:Y:S04]  /*b0910*/  LDL.LU R5, [R1+0xcc4] ;  /* 0x000cc40001057983 */ /* 0x000ee80000300800 */
[----:B------:R-:W3:Y:S04]  /*b0920*/  LDL.LU R6, [R1+0xcc8] ;  /* 0x000cc80001067983 */ /* 0x000ee80000300800 */
[----:B------:R-:W3:Y:S01]  /*b0930*/  LDL.LU R7, [R1+0xccc] ;  /* 0x000ccc0001077983 */ /* 0x000ee20000300800 */
[----:B--2---:R-:W-:Y:S03]  /*b0940*/  HMMA.16816.F32.BF16 R24, R24, R10, R16 ;  /* 0x0000000a1818723c */ /* 0x004fe60000041810 */
[----:B---3--:R0:W-:Y:S04]  /*b0950*/  STL.64 [R1+0x6a70], R6 ;  /* 0x006a700601007387 */ /* 0x0081e80000100a00 */
[----:B------:R-:W-:Y:S01]  /*b0960*/  STL.64 [R1+0x6a68], R4 ;  /* 0x006a680401007387 */ /* 0x000fe20000100a00 */
[----:B0-----:R-:W-:-:S02]  /*b0970*/  IMAD.MOV.U32 R6, RZ, RZ, R9 ;  /* 0x000000ffff067224 */ /* 0x001fc400078e0009 */
[----:B------:R-:W-:-:S05]  /*b0980*/  IMAD.MOV.U32 R7, RZ, RZ, R8 ;  /* 0x000000ffff077224 */ /* 0x000fca00078e0008 */
[----:B------:R-:W-:Y:S04]  /*b0990*/  STL.64 [R1+0x6a80], R6 ;  /* 0x006a800601007387 */ /* 0x000fe80000100a00 */
[----:B------:R-:W2:Y:S04]  /*b09a0*/  LDL.LU.64 R18, [R1+0x6b20] ;  /* 0x006b200001127983 */ /* 0x000ea80000300a00 */
[----:B------:R-:W2:Y:S04]  /*b09b0*/  LDL.LU.64 R10, [R1+0x6b18] ;  /* 0x006b1800010a7983 */ /* 0x000ea80000300a00 */
[----:B------:R-:W2:Y:S04]  /*b09c0*/  LDL.LU.64 R8, [R1+0x6b10] ;  /* 0x006b100001087983 */ /* 0x000ea80000300a00 */
[----:B------:R0:W-:Y:S04]  /*b09d0*/  STL.64 [R1+0x940], R24 ;  /* 0x0009401801007387 */ /* 0x0001e80000100a00 */
[----:B------:R1:W-:Y:S04]  /*b09e0*/  STL.64 [R1+0x948], R26 ;  /* 0x0009481a01007387 */ /* 0x0003e80000100a00 */
[----:B0-----:R-:W3:Y:S04]  /*b09f0*/  LDL.LU R24, [R1+0x570] ;  /* 0x0005700001187983 */ /* 0x001ee80000300800 */
[----:B------:R-:W3:Y:S04]  /*b0a00*/  LDL.LU R25, [R1+0x574] ;  /* 0x0005740001197983 */ /* 0x000ee80000300800 */
[----:B-1----:R-:W3:Y:S04]  /*b0a10*/  LDL.LU R26, [R1+0x578] ;  /* 0x00057800011a7983 */ /* 0x002ee80000300800 */
        /* <DEDUP_REMOVED lines=21> */
[----:B------:R-:W-:Y:S01]  /*b0b70*/  IMAD.MOV.U32 R7, RZ, RZ, R0 ;  /* 0x000000ffff077224 */ /* 0x000fe200078e0000 */
[----:B---3--:R-:W-:Y:S01]  /*b0b80*/  MOV R2, R22 ;  /* 0x0000001600027202 */ /* 0x008fe20000000f00 */
[----:B------:R-:W-:Y:S01]  /*b0b90*/  IMAD.MOV.U32 R0, RZ, RZ, R23 ;  /* 0x000000ffff007224 */ /* 0x000fe200078e0017 */
[----:B--2---:R-:W-:-:S15]  /*b0ba0*/  HMMA.16816.F32.BF16 R16, R8, R22, R16 ;  /* 0x000000160810723c */ /* 0x004fde0000041810 */
[----:B------:R-:W-:-:S04]  /*b0bb0*/  NOP ;  /* 0x0000000000007918 */ /* 0x000fc80000000000 */
[----:B------:R-:W-:Y:S04]  /*b0bc0*/  STL.64 [R1+0x750], R16 ;  /* 0x0007501001007387 */ /* 0x000fe80000100a00 */
[----:B------:R0:W-:Y:S04]  /*b0bd0*/  STL.64 [R1+0x758], R18 ;  /* 0x0007581201007387 */ /* 0x0001e80000100a00 */
[----:B0-----:R-:W2:Y:S04]  /*b0be0*/  LDL.LU.64 R18, [R1+0x6ad8] ;  /* 0x006ad80001127983 */ /* 0x001ea80000300a00 */
[----:B------:R-:W3:Y:S04]  /*b0bf0*/  LDL.LU.64 R16, [R1+0x6ad0] ;  /* 0x006ad00001107983 */ /* 0x000ee80000300a00 */
[----:B------:R-:W4:Y:S04]  /*b0c00*/  LDL.LU.64 R22, [R1+0x6ac8] ;  /* 0x006ac80001167983 */ /* 0x000f280000300a00 */
[----:B------:R-:W2:Y:S01]  /*b0c10*/  LDL.LU.64 R20, [R1+0x6ac0] ;  /* 0x006ac00001147983 */ /* 0x000ea20000300a00 */
[----:B------:R-:W0:Y:S01]  /*b0c20*/  S2R R4, SR_TID.X ;  /* 0x0000000000047919 */ /* 0x000e220000002100 */
[----:B----4-:R-:W-:-:S15]  /*b0c30*/  HMMA.16816.F32.BF16 R12, R8, R22, R12 ;  /* 0x00000016080c723c */ /* 0x010fde000004180c */
[----:B------:R-:W-:-:S04]  /*b0c40*/  NOP ;  /* 0x0000000000007918 */ /* 0x000fc80000000000 */
[----:B------:R-:W-:Y:S04]  /*b0c50*/  STL.64 [R1+0x630], R12 ;  /* 0x0006300c01007387 */ /* 0x000fe80000100a00 */
[----:B------:R1:W-:Y:S04]  /*b0c60*/  STL.64 [R1+0x638], R14 ;  /* 0x0006380e01007387 */ /* 0x0003e80000100a00 */
[----:B-1----:R-:W4:Y:S04]  /*b0c70*/  LDL.LU R14, [R1+0x6ab8] ;  /* 0x006ab800010e7983 */ /* 0x002f280000300800 */
[----:B------:R-:W3:Y:S04]  /*b0c80*/  LDL.LU.64 R12, [R1+0x6ab0] ;  /* 0x006ab000010c7983 */ /* 0x000ee80000300a00 */
[----:B------:R-:W-:Y:S04]  /*b0c90*/  STL.64 [R1+0x69e0], R22 ;  /* 0x0069e01601007387 */ /* 0x000fe80000100a00 */
[----:B--2---:R1:W-:Y:S04]  /*b0ca0*/  STL.64 [R1+0x6a78], R20 ;  /* 0x006a781401007387 */ /* 0x0043e80000100a00 */
[----:B-1----:R-:W2:Y:S04]  /*b0cb0*/  LDL.LU R20, [R1+0xcd0] ;  /* 0x000cd00001147983 */ /* 0x002ea80000300800 */
[----:B------:R-:W2:Y:S04]  /*b0cc0*/  LDL.LU R21, [R1+0xcd4] ;  /* 0x000cd40001157983 */ /* 0x000ea80000300800 */
[----:B------:R-:W2:Y:S04]  /*b0cd0*/  LDL.LU R22, [R1+0xcd8] ;  /* 0x000cd80001167983 */ /* 0x000ea80000300800 */
[----:B------:R-:W2:Y:S01]  /*b0ce0*/  LDL.LU R23, [R1+0xcdc] ;  /* 0x000cdc0001177983 */ /* 0x000ea20000300800 */
[----:B------:R-:W-:Y:S01]  /*b0cf0*/  HMMA.16816.F32.BF16 R24, R8, R18, R24 ;  /* 0x000000120818723c */ /* 0x000fe20000041818 */
[C---:B0-----:R-:W-:Y:S01]  /*b0d00*/  LOP3.LUT R5, R4.reuse, 0x7, RZ, 0xc0, !PT ;  /* 0x0000000704057812 */ /* 0x041fe200078ec0ff */
[----:B------:R-:W-:-:S04]  /*b0d10*/  IMAD.SHL.U32 R15, R4, 0x2, RZ ;  /* 0x00000002040f7824 */ /* 0x000fc800078e00ff */
[----:B------:R-:W-:-:S05]  /*b0d20*/  IMAD R5, R5, 0x210, RZ ;  /* 0x0000021005057824 */ /* 0x000fca00078e02ff */
[----:B------:R-:W-:Y:S01]  /*b0d30*/  LOP3.LUT R5, R5, 0x10, R15, 0x78, !PT ;  /* 0x0000001005057812 */ /* 0x000fe200078e780f */
        /* <DEDUP_REMOVED lines=10> */
[----:B------:R-:W4:Y:S01]  /*b0de0*/  LDL.LU R15, [R1+0x6a98] ;  /* 0x006a9800010f7983 */ /* 0x000f220000300800 */
[----:B------:R-:W-:-:S05]  /*b0df0*/  IMAD.SHL.U32 R4, R4, 0x100, RZ ;  /* 0x0000010004047824 */ /* 0x000fca00078e00ff */
[----:B------:R-:W-:Y:S01]  /*b0e00*/  LOP3.LUT R5, R5, 0x1000, R4, 0xf8, !PT ;  /* 0x0000100005057812 */ /* 0x000fe200078ef804 */
[----:B------:R-:W-:Y:S03]  /*b0e10*/  STL.64 [R1+0x69b8], R18 ;  /* 0x0069b81201007387 */ /* 0x000fe60000100a00 */
[----:B------:R-:W-:Y:S01]  /*b0e20*/  LOP3.LUT R5, R5, 0x40, RZ, 0x3c, !PT ;  /* 0x0000004005057812 */ /* 0x000fe200078e3cff */
[----:B----4-:R-:W-:Y:S01]  /*b0e30*/  HMMA.16816.F32.BF16 R24, R8, R14, R24 ;  /* 0x0000000e0818723c */ /* 0x010fe20000041818 */
[----:B------:R-:W-:-:S15]  /*b0e40*/  STL.64 [R1+0x69b0], R14 ;  /* 0x0069b00e01007387 */ /* 0x000fde0000100a00 */
[----:B------:R-:W-:-:S03]  /*b0e50*/  NOP ;  /* 0x0000000000007918 */ /* 0x000fc60000000000 */
[----:B------:R-:W-:Y:S04]  /*b0e60*/  STL.64 [R1+0x610], R24 ;  /* 0x0006101801007387 */ /* 0x000fe80000100a00 */
[----:B------:R-:W-:Y:S04]  /*b0e70*/  STL.64 [R1+0x618], R26 ;  /* 0x0006181a01007387 */ /* 0x000fe80000100a00 */
[----:B------:R-:W0:Y:S04]  /*b0e80*/  LDSM.16.MT88.4 R24, [R5+UR5+0xa180] ;  /* 0x00a180050518783b */ /* 0x000e280008004200 */
[----:B0-----:R0:W-:Y:S04]  /*b0e90*/  STL.64 [R1+0x68f8], R26 ;  /* 0x0068f81a01007387 */ /* 0x0011e80000100a00 */
[----:B------:R-:W-:Y:S04]  /*b0ea0*/  STL.64 [R1+0x68f0], R24 ;  /* 0x0068f01801007387 */ /* 0x000fe80000100a00 */
[----:B0-----:R-:W4:Y:S01]  /*b0eb0*/  LDL.64 R26, [R1+0x168] ;  /* 0x00016800011a7983 */ /* 0x001f220000100a00 */
[C---:B--2---:R-:W-:Y:S03]  /*b0ec0*/  HMMA.16816.F32.BF16 R4, R8.reuse, R6, R20 ;  /* 0x000000060804723c */ /* 0x044fe60000041814 */
[----:B----4-:R0:W-:Y:S04]  /*b0ed0*/  STL.64 [R1+0x6a00], R26 ;  /* 0x006a001a01007387 */ /* 0x0101e80000100a00 */
[----:B0-----:R-:W2:Y:S04]  /*b0ee0*/  LDL R26, [R1+0x1d8] ;  /* 0x0001d800011a7983 */ /* 0x001ea80000100800 */
[----:B------:R-:W2:Y:S04]  /*b0ef0*/  LDL R27, [R1+0x1dc] ;  /* 0x0001dc00011b7983 */ /* 0x000ea80000100800 */
[----:B------:R-:W4:Y:S04]  /*b0f00*/  LDL.LU.64 R22, [R1+0x6a90] ;  /* 0x006a900001167983 */ /* 0x000f280000300a00 */
[----:B------:R-:W4:Y:S04]  /*b0f10*/  LDL.LU.64 R20, [R1+0x6a88] ;  /* 0x006a880001147983 */ /* 0x000f280000300a00 */
[----:B------:R-:W-:Y:S04]  /*b0f20*/  STL.64 [R1+0x1350], R4 ;  /* 0x0013500401007387 */ /* 0x000fe80000100a00 */
[----:B------:R0:W-:Y:S04]  /*b0f30*/  STL.64 [R1+0x1358], R6 ;  /* 0x0013580601007387 */ /* 0x0001e80000100a00 */
[----:B0-----:R-:W4:Y:S02]  /*b0f40*/  LDL.LU.64 R6, [R1+0x6a80] ;  /* 0x006a800001067983 */ /* 0x001f240000300a00 */
[----:B----4-:R-:W-:Y:S02]  /*b0f50*/  HMMA.16816.F32.BF16 R4, R8, R6, R20 ;  /* 0x000000060804723c */ /* 0x010fe40000041814 */
[----:B------:R-:W4:-:S15]  /*b0f60*/  LDL.LU.64 R20, [R1+0x6a78] ;  /* 0x006a780001147983 */ /* 0x000f1e0000300a00 */
[----:B------:R-:W-:Y:S02]  /*b0f70*/  NOP ;  /* 0x0000000000007918 */ /* 0x000fe40000000000 */
[----:B------:R-:W-:Y:S04]  /*b0f80*/  STL.64 [R1+0x1340], R4 ;  /* 0x0013400401007387 */ /* 0x000fe80000100a00 */
[----:B------:R0:W-:Y:S04]  /*b0f90*/  STL.64 [R1+0x1348], R6 ;  /* 0x0013480601007387 */ /* 0x0001e80000100a00 */
[----:B0-----:R-:W2:Y:S04]  /*b0fa0*/  LDL.LU.64 R6, [R1+0x6a70] ;  /* 0x006a700001067983 */ /* 0x001ea80000300a00 */
[----:B------:R-:W2:Y:S02]  /*b0fb0*/  LDL.LU.64 R4, [R1+0x6a68] ;  /* 0x006a680001047983 */ /* 0x000ea40000300a00 */
[----:B--2---:R-:W-:Y:S02]  /*b0fc0*/  HMMA.16816.F32.BF16 R24, R8, R26, R4 ;  /* 0x0000001a0818723c */ /* 0x004fe40000041804 */
[----:B------:R-:W2:-:S15]  /*b0fd0*/  LDL.LU.64 R4, [R1+0x6a60] ;  /* 0x006a600001047983 */ /* 0x000e9e0000300a00 */
[----:B------:R-:W-:Y:S02]  /*b0fe0*/  NOP ;  /* 0x0000000000007918 */ /* 0x000fe40000000000 */
[----:B------:R-:W-:Y:S04]  /*b0ff0*/  STL.64 [R1+0x1330], R24 ;  /* 0x0013301801007387 */ /* 0x000fe80000100a00 */
[----:B------:R2:W-:Y:S02]  /*b1000*/  STL.64 [R1+0x1338], R26 ;  /* 0x0013381a01007387 */ /* 0x0005e40000100a00 */
[----:B--2---:R-:W-:Y:S02]  /*b1010*/  IMAD.MOV.U32 R26, RZ, RZ, R5 ;  /* 0x000000ffff1a7224 */ /* 0x004fe400078e0005 */
[----:B------:R-:W-:-:S05]  /*b1020*/  IMAD.MOV.U32 R27, RZ, RZ, R4 ;  /* 0x000000ffff1b7224 */ /* 0x000fca00078e0004 */
[----:B------:R0:W-:Y:S04]  /*b1030*/  STL.64 [R1+0x6a18], R26 ;  /* 0x006a181a01007387 */ /* 0x0001e80000100a00 */
[----:B------:R-:W2:Y:S04]  /*b1040*/  LDL.LU R4, [R1+0x560] ;  /* 0x0005600001047983 */ /* 0x000ea80000300800 */
[----:B------:R-:W2:Y:S04]  /*b1050*/  LDL.LU R5, [R1+0x564] ;  /* 0x0005640001057983 */ /* 0x000ea80000300800 */
[----:B------:R-:W2:Y:S04]  /*b1060*/  LDL.LU R6, [R1+0x568] ;  /* 0x0005680001067983 */ /* 0x000ea80000300800 */
[----:B------:R-:W2:Y:S04]  /*b1070*/  LDL.LU R7, [R1+0x56c] ;  /* 0x00056c0001077983 */ /* 0x000ea80000300800 */
[----:B------:R-:W2:Y:S01]  /*b1080*/  LDL R14, [R1+0x198] ;  /* 0x00019800010e7983 */ /* 0x000ea20000100800 */
[----:B------:R-:W-:-:S02]  /*b1090*/  IMAD.MOV.U32 R18, RZ, RZ, R28 ;  /* 0x000000ffff127224 */ /* 0x000fc400078e001c */
[----:B----4-:R-:W-:Y:S02]  /*b10a0*/  IMAD.MOV.U32 R19, RZ, RZ, R21 ;  /* 0x000000ffff137224 */ /* 0x010fe400078e0015 */
[----:B------:R-:W-:Y:S02]  /*b10b0*/  IMAD.MOV.U32 R15, RZ, RZ, R29 ;  /* 0x000000ffff0f7224 */ /* 0x000fe400078e001d */
[----:B---3--:R-:W-:Y:S01]  /*b10c0*/  IMAD.MOV.U32 R22, RZ, RZ, R16 ;  /* 0x000000ffff167224 */ /* 0x008fe200078e0010 */
[----:B------:R1:W-:Y:S01]  /*b10d0*/  STL.64 [R1+0x6a58], R18 ;  /* 0x006a581201007387 */ /* 0x0003e20000100a00 */
[----:B0-----:R-:W-:Y:S02]  /*b10e0*/  IMAD.MOV.U32 R27, RZ, RZ, R17 ;  /* 0x000000ffff1b7224 */ /* 0x001fe400078e0011 */
[----:B------:R-:W-:Y:S02]  /*b10f0*/  IMAD.MOV.U32 R26, RZ, RZ, R20 ;  /* 0x000000ffff1a7224 */ /* 0x000fe400078e0014 */
[----:B------:R-:W-:Y:S01]  /*b1100*/  IMAD.MOV.U32 R23, RZ, RZ, R13 ;  /* 0x000000ffff177224 */ /* 0x000fe200078e000d */
[----:B--2---:R0:W-:Y:S04]  /*b1110*/  STL.64 [R1+0x6a38], R14 ;  /* 0x006a380e01007387 */ /* 0x0041e80000100a00 */
[----:B------:R-:W2:Y:S04]  /*b1120*/  LDL.LU R16, [R1+0xcb0] ;  /* 0x000cb00001107983 */ /* 0x000ea80000300800 */
[----:B------:R-:W2:Y:S04]  /*b1130*/  LDL.LU R17, [R1+0xcb4] ;  /* 0x000cb40001117983 */ /* 0x000ea80000300800 */
[----:B-1----:R-:W2:Y:S04]  /*b1140*/  LDL.LU R18, [R1+0xcb8] ;  /* 0x000cb80001127983 */ /* 0x002ea80000300800 */
[----:B------:R-:W2:Y:S01]  /*b1150*/  LDL.LU R19, [R1+0xcbc] ;  /* 0x000cbc0001137983 */ /* 0x000ea20000300800 */
[----:B0-----:R-:W-:-:S02]  /*b1160*/  IMAD.MOV.U32 R14, RZ, RZ, R12 ;  /* 0x000000ffff0e7224 */ /* 0x001fc400078e000c */
[----:B------:R-:W-:-:S05]  /*b1170*/  IMAD.MOV.U32 R15, RZ, RZ, R3 ;  /* 0x000000ffff0f7224 */ /* 0x000fca00078e0003 */
[----:B------:R0:W-:Y:S04]  /*b1180*/  STL.64 [R1+0x6a50], R14 ;  /* 0x006a500e01007387 */ /* 0x0001e80000100a00 */
[----:B------:R-:W3:Y:S04]  /*b1190*/  LDL.LU R12, [R1+0xca0] ;  /* 0x000ca000010c7983 */ /* 0x000ee80000300800 */
[----:B------:R-:W3:Y:S04]  /*b11a0*/  LDL.LU R13, [R1+0xca4] ;  /* 0x000ca400010d7983 */ /* 0x000ee80000300800 */
[----:B0-----:R-:W3:Y:S04]  /*b11b0*/  LDL.LU R14, [R1+0xca8] ;  /* 0x000ca800010e7983 */ /* 0x001ee80000300800 */
[----:B------:R-:W3:Y:S04]  /*b11c0*/  LDL.LU R15, [R1+0xcac] ;  /* 0x000cac00010f7983 */ /* 0x000ee80000300800 */
        /* <DEDUP_REMOVED lines=24> */
[----:B------:R-:W3:Y:S04]  /*b1350*/  LDL.LU.64 R18, [R1+0x6a58] ;  /* 0x006a580001127983 */ /* 0x000ee80000300a00 */
[----:B------:R-:W-:Y:S04]  /*b1360*/  STL.64 [R1+0x1320], R20 ;  /* 0x0013201401007387 */ /* 0x000fe80000100a00 */
[----:B------:R0:W-:Y:S04]  /*b1370*/  STL.64 [R1+0x1328], R22 ;  /* 0x0013281601007387 */ /* 0x0001e80000100a00 */
[----:B0-----:R-:W4:Y:S01]  /*b1380*/  LDL.64 R22, [R1+0x28] ;  /* 0x0000280001167983 */ /* 0x001f220000100a00 */
[----:B---3--:R-:W-:Y:S03]  /*b1390*/  HMMA.16816.F32.BF16 R16, R8, R18, R12 ;  /* 0x000000120810723c */ /* 0x008fe6000004180c */
[----:B------:R-:W3:-:S15]  /*b13a0*/  LDL.LU.64 R14, [R1+0x6a50] ;  /* 0x006a5000010e7983 */ /* 0x000ede0000300a00 */
[----:B------:R-:W-:Y:S01]  /*b13b0*/  NOP ;  /* 0x0000000000007918 */ /* 0x000fe20000000000 */
[----:B------:R0:W-:Y:S04]  /*b13c0*/  STL.64 [R1+0x1310], R16 ;  /* 0x0013101001007387 */ /* 0x0001e80000100a00 */
[----:B------:R1:W-:Y:S04]  /*b13d0*/  STL.64 [R1+0x1318], R18 ;  /* 0x0013181201007387 */ /* 0x0003e80000100a00 */
[----:B0-----:R-:W2:Y:S04]  /*b13e0*/  LDL.LU R16, [R1+0x430] ;  /* 0x0004300001107983 */ /* 0x001ea80000300800 */
[----:B------:R-:W2:Y:S04]  /*b13f0*/  LDL.LU R17, [R1+0x434] ;  /* 0x0004340001117983 */ /* 0x000ea80000300800 */
[----:B-1----:R-:W2:Y:S04]  /*b1400*/  LDL.LU R18, [R1+0x438] ;  /* 0x0004380001127983 */ /* 0x002ea80000300800 */
[----:B------:R-:W2:Y:S01]  /*b1410*/  LDL.LU R19, [R1+0x43c] ;  /* 0x00043c0001137983 */ /* 0x000ea20000300800 */
[----:B---3--:R-:W-:Y:S03]  /*b1420*/  HMMA.16816.F32.BF16 R12, R8, R14, R24 ;  /* 0x0000000e080c723c */ /* 0x008fe60000041818 */
[----:B--2---:R0:W-:Y:S04]  /*b1430*/  STL.64 [R1+0x69c8], R18 ;  /* 0x0069c81201007387 */ /* 0x0041e80000100a00 */
[----:B------:R1:W-:Y:S01]  /*b1440*/  STL.64 [R1+0x69c0], R16 ;  /* 0x0069c01001007387 */ /* 0x0003e20000100a00 */
[----:B0-----:R-:W-:-:S02]  /*b1450*/  IMAD.MOV.U32 R18, RZ, RZ, R2 ;  /* 0x000000ffff127224 */ /* 0x001fc400078e0002 */
[----:B------:R-:W-:-:S05]  /*b1460*/  IMAD.MOV.U32 R19, RZ, RZ, R0 ;  /* 0x000000ffff137224 */ /* 0x000fca00078e0000 */
[----:B------:R0:W-:Y:S04]  /*b1470*/  STL.64 [R1+0x69e8], R18 ;  /* 0x0069e81201007387 */ /* 0x0001e80000100a00 */
        /* <DEDUP_REMOVED lines=41> */
[----:B0-----:R-:W2:Y:S04]  /*b1710*/  LDL.64 R10, [R1+0x18] ;  /* 0x00001800010a7983 */ /* 0x001ea80000100a00 */
[----:B------:R0:W-:Y:S04]  /*b1720*/  STL.64 [R1+0x6908], R26 ;  /* 0x0069081a01007387 */ /* 0x0001e80000100a00 */
[----:B------:R-:W2:Y:S04]  /*b1730*/  LDL.LU R24, [R1+0x450] ;  /* 0x0004500001187983 */ /* 0x000ea80000300800 */
[----:B------:R-:W2:Y:S04]  /*b1740*/  LDL.LU R25, [R1+0x454] ;  /* 0x0004540001197983 */ /* 0x000ea80000300800 */
[----:B0-----:R-:W2:Y:S04]  /*b1750*/  LDL.LU R26, [R1+0x458] ;  /* 0x00045800011a7983 */ /* 0x001ea80000300800 */
[----:B------:R-:W2:Y:S01]  /*b1760*/  LDL.LU R27, [R1+0x45c] ;  /* 0x00045c00011b7983 */ /* 0x000ea20000300800 */
[----:B----4-:R-:W-:-:S02]  /*b1770*/  IMAD.MOV.U32 R2, RZ, RZ, R22 ;  /* 0x000000ffff027224 */ /* 0x010fc400078e0016 */
[----:B------:R-:W-:Y:S01]  /*b1780*/  IMAD.MOV.U32 R0, RZ, RZ, R23 ;  /* 0x000000ffff007224 */ /* 0x000fe200078e0017 */
[----:B---3--:R-:W-:-:S15]  /*b1790*/  HMMA.16816.F32.BF16 R16, R4, R22, R16 ;  /* 0x000000160410723c */ /* 0x008fde0000041810 */
[----:B------:R-:W-:-:S04]  /*b17a0*/  NOP ;  /* 0x0000000000007918 */ /* 0x000fc80000000000 */
[----:B------:R-:W-:Y:S04]  /*b17b0*/  STL.64 [R1+0x490], R16 ;  /* 0x0004901001007387 */ /* 0x000fe80000100a00 */
[----:B------:R0:W-:Y:S04]  /*b17c0*/  STL.64 [R1+0x498], R18 ;  /* 0x0004981201007387 */ /* 0x0001e80000100a00 */
[----:B0-----:R-:W3:Y:S04]  /*b17d0*/  LDL.LU.64 R18, [R1+0x69e8] ;  /* 0x0069e80001127983 */ /* 0x001ee80000300a00 */
[----:B------:R-:W4:Y:S01]  /*b17e0*/  LDL.LU.64 R22, [R1+0x69e0] ;  /* 0x0069e00001167983 */ /* 0x000f220000300a00 */
[----:B--2---:R-:W-:-:S15]  /*b17f0*/  HMMA.16816.F32.BF16 R24, R4, R10, R24 ;  /* 0x0000000a0418723c */ /* 0x004fde0000041818 */
[----:B------:R-:W-:-:S04]  /*b1800*/  NOP ;  /* 0x0000000000007918 */ /* 0x000fc80000000000 */
[----:B------:R0:W-:Y:S04]  /*b1810*/  STL.64 [R1+0x480], R24 ;  /* 0x0004801801007387 */ /* 0x0001e80000100a00 */
[----:B------:R1:W-:Y:S04]  /*b1820*/  STL.64 [R1+0x488], R26 ;  /* 0x0004881a01007387 */ /* 0x0003e80000100a00 */
[----:B------:R-:W2:Y:S04]  /*b1830*/  LDL.LU R8, [R1+0x410] ;  /* 0x0004100001087983 */ /* 0x000ea80000300800 */
[----:B------:R-:W2:Y:S01]  /*b1840*/  LDL.LU R9, [R1+0x414] ;  /* 0x0004140001097983 */ /* 0x000ea20000300800 */
[----:B0-----:R-:W-:Y:S01]  /*b1850*/  MOV R25, R10 ;  /* 0x0000000a00197202 */ /* 0x001fe20000000f00 */
[----:B------:R-:W-:-:S02]  /*b1860*/  IMAD.MOV.U32 R24, RZ, RZ, R11 ;  /* 0x000000ffff187224 */ /* 0x000fc400078e000b */
[----:B------:R-:W2:Y:S04]  /*b1870*/  LDL.LU R10, [R1+0x418] ;  /* 0x00041800010a7983 */ /* 0x000ea80000300800 */
[----:B------:R-:W2:Y:S04]  /*b1880*/  LDL.LU R11, [R1+0x41c] ;  /* 0x00041c00010b7983 */ /* 0x000ea80000300800 */
[----:B------:R-:W-:Y:S04]  /*b1890*/  STL.64 [R1+0x6978], R24 ;  /* 0x0069781801007387 */ /* 0x000fe80000100a00 */
[----:B-1----:R-:W2:Y:S04]  /*b18a0*/  LDL.64 R26, [R1+0x1d8] ;  /* 0x0001d800011a7983 */ /* 0x002ea80000100a00 */
[----:B--2---:R0:W-:Y:S04]  /*b18b0*/  STL.64 [R1+0x6988], R26 ;  /* 0x0069881a01007387 */ /* 0x0041e80000100a00 */
[----:B0-----:R-:W2:Y:S01]  /*b18c0*/  LDL.64 R26, [R1+0x1e8] ;  /* 0x0001e800011a7983 */ /* 0x001ea20000100a00 */
[C---:B---3--:R-:W-:Y:S03]  /*b18d0*/  HMMA.16816.F32.BF16 R16, R4.reuse, R18, R12 ;  /* 0x000000120410723c */ /* 0x048fe6000004180c */
[----:B--2---:R0:W-:Y:S04]  /*b18e0*/  STL.64 [R1+0x69a0], R26 ;  /* 0x0069a01a01007387 */ /* 0x0041e80000100a00 */
[----:B0-----:R-:W2:Y:S04]  /*b18f0*/  LDL.64 R26, [R1+0x38] ;  /* 0x00003800011a7983 */ /* 0x001ea80000100a00 */
[----:B------:R-:W3:Y:S04]  /*b1900*/  LDL.LU.64 R14, [R1+0x69d8] ;  /* 0x0069d800010e7983 */ /* 0x000ee80000300a00 */
[----:B------:R-:W3:Y:S04]  /*b1910*/  LDL.LU.64 R12, [R1+0x69d0] ;  /* 0x0069d000010c7983 */ /* 0x000ee80000300a00 */
[----:B------:R-:W-:Y:S04]  /*b1920*/  STL.64 [R1+0x470], R16 ;  /* 0x0004701001007387 */ /* 0x000fe80000100a00 */
[----:B------:R0:W-:Y:S04]  /*b1930*/  STL.64 [R1+0x478], R18 ;  /* 0x0004781201007387 */ /* 0x0001e80000100a00 */
[----:B0-----:R-:W4:Y:S04]  /*b1940*/  LDL.LU.64 R18, [R1+0x69c8] ;  /* 0x0069c80001127983 */ /* 0x001f280000300a00 */
[----:B------:R-:W4:Y:S01]  /*b1950*/  LDL.LU.64 R16, [R1+0x69c0] ;  /* 0x0069c00001107983 */ /* 0x000f220000300a00 */
[----:B------:R-:W0:Y:S01]  /*b1960*/  S2R R20, SR_TID.X ;  /* 0x0000000000147919 */ /* 0x000e220000002100 */
[----:B----4-:R-:W-:-:S15]  /*b1970*/  HMMA.16816.F32.BF16 R16, R4, R22, R16 ;  /* 0x000000160410723c */ /* 0x010fde0000041810 */
[----:B------:R-:W-:-:S04]  /*b1980*/  NOP ;  /* 0x0000000000007918 */ /* 0x000fc80000000000 */
[----:B------:R-:W-:Y:S04]  /*b1990*/  STL.64 [R1+0x460], R16 ;  /* 0x0004601001007387 */ /* 0x000fe80000100a00 */
[----:B------:R1:W-:Y:S04]  /*b19a0*/  STL.64 [R1+0x468], R18 ;  /* 0x0004681201007387 */ /* 0x0003e80000100a00 */
[----:B-1----:R-:W3:Y:S01]  /*b19b0*/  LDL.LU.64 R18, [R1+0x69b8] ;  /* 0x0069b80001127983 */ /* 0x002ee20000300a00 */
[C---:B0-----:R-:W-:Y:S01]  /*b19c0*/  LOP3.LUT R3, R20.reuse, 0x7, RZ, 0xc0, !PT ;  /* 0x0000000714037812 */ /* 0x041fe200078ec0ff */
[----:B------:R-:W-:-:S04]  /*b19d0*/  IMAD.SHL.U32 R21, R20, 0x2, RZ ;  /* 0x0000000214157824 */ /* 0x000fc800078e00ff */
[----:B------:R-:W-:Y:S02]  /*b19e0*/  IMAD R3, R3, 0x210, RZ ;  /* 0x0000021003037824 */ /* 0x000fe400078e02ff */
[----:B------:R-:W-:-:S03]  /*b19f0*/  IMAD.SHL.U32 R20, R20, 0x100, RZ ;  /* 0x0000010014147824 */ /* 0x000fc600078e00ff */
[----:B------:R-:W-:Y:S01]  /*b1a00*/  LOP3.LUT R28, R3, 0x10, R21, 0x78, !PT ;  /* 0x00000010031c7812 */ /* 0x000fe200078e7815 */
[----:B------:R0:W-:Y:S03]  /*b1a10*/  STL.64 [R1+0x69a8], R22 ;  /* 0x0069a81601007387 */ /* 0x0001e60000100a00 */
[----:B------:R-:W-:Y:S02]  /*b1a20*/  LOP3.LUT R28, R28, 0x1000, R20, 0xf8, !PT ;  /* 0x000010001c1c7812 */ /* 0x000fe400078ef814 */
[----:B------:R-:W2:Y:S04]  /*b1a30*/  LDL.LU R20, [R1+0xa40] ;  /* 0x000a400001147983 */ /* 0x000ea80000300800 */
[----:B------:R-:W2:Y:S04]  /*b1a40*/  LDL.LU R21, [R1+0xa44] ;  /* 0x000a440001157983 */ /* 0x000ea80000300800 */
[----:B0-----:R-:W2:Y:S04]  /*b1a50*/  LDL.LU R22, [R1+0xa48] ;  /* 0x000a480001167983 */ /* 0x001ea80000300800 */
[----:B------:R-:W2:Y:S01]  /*b1a60*/  LDL.LU R23, [R1+0xa4c] ;  /* 0x000a4c0001177983 */ /* 0x000ea20000300800 */
[----:B---3--:R-:W-:-:S15]  /*b1a70*/  HMMA.16816.F32.BF16 R12, R4, R18, R12 ;  /* 0x00000012040c723c */ /* 0x008fde000004180c */
[----:B------:R-:W-:-:S04]  /*b1a80*/  NOP ;  /* 0x0000000000007918 */ /* 0x000fc80000000000 */
[----:B------:R-:W-:Y:S04]  /*b1a90*/  STL.64 [R1+0x450], R12 ;  /* 0x0004500c01007387 */ /* 0x000fe80000100a00 */
[----:B------:R0:W-:Y:S04]  /*b1aa0*/  STL.64 [R1+0x458], R14 ;  /* 0x0004580e01007387 */ /* 0x0001e80000100a00 */
[----:B0-----:R-:W3:Y:S04]  /*b1ab0*/  LDL.LU.64 R14, [R1+0x69b0] ;  /* 0x0069b000010e7983 */ /* 0x001ee80000300a00 */
[----:B------:R0:W-:Y:S04]  /*b1ac0*/  STL.64 [R1+0x68a8], R18 ;  /* 0x0068a81201007387 */ /* 0x0001e80000100a00 */
[----:B0-----:R-:W4:Y:S04]  /*b1ad0*/  LDL.64 R18, [R1+0x1c8] ;  /* 0x0001c80001127983 */ /* 0x001f280000100a00 */
[----:B----4-:R0:W-:Y:S04]  /*b1ae0*/  STL.64 [R1+0x6980], R18 ;  /* 0x0069801201007387 */ /* 0x0101e80000100a00 */
[----:B------:R-:W4:Y:S04]  /*b1af0*/  LDL.LU R16, [R1+0xa20] ;  /* 0x000a200001107983 */ /* 0x000f280000300800 */
[----:B------:R-:W4:Y:S04]  /*b1b00*/  LDL.LU R17, [R1+0xa24] ;  /* 0x000a240001117983 */ /* 0x000f280000300800 */
[----:B0-----:R-:W4:Y:S04]  /*b1b10*/  LDL.LU R18, [R1+0xa28] ;  /* 0x000a280001127983 */ /* 0x001f280000300800 */
[----:B------:R-:W4:Y:S01]  /*b1b20*/  LDL.LU R19, [R1+0xa2c] ;  /* 0x000a2c0001137983 */ /* 0x000f220000300800 */
[----:B---3--:R-:W-:Y:S01]  /*b1b30*/  HMMA.16816.F32.BF16 R8, R4, R14, R8 ;  /* 0x0000000e0408723c */ /* 0x008fe20000041808 */
[----:B------:R-:W-:-:S07]  /*b1b40*/  LOP3.LUT R28, R28, 0x60, RZ, 0x3c, !PT ;  /* 0x000000601c1c7812 */ /* 0x000fce00078e3cff */
[----:B--2---:R-:W-:Y:S01]  /*b1b50*/  HMMA.16816.F32.BF16 R20, R4, R26, R20 ;  /* 0x0000001a0414723c */ /* 0x004fe20000041814 */
[----:B------:R-:W-:Y:S01]  /*b1b60*/  IMAD.MOV.U32 R3, RZ, RZ, R27 ;  /* 0x000000ffff037224 */ /* 0x000fe200078e001b */
[----:B----4-:R-:W-:Y:S04]  /*b1b70*/  STL.64 [R1+0x6998], R18 ;  /* 0x0069981201007387 */ /* 0x010fe80000100a00 */
[----:B------:R0:W-:Y:S04]  /*b1b80*/  STL.64 [R1+0x6990], R16 ;  /* 0x0069901001007387 */ /* 0x0001e80000100a00 */
        /* <DEDUP_REMOVED lines=12> */
[----:B------:R-:W3:Y:S04]  /*b1c50*/  LDL.LU R10, [R1+0xa18] ;  /* 0x000a1800010a7983 */ /* 0x000ee80000300800 */
[----:B------:R-:W3:Y:S04]  /*b1c60*/  LDL.LU R11, [R1+0xa1c] ;  /* 0x000a1c00010b7983 */ /* 0x000ee80000300800 */
[----:B------:R0:W-:Y:S04]  /*b1c70*/  STL.64 [R1+0x1230], R20 ;  /* 0x0012301401007387 */ /* 0x0001e80000100a00 */
[----:B------:R1:W-:Y:S01]  /*b1c80*/  STL.64 [R1+0x1238], R22 ;  /* 0x0012381601007387 */ /* 0x0003e20000100a00 */
[----:B0-----:R-:W-:-:S03]  /*b1c90*/  IMAD.MOV.U32 R20, RZ, RZ, R26 ;  /* 0x000000ffff147224 */ /* 0x001fc600078e001a */
[----:B-1----:R-:W4:Y:S04]  /*b1ca0*/  LDL.LU.64 R22, [R1+0x69a8] ;  /* 0x0069a80001167983 */ /* 0x002f280000300a00 */
        /* <DEDUP_REMOVED lines=16> */
[----:B------:R-:W-:Y:S04]  /*b1db0*/  STL.64 [R1+0x1210], R16 ;  /* 0x0012101001007387 */ /* 0x000fe80000100a00 */
[----:B------:R0:W-:Y:S04]  /*b1dc0*/  STL.64 [R1+0x1218], R18 ;  /* 0x0012181201007387 */ /* 0x0001e80000100a00 */
[----:B0-----:R-:W3:Y:S01]  /*b1dd0*/  LDL.LU.64 R18, [R1+0x6980] ;  /* 0x0069800001127983 */ /* 0x001ee20000300a00 */
[----:B------:R-:W-:Y:S02]  /*b1de0*/  IMAD.MOV.U32 R13, RZ, RZ, R27 ;  /* 0x000000ffff0d7224 */ /* 0x000fe400078e001b */
[----:B------:R-:W-:Y:S01]  /*b1df0*/  IMAD.MOV.U32 R12, RZ, RZ, R26 ;  /* 0x000000ffff0c7224 */ /* 0x000fe200078e001a */
[----:B------:R-:W2:Y:S04]  /*b1e00*/  LDL.LU.64 R24, [R1+0x6978] ;  /* 0x0069780001187983 */ /* 0x000ea80000300a00 */
[----:B------:R-:W-:Y:S04]  /*b1e10*/  STL [R1+0x6880], R13 ;  /* 0x0068800d01007387 */ /* 0x000fe80000100800 */
[----:B------:R-:W-:Y:S04]  /*b1e20*/  STL [R1+0x687c], R12 ;  /* 0x00687c0c01007387 */ /* 0x000fe80000100800 */
[----:B------:R-:W-:Y:S01]  /*b1e30*/  STL.64 [R1+0x6958], R14 ;  /* 0x0069580e01007387 */ /* 0x000fe20000100a00 */
        /* <DEDUP_REMOVED lines=17> */
[----:B--2---:R0:W-:Y:S02]  /*b1f50*/  STL.64 [R1+0x68c0], R18 ;  /* 0x0068c01201007387 */ /* 0x0041e40000100a00 */
[----:B0-----:R-:W-:-:S02]  /*b1f60*/  IMAD.MOV.U32 R18, RZ, RZ, R25 ;  /* 0x000000ffff127224 */ /* 0x001fc400078e0019 */
[----:B------:R-:W-:-:S05]  /*b1f70*/  IMAD.MOV.U32 R19, RZ, RZ, R24 ;  /* 0x000000ffff137224 */ /* 0x000fca00078e0018 */
[----:B------:R-:W-:Y:S04]  /*b1f80*/  STL.64 [R1+0x68d8], R18 ;  /* 0x0068d81201007387 */ /* 0x000fe80000100a00 */
[----:B------:R-:W-:Y:S04]  /*b1f90*/  STL.64 [R1+0x68a0], R10 ;  /* 0x0068a00a01007387 */ /* 0x000fe80000100a00 */
[----:B---3--:R0:W-:Y:S04]  /*b1fa0*/  STL.64 [R1+0x6898], R8 ;  /* 0x0068980801007387 */ /* 0x0081e80000100a00 */
[----:B0-----:R-:W2:Y:S04]  /*b1fb0*/  LDL.LU R8, [R1+0x150] ;  /* 0x0001500001087983 */ /* 0x001ea80000300800 */
[----:B------:R-:W2:Y:S04]  /*b1fc0*/  LDL.LU R9, [R1+0x154] ;  /* 0x0001540001097983 */ /* 0x000ea80000300800 */
[----:B------:R-:W3:Y:S04]  /*b1fd0*/  LDL.LU R10, [R1+0x158] ;  /* 0x00015800010a7983 */ /* 0x000ee80000300800 */
[----:B------:R-:W3:Y:S04]  /*b1fe0*/  LDL.LU R11, [R1+0x15c] ;  /* 0x00015c00010b7983 */ /* 0x000ee80000300800 */
[----:B------:R-:W2:Y:S01]  /*b1ff0*/  LDL.64 R26, [R1+0x178] ;  /* 0x00017800011a7983 */ /* 0x000ea20000100a00 */
[----:B------:R-:W-:-:S02]  /*b2000*/  IMAD.MOV.U32 R18, RZ, RZ, R2 ;  /* 0x000000ffff127224 */ /* 0x000fc400078e0002 */
[----:B------:R-:W-:Y:S01]  /*b2010*/  IMAD.MOV.U32 R19, RZ, RZ, R0 ;  /* 0x000000ffff137224 */ /* 0x000fe200078e0000 */
[----:B--2---:R-:W-:Y:S04]  /*b2020*/  STL.64 [R1+0x6920], R26 ;  /* 0x0069201a01007387 */ /* 0x004fe80000100a00 */
[----:B------:R0:W-:Y:S04]  /*b2030*/  STL.64 [R1+0x6900], R18 ;  /* 0x0069001201007387 */ /* 0x0001e80000100a00 */
[----:B------:R-:W2:Y:S04]  /*b2040*/  LDL.LU R16, [R1+0x400] ;  /* 0x0004000001107983 */ /* 0x000ea80000300800 */
[----:B------:R-:W2:Y:S04]  /*b2050*/  LDL.LU R17, [R1+0x404] ;  /* 0x0004040001117983 */ /* 0x000ea80000300800 */
[----:B0-----:R-:W2:Y:S04]  /*b2060*/  LDL.LU R18, [R1+0x408] ;  /* 0x0004080001127983 */ /* 0x001ea80000300800 */
[----:B------:R-:W2:Y:S04]  /*b2070*/  LDL.LU R19, [R1+0x40c] ;  /* 0x00040c0001137983 */ /* 0x000ea80000300800 */
[----:B------:R-:W2:Y:S04]  /*b2080*/  LDL.64 R26, [R1+0x188] ;  /* 0x00018800011a7983 */ /* 0x000ea80000100a00 */
[----:B--2---:R0:W-:Y:S04]  /*b2090*/  STL.64 [R1+0x6938], R26 ;  /* 0x0069381a01007387 */ /* 0x0041e80000100a00 */
[----:B0-----:R-:W2:Y:S04]  /*b20a0*/  LDL.64 R26, [R1+0x198] ;  /* 0x00019800011a7983 */ /* 0x001ea80000100a00 */
[----:B--2---:R-:W-:Y:S04]  /*b20b0*/  STL.64 [R1+0x6950], R26 ;  /* 0x0069501a01007387 */ /* 0x004fe80000100a00 */
[----:B------:R-:W-:Y:S04]  /*b20c0*/  STL.64 [R1+0x6918], R18 ;  /* 0x0069181201007387 */ /* 0x000fe80000100a00 */
        /* <DEDUP_REMOVED lines=11> */
[----:B------:R-:W2:Y:S04]  /*b2180*/  LDL.64 R26, [R1+0x1a8] ;  /* 0x0001a800011a7983 */ /* 0x000ea80000100a00 */
[----:B0-----:R-:W3:Y:S04]  /*b2190*/  LDL.64 R14, [R1+0x1b8] ;  /* 0x0001b800010e7983 */ /* 0x001ee80000100a00 */
[----:B--2---:R0:W-:Y:S04]  /*b21a0*/  STL.64 [R1+0x6970], R26 ;  /* 0x0069701a01007387 */ /* 0x0041e80000100a00 */
[----:B------:R-:W2:Y:S04]  /*b21b0*/  LDL.LU R24, [R1+0xa00] ;  /* 0x000a000001187983 */ /* 0x000ea80000300800 */
[----:B------:R-:W2:Y:S04]  /*b21c0*/  LDL.LU R25, [R1+0xa04] ;  /* 0x000a040001197983 */ /* 0x000ea80000300800 */
[----:B0-----:R-:W2:Y:S04]  /*b21d0*/  LDL.LU R26, [R1+0xa08] ;  /* 0x000a0800011a7983 */ /* 0x001ea80000300800 */
        /* <DEDUP_REMOVED lines=19> */
[----:B------:R-:W-:Y:S01]  /*b2310*/  HMMA.16816.F32.BF16 R24, R4, R14, R24 ;  /* 0x0000000e0418723c */ /* 0x000fe20000041818 */
        /* <DEDUP_REMOVED lines=18> */
[----:B------:R-:W-:-:S15]  /*b2440*/  MOV R21, R27 ;  /* 0x0000001b00157202 */ /* 0x000fde0000000f00 */
[----:B------:R-:W-:-:S03]  /*b2450*/  NOP ;  /* 0x0000000000007918 */ /* 0x000fc60000000000 */
[----:B------:R0:W-:Y:S04]  /*b2460*/  STL.64 [R1+0x11e0], R12 ;  /* 0x0011e00c01007387 */ /* 0x0001e80000100a00 */
[----:B------:R1:W-:Y:S01]  /*b2470*/  STL.64 [R1+0x11e8], R14 ;  /* 0x0011e80e01007387 */ /* 0x0003e20000100a00 */
[----:B0-----:R-:W-:-:S03]  /*b2480*/  IMAD.MOV.U32 R12, RZ, RZ, R26 ;  /* 0x000000ffff0c7224 */ /* 0x001fc600078e001a */
[----:B-1----:R-:W3:Y:S04]  /*b2490*/  LDL.LU.64 R14, [R1+0x6958] ;  /* 0x00695800010e7983 */ /* 0x002ee80000300a00 */
        /* <DEDUP_REMOVED lines=30> */
[----:B------:R-:W2:Y:S01]  /*b2680*/  LDL.LU.64 R18, [R1+0x6900] ;  /* 0x0069000001127983 */ /* 0x000ea20000300a00 */
[----:B------:R-:W-:-:S02]  /*b2690*/  IMAD.MOV.U32 R2, RZ, RZ, R26 ;  /* 0x000000ffff027224 */ /* 0x000fc400078e001a */
[----:B------:R-:W-:-:S14]  /*b26a0*/  IMAD.MOV.U32 R0, RZ, RZ, R27 ;  /* 0x000000ffff007224 */ /* 0x000fdc00078e001b */
        /* <DEDUP_REMOVED lines=26> */
[----:B------:R-:W4:Y:S04]  /*b2850*/  LDL.LU.64 R18, [R1+0x68b8] ;  /* 0x0068b80001127983 */ /* 0x000f280000300a00 */
[----:B------:R-:W4:Y:S02]  /*b2860*/  LDL.LU.64 R16, [R1+0x68b0] ;  /* 0x0068b00001107983 */ /* 0x000f240000300a00 */
[----:B----4-:R-:W-:-:S15]  /*b2870*/  HMMA.16816.F32.BF16 R16, R24, R22, R16 ;  /* 0x000000161810723c */ /* 0x010fde0000041810 */
        /* <DEDUP_REMOVED lines=13> */
[----:B------:R0:W-:Y:S01]  /*b2950*/  STL.64 [R1+0x6748], R18 ;  /* 0x0067481201007387 */ /* 0x0001e20000100a00 */
[----:B--2---:R-:W-:-:S15]  /*b2960*/  HMMA.16816.F32.BF16 R8, R24, R14, R8 ;  /* 0x0000000e1808723c */ /* 0x004fde0000041808 */
[----:B------:R-:W-:-:S04]  /*b2970*/  NOP ;  /* 0x0000000000007918 */ /* 0x000fc80000000000 */
[----:B------:R1:W-:Y:S04]  /*b2980*/  STL.64 [R1+0x1f0], R8 ;  /* 0x0001f00801007387 */ /* 0x0003e80000100a00 */
[----:B------:R2:W-:Y:S04]  /*b2990*/  STL.64 [R1+0x1f8], R10 ;  /* 0x0001f80a01007387 */ /* 0x0005e80000100a00 */
[----:B------:R-:W-:Y:S04]  /*b29a0*/  STL.64 [R1+0x6768], R22 ;  /* 0x0067681601007387 */ /* 0x000fe80000100a00 */
[----:B------:R-:W3:Y:S04]  /*b29b0*/  LDL.LU R16, [R1+0x6f0] ;  /* 0x0006f00001107983 */ /* 0x000ee80000300800 */
[----:B------:R-:W3:Y:S04]  /*b29c0*/  LDL.LU R17, [R1+0x6f4] ;  /* 0x0006f40001117983 */ /* 0x000ee80000300800 */
[----:B0-----:R-:W4:Y:S04]  /*b29d0*/  LDL.LU R18, [R1+0x6f8] ;  /* 0x0006f80001127983 */ /* 0x001f280000300800 */
[----:B------:R-:W4:Y:S04]  /*b29e0*/  LDL.LU R19, [R1+0x6fc] ;  /* 0x0006fc0001137983 */ /* 0x000f280000300800 */
[----:B-1----:R-:W3:Y:S04]  /*b29f0*/  LDL.LU R8, [R1+0xb0] ;  /* 0x0000b00001087983 */ /* 0x002ee80000300800 */
[----:B------:R-:W3:Y:S04]  /*b2a00*/  LDL.LU R9, [R1+0xb4] ;  /* 0x0000b40001097983 */ /* 0x000ee80000300800 */
[----:B--2---:R-:W2:Y:S04]  /*b2a10*/  LDL.LU R10, [R1+0xb8] ;  /* 0x0000b800010a7983 */ /* 0x004ea80000300800 */
[----:B------:R-:W2:Y:S01]  /*b2a20*/  LDL.LU R11, [R1+0xbc] ;  /* 0x0000bc00010b7983 */ /* 0x000ea20000300800 */
[----:B------:R-:W-:-:S02]  /*b2a30*/  IMAD.MOV.U32 R6, RZ, RZ, R29 ;  /* 0x000000ffff067224 */ /* 0x000fc400078e001d */
[----:B------:R-:W-:Y:S01]  /*b2a40*/  IMAD.MOV.U32 R7, RZ, RZ, R28 ;  /* 0x000000ffff077224 */ /* 0x000fe200078e001c */
[----:B--2---:R0:W-:Y:S04]  /*b2a50*/  STL.64 [R1+0x67a0], R10 ;  /* 0x0067a00a01007387 */ /* 0x0041e80000100a00 */
[----:B---3--:R1:W-:Y:S01]  /*b2a60*/  STL.64 [R1+0x6798], R8 ;  /* 0x0067980801007387 */ /* 0x0083e20000100a00 */
[----:B0-----:R-:W-:Y:S02]  /*b2a70*/  IMAD.MOV.U32 R10, RZ, RZ, R12 ;  /* 0x000000ffff0a7224 */ /* 0x001fe400078e000c */
[----:B------:R-:W-:Y:S01]  /*b2a80*/  IMAD.MOV.U32 R11, RZ, RZ, R3 ;  /* 0x000000ffff0b7224 */ /* 0x000fe200078e0003 */
[----:B------:R-:W2:Y:S04]  /*b2a90*/  LDL.LU R12, [R1+0x6894] ;  /* 0x00689400010c7983 */ /* 0x000ea80000300800 */
[----:B------:R-:W3:Y:S04]  /*b2aa0*/  LDL.LU R3, [R1+0x6890] ;  /* 0x0068900001037983 */ /* 0x000ee80000300800 */
[----:B------:R0:W-:Y:S04]  /*b2ab0*/  STL.64 [R1+0x67b0], R10 ;  /* 0x0067b00a01007387 */ /* 0x0001e80000100a00 */
[----:B------:R-:W2:Y:S04]  /*b2ac0*/  LDL.LU R29, [R1+0x688c] ;  /* 0x00688c00011d7983 */ /* 0x000ea80000300800 */
[----:B------:R-:W2:Y:S04]  /*b2ad0*/  LDL.LU R28, [R1+0x6888] ;  /* 0x00688800011c7983 */ /* 0x000ea80000300800 */
[----:B------:R0:W-:Y:S04]  /*b2ae0*/  STL.64 [R1+0x67b8], R6 ;  /* 0x0067b80601007387 */ /* 0x0001e80000100a00 */
        /* <DEDUP_REMOVED lines=15> */
[----:B-1----:R-:W-:Y:S01]  /*b2be0*/  MOV R6, R12 ;  /* 0x0000000c00067202 */ /* 0x002fe20000000f00 */
[----:B------:R-:W-:-:S02]  /*b2bf0*/  IMAD.MOV.U32 R7, RZ, RZ, R21 ;  /* 0x000000ffff077224 */ /* 0x000fc400078e0015 */
        /* <DEDUP_REMOVED lines=12> */
[----:B------:R-:W-:Y:S04]  /*b2cc0*/  STL.64 [R1+0x67f0], R8 ;  /* 0x0067f00801007387 */ /* 0x000fe80000100a00 */
[----:B------:R-:W2:Y:S04]  /*b2cd0*/  LDL.LU R29, [R1+0x6874] ;  /* 0x00687400011d7983 */ /* 0x000ea80000300800 */
[----:B------:R-:W3:Y:S04]  /*b2ce0*/  LDL.LU R3, [R1+0x6870] ;  /* 0x0068700001037983 */ /* 0x000ee80000300800 */
        /* <DEDUP_REMOVED lines=42> */
[----:B------:R-:W2:Y:S04]  /*b2f90*/  LDL.64 R22, [R1+0x18] ;  /* 0x0000180001167983 */ /* 0x000ea80000100a00 */
[----:B--2---:R0:W-:Y:S04]  /*b2fa0*/  STL.64 [R1+0x6770], R22 ;  /* 0x0067701601007387 */ /* 0x0041e80000100a00 */
[----:B0-----:R-:W2:Y:S01]  /*b2fb0*/  LDL.64 R22, [R1+0x28] ;  /* 0x0000280001167983 */ /* 0x001ea20000100a00 */
[----:B------:R-:W-:-:S02]  /*b2fc0*/  IMAD.MOV.U32 R6, RZ, RZ, R20 ;  /* 0x000000ffff067224 */ /* 0x000fc400078e0014 */
[----:B---3--:R-:W-:Y:S01]  /*b2fd0*/  IMAD.MOV.U32 R7, RZ, RZ, R3 ;  /* 0x000000ffff077224 */ /* 0x008fe200078e0003 */
[----:B--2---:R0:W-:Y:S04]  /*b2fe0*/  STL.64 [R1+0x67a8], R22 ;  /* 0x0067a81601007387 */ /* 0x0041e80000100a00 */
[----:B------:R-:W2:Y:S04]  /*b2ff0*/  LDL.LU R20, [R1+0x890] ;  /* 0x0008900001147983 */ /* 0x000ea80000300800 */
[----:B------:R-:W2:Y:S04]  /*b3000*/  LDL.LU R21, [R1+0x894] ;  /* 0x0008940001157983 */ /* 0x000ea80000300800 */
[----:B0-----:R-:W2:Y:S04]  /*b3010*/  LDL.LU R22, [R1+0x898] ;  /* 0x0008980001167983 */ /* 0x001ea80000300800 */
[----:B------:R-:W2:Y:S04]  /*b3020*/  LDL.LU R23, [R1+0x89c] ;  /* 0x00089c0001177983 */ /* 0x000ea80000300800 */
[----:B----4-:R-:W-:Y:S04]  /*b3030*/  STL.64 [R1+0x6760], R18 ;  /* 0x0067601201007387 */ /* 0x010fe80000100a00 */
[----:B------:R0:W-:Y:S04]  /*b3040*/  STL.64 [R1+0x6758], R16 ;  /* 0x0067581001007387 */ /* 0x0001e80000100a00 */
[----:B0-----:R-:W3:Y:S04]  /*b3050*/  LDL.LU R16, [R1+0x700] ;  /* 0x0007000001107983 */ /* 0x001ee80000300800 */
[----:B------:R-:W3:Y:S04]  /*b3060*/  LDL.LU R17, [R1+0x704] ;  /* 0x0007040001117983 */ /* 0x000ee80000300800 */
[----:B------:R-:W4:Y:S04]  /*b3070*/  LDL.LU R18, [R1+0x708] ;  /* 0x0007080001127983 */ /* 0x000f280000300800 */
[----:B------:R-:W4:Y:S01]  /*b3080*/  LDL.LU R19, [R1+0x70c] ;  /* 0x00070c0001137983 */ /* 0x000f220000300800 */
[C---:B------:R-:W-:Y:S03]  /*b3090*/  HMMA.16816.F32.BF16 R4, R24.reuse, R6, R8 ;  /* 0x000000061804723c */ /* 0x040fe60000041808 */
        /* <DEDUP_REMOVED lines=57> */
[----:B------:R-:W-:Y:S04]  /*b3430*/  STL.64 [R1+0xce8], R6 ;  /* 0x000ce80601007387 */ /* 0x000fe80000100a00 */
[----:B------:R-:W0:Y:S04]  /*b3440*/  LDSM.16.MT88.4 R4, [R28+UR5+0xa080] ;  /* 0x00a080051c04783b */ /* 0x000e280008004200 */
[----:B0-----:R-:W-:Y:S04]  /*b3450*/  STL.64 [R1+0x66c8], R6 ;  /* 0x0066c80601007387 */ /* 0x001fe80000100a00 */
[----:B------:R-:W-:Y:S01]  /*b3460*/  STL.64 [R1+0x66c0], R4 ;  /* 0x0066c00401007387 */ /* 0x000fe20000100a00 */
[----:B--2---:R-:W-:Y:S03]  /*b3470*/  HMMA.16816.F32.BF16 R8, R24, R10, R20 ;  /* 0x0000000a1808723c */ /* 0x004fe60000041814 */
[----:B------:R-:W2:-:S15]  /*b3480*/  LDL.LU.64 R22, [R1+0x67a8] ;  /* 0x0067a80001167983 */ /* 0x000e9e0000300a00 */
[----:B------:R-:W-:Y:S01]  /*b3490*/  NOP ;  /* 0x0000000000007918 */ /* 0x000fe20000000000 */
[----:B------:R-:W-:Y:S04]  /*b34a0*/  STL.64 [R1+0xcd0], R8 ;  /* 0x000cd00801007387 */ /* 0x000fe80000100a00 */
[----:B------:R0:W-:Y:S04]  /*b34b0*/  STL.64 [R1+0xcd8], R10 ;  /* 0x000cd80a01007387 */ /* 0x0001e80000100a00 */
[----:B0-----:R-:W2:Y:S04]  /*b34c0*/  LDL.LU.64 R10, [R1+0x67a0] ;  /* 0x0067a000010a7983 */ /* 0x001ea80000300a00 */
[----:B------:R-:W2:Y:S01]  /*b34d0*/  LDL.LU.64 R8, [R1+0x6798] ;  /* 0x0067980001087983 */ /* 0x000ea20000300a00 */
[----:B------:R-:W-:-:S02]  /*b34e0*/  IMAD.MOV.U32 R6, RZ, RZ, R2 ;  /* 0x000000ffff067224 */ /* 0x000fc400078e0002 */
[----:B------:R-:W-:-:S07]  /*b34f0*/  IMAD.MOV.U32 R7, RZ, RZ, R0 ;  /* 0x000000ffff077224 */ /* 0x000fce00078e0000 */
[----:B--2---:R-:W-:Y:S01]  /*b3500*/  HMMA.16816.F32.BF16 R24, R24, R6, R8 ;  /* 0x000000061818723c */ /* 0x004fe20000041808 */
[----:B------:R-:W3:Y:S04]  /*b3510*/  LDL.LU.64 R10, [R1+0x6790] ;  /* 0x00679000010a7983 */ /* 0x000ee80000300a00 */
[----:B------:R-:W3:Y:S01]  /*b3520*/  LDL.LU.64 R8, [R1+0x6788] ;  /* 0x0067880001087983 */ /* 0x000ee20000300a00 */
[----:B------:R-:W-:Y:S02]  /*b3530*/  IMAD.MOV.U32 R2, RZ, RZ, R22 ;  /* 0x000000ffff027224 */ /* 0x000fe400078e0016 */
[----:B------:R-:W-:-:S11]  /*b3540*/  IMAD.MOV.U32 R0, RZ, RZ, R23 ;  /* 0x000000ffff007224 */ /* 0x000fd600078e0017 */
        /* <DEDUP_REMOVED lines=14> */
[----:B------:R-:W2:Y:S02]  /*b3630*/  LDL.LU.64 R22, [R1+0x6770] ;  /* 0x0067700001167983 */ /* 0x000ea40000300a00 */
[----:B--2---:R-:W-:Y:S01]  /*b3640*/  HMMA.16816.F32.BF16 R4, R8, R22, R4 ;  /* 0x000000160804723c */ /* 0x004fe20000041804 */
[----:B------:R-:W-:-:S15]  /*b3650*/  IMAD.MOV.U32 R3, RZ, RZ, R23 ;  /* 0x000000ffff037224 */ /* 0x000fde00078e0017 */
[----:B------:R-:W-:-:S03]  /*b3660*/  NOP ;  /* 0x0000000000007918 */ /* 0x000fc60000000000 */
[----:B------:R0:W-:Y:S04]  /*b3670*/  STL.64 [R1+0xcb0], R4 ;  /* 0x000cb00401007387 */ /* 0x0001e80000100a00 */
[----:B------:R-:W-:Y:S01]  /*b3680*/  STL.64 [R1+0xcb8], R6 ;  /* 0x000cb80601007387 */ /* 0x000fe20000100a00 */
[----:B0-----:R-:W-:-:S03]  /*b3690*/  IMAD.MOV.U32 R4, RZ, RZ, R22 ;  /* 0x000000ffff047224 */ /* 0x001fc600078e0016 */
[----:B------:R-:W3:Y:S02]  /*b36a0*/  LDL.LU.64 R22, [R1+0x6768] ;  /* 0x0067680001167983 */ /* 0x000ee40000300a00 */
[----:B---3--:R-:W-:Y:S02]  /*b36b0*/  HMMA.16816.F32.BF16 R20, R8, R22, R16 ;  /* 0x000000160814723c */ /* 0x008fe40000041810 */
        /* <DEDUP_REMOVED lines=9> */
[----:B0-----:R-:W4:Y:S04]  /*b3750*/  LDL.LU.64 R18, [R1+0x6748] ;  /* 0x0067480001127983 */ /* 0x001f280000300a00 */
[----:B------:R0:W-:Y:S04]  /*b3760*/  STL.64 [R1+0x6730], R22 ;  /* 0x0067301601007387 */ /* 0x0001e80000100a00 */
[----:B------:R-:W2:Y:S04]  /*b3770*/  LDL.LU R20, [R1+0x6c0] ;  /* 0x0006c00001147983 */ /* 0x000ea80000300800 */
[----:B------:R-:W2:Y:S04]  /*b3780*/  LDL.LU R21, [R1+0x6c4] ;  /* 0x0006c40001157983 */ /* 0x000ea80000300800 */
[----:B0-----:R-:W2:Y:S04]  /*b3790*/  LDL.LU R22, [R1+0x6c8] ;  /* 0x0006c80001167983 */ /* 0x001ea80000300800 */
[----:B------:R-:W2:Y:S01]  /*b37a0*/  LDL.LU R23, [R1+0x6cc] ;  /* 0x0006cc0001177983 */ /* 0x000ea20000300800 */
[----:B----4-:R-:W-:-:S15]  /*b37b0*/  HMMA.16816.F32.BF16 R12, R8, R18, R12 ;  /* 0x00000012080c723c */ /* 0x010fde000004180c */
[----:B------:R-:W-:-:S04]  /*b37c0*/  NOP ;  /* 0x0000000000007918 */ /* 0x000fc80000000000 */
[----:B------:R-:W-:Y:S04]  /*b37d0*/  STL.64 [R1+0x780], R12 ;  /* 0x0007800c01007387 */ /* 0x000fe80000100a00 */
[----:B------:R0:W-:Y:S04]  /*b37e0*/  STL.64 [R1+0x788], R14 ;  /* 0x0007880e01007387 */ /* 0x0001e80000100a00 */
[----:B0-----:R-:W3:Y:S04]  /*b37f0*/  LDL.LU.64 R14, [R1+0x6740] ;  /* 0x00674000010e7983 */ /* 0x001ee80000300a00 */
[----:B------:R-:W4:Y:S04]  /*b3800*/  LDL.LU.64 R12, [R1+0x6738] ;  /* 0x00673800010c7983 */ /* 0x000f280000300a00 */
[----:B------:R0:W-:Y:S04]  /*b3810*/  STL [R1+0x6664], R18 ;  /* 0x0066641201007387 */ /* 0x0001e80000100800 */
[----:B------:R1:W-:Y:S04]  /*b3820*/  STL [R1+0x6660], R19 ;  /* 0x0066601301007387 */ /* 0x0003e80000100800 */
[----:B------:R-:W3:Y:S04]  /*b3830*/  LDL.LU R16, [R1+0x6d0] ;  /* 0x0006d00001107983 */ /* 0x000ee80000300800 */
[----:B------:R-:W3:Y:S04]  /*b3840*/  LDL.LU R17, [R1+0x6d4] ;  /* 0x0006d40001117983 */ /* 0x000ee80000300800 */
[----:B0-----:R-:W3:Y:S04]  /*b3850*/  LDL.LU R18, [R1+0x6d8] ;  /* 0x0006d80001127983 */ /* 0x001ee80000300800 */
[----:B-1----:R-:W3:Y:S01]  /*b3860*/  LDL.LU R19, [R1+0x6dc] ;  /* 0x0006dc0001137983 */ /* 0x002ee20000300800 */
[----:B--2---:R-:W-:Y:S01]  /*b3870*/  HMMA.16816.F32.BF16 R20, R8, R26, R20 ;  /* 0x0000001a0814723c */ /* 0x004fe20000041814 */
[----:B------:R-:W-:-:S07]  /*b3880*/  IMAD.MOV.U32 R29, RZ, RZ, R26 ;  /* 0x000000ffff1d7224 */ /* 0x000fce00078e001a */
[----:B---3--:R-:W-:Y:S01]  /*b3890*/  HMMA.16816.F32.BF16 R16, R8, R14, R16 ;  /* 0x0000000e0810723c */ /* 0x008fe20000041810 */
[----:B------:R-:W-:Y:S04]  /*b38a0*/  STL.64 [R1+0x6640], R14 ;  /* 0x0066400e01007387 */ /* 0x000fe80000100a00 */
[----:B----4-:R-:W-:-:S14]  /*b38b0*/  STL.64 [R1+0x6638], R12 ;  /* 0x0066380c01007387 */ /* 0x010fdc0000100a00 */
[----:B------:R0:W-:Y:S02]  /*b38c0*/  STL.64 [R1+0xc90], R16 ;  /* 0x000c901001007387 */ /* 0x0001e40000100a00 */
[----:B0-----:R-:W-:Y:S02]  /*b38d0*/  MOV R17, R27 ;  /* 0x0000001b00117202 */ /* 0x001fe40000000f00 */
[----:B------:R-:W0:Y:S04]  /*b38e0*/  LDSM.16.MT88.4 R24, [R28+UR5+0xa100] ;  /* 0x00a100051c18783b */ /* 0x000e280008004200 */
[----:B------:R-:W-:Y:S04]  /*b38f0*/  STL.64 [R1+0xc98], R18 ;  /* 0x000c981201007387 */ /* 0x000fe80000100a00 */
[----:B------:R-:W2:Y:S04]  /*b3900*/  LDL.LU R12, [R1+0xe80] ;  /* 0x000e8000010c7983 */ /* 0x000ea80000300800 */
[----:B------:R-:W2:Y:S04]  /*b3910*/  LDL.LU R13, [R1+0xe84] ;  /* 0x000e8400010d7983 */ /* 0x000ea80000300800 */
[----:B------:R-:W2:Y:S04]  /*b3920*/  LDL.LU R14, [R1+0xe88] ;  /* 0x000e8800010e7983 */ /* 0x000ea80000300800 */
[----:B------:R-:W2:Y:S04]  /*b3930*/  LDL.LU R15, [R1+0xe8c] ;  /* 0x000e8c00010f7983 */ /* 0x000ea80000300800 */
[----:B------:R1:W-:Y:S04]  /*b3940*/  STL.64 [R1+0x1480], R20 ;  /* 0x0014801401007387 */ /* 0x0003e80000100a00 */
[----:B------:R3:W-:Y:S04]  /*b3950*/  STL.64 [R1+0x1488], R22 ;  /* 0x0014881601007387 */ /* 0x0007e80000100a00 */
[----:B-1----:R-:W4:Y:S04]  /*b3960*/  LDL.LU R20, [R1+0xe70] ;  /* 0x000e700001147983 */ /* 0x002f280000300800 */
[----:B------:R-:W4:Y:S04]  /*b3970*/  LDL.LU R21, [R1+0xe74] ;  /* 0x000e740001157983 */ /* 0x000f280000300800 */
[----:B---3--:R-:W4:Y:S04]  /*b3980*/  LDL.LU R22, [R1+0xe78] ;  /* 0x000e780001167983 */ /* 0x008f280000300800 */
[----:B------:R-:W4:Y:S04]  /*b3990*/  LDL.LU R23, [R1+0xe7c] ;  /* 0x000e7c0001177983 */ /* 0x000f280000300800 */
[----:B------:R1:W-:Y:S04]  /*b39a0*/  STL [R1+0x666c], R17 ;  /* 0x00666c1101007387 */ /* 0x0003e80000100800 */
[----:B------:R-:W-:Y:S04]  /*b39b0*/  STL [R1+0x6668], R29 ;  /* 0x0066681d01007387 */ /* 0x000fe80000100800 */
[----:B------:R-:W3:Y:S04]  /*b39c0*/  LDL.LU R16, [R1+0xe50] ;  /* 0x000e500001107983 */ /* 0x000ee80000300800 */
[----:B-1----:R-:W3:Y:S04]  /*b39d0*/  LDL.LU R17, [R1+0xe54] ;  /* 0x000e540001117983 */ /* 0x002ee80000300800 */
[----:B------:R-:W3:Y:S04]  /*b39e0*/  LDL.LU R18, [R1+0xe58] ;  /* 0x000e580001127983 */ /* 0x000ee80000300800 */
[----:B------:R-:W3:Y:S04]  /*b39f0*/  LDL.LU R19, [R1+0xe5c] ;  /* 0x000e5c0001137983 */ /* 0x000ee80000300800 */
[----:B------:R-:W3:Y:S04]  /*b3a00*/  LDL.64 R6, [R1+0x1b8] ;  /* 0x0001b80001067983 */ /* 0x000ee80000100a00 */
[----:B0-----:R0:W-:Y:S04]  /*b3a10*/  STL.64 [R1+0x6558], R26 ;  /* 0x0065581a01007387 */ /* 0x0011e80000100a00 */
[----:B------:R1:W-:Y:S04]  /*b3a20*/  STL.64 [R1+0x6550], R24 ;  /* 0x0065501801007387 */ /* 0x0003e80000100a00 */
[----:B0-----:R-:W2:Y:S02]  /*b3a30*/  LDL.64 R26, [R1+0x1e8] ;  /* 0x0001e800011a7983 */ /* 0x001ea40000100a00 */
[----:B--2---:R-:W-:-:S15]  /*b3a40*/  HMMA.16816.F32.BF16 R12, R8, R26, R12 ;  /* 0x0000001a080c723c */ /* 0x004fde000004180c */
[----:B------:R-:W-:-:S04]  /*b3a50*/  NOP ;  /* 0x0000000000007918 */ /* 0x000fc80000000000 */
[----:B------:R0:W-:Y:S04]  /*b3a60*/  STL.64 [R1+0x1470], R12 ;  /* 0x0014700c01007387 */ /* 0x0001e80000100a00 */
[----:B------:R-:W-:Y:S04]  /*b3a70*/  STL.64 [R1+0x1478], R14 ;  /* 0x0014780e01007387 */ /* 0x000fe80000100a00 */
[----:B-1----:R-:W2:Y:S04]  /*b3a80*/  LDL.LU R24, [R1+0xc20] ;  /* 0x000c200001187983 */ /* 0x002ea80000300800 */
[----:B------:R-:W2:Y:S01]  /*b3a90*/  LDL.LU R25, [R1+0xc24] ;  /* 0x000c240001197983 */ /* 0x000ea20000300800 */
[----:B0-----:R-:W-:-:S02]  /*b3aa0*/  IMAD.MOV.U32 R13, RZ, RZ, R26 ;  /* 0x000000ffff0d7224 */ /* 0x001fc400078e001a */
[----:B------:R-:W-:Y:S01]  /*b3ab0*/  IMAD.MOV.U32 R12, RZ, RZ, R27 ;  /* 0x000000ffff0c7224 */ /* 0x000fe200078e001b */
        /* <DEDUP_REMOVED lines=13> */
[----:B0-----:R-:W4:Y:S04]  /*b3b90*/  LDL.64 R26, [R1+0x1d8] ;  /* 0x0001d800011a7983 */ /* 0x001f280000100a00 */
[----:B------:R-:W-:Y:S01]  /*b3ba0*/  STL [R1+0x6670], R13 ;  /* 0x0066700d01007387 */ /* 0x000fe20000100800 */
[----:B----4-:R-:W-:Y:S01]  /*b3bb0*/  HMMA.16816.F32.BF16 R20, R8, R26, R20 ;  /* 0x0000001a0814723c */ /* 0x010fe20000041814 */
[----:B------:R-:W-:-:S02]  /*b3bc0*/  IMAD.MOV.U32 R15, RZ, RZ, R26 ;  /* 0x000000ffff0f7224 */ /* 0x000fc400078e001a */
[----:B------:R-:W-:Y:S02]  /*b3bd0*/  IMAD.MOV.U32 R14, RZ, RZ, R27 ;  /* 0x000000ffff0e7224 */ /* 0x000fe400078e001b */
[----:B------:R-:W-:Y:S02]  /*b3be0*/  IMAD.MOV.U32 R26, RZ, RZ, R2 ;  /* 0x000000ffff1a7224 */ /* 0x000fe400078e0002 */
[----:B------:R-:W-:-:S12]  /*b3bf0*/  IMAD.MOV.U32 R27, RZ, RZ, R0 ;  /* 0x000000ffff1b7224 */ /* 0x000fd800078e0000 */
[----:B------:R-:W-:Y:S04]  /*b3c00*/  STL.64 [R1+0x1460], R20 ;  /* 0x0014601401007387 */ /* 0x000fe80000100a00 */
[----:B------:R0:W-:Y:S04]  /*b3c10*/  STL.64 [R1+0x1468], R22 ;  /* 0x0014681601007387 */ /* 0x0001e80000100a00 */
[----:B0-----:R-:W2:Y:S04]  /*b3c20*/  LDL.LU.64 R22, [R1+0x6730] ;  /* 0x0067300001167983 */ /* 0x001ea80000300a00 */
[----:B------:R0:W-:Y:S04]  /*b3c30*/  STL.64 [R1+0x66f0], R14 ;  /* 0x0066f00e01007387 */ /* 0x0001e80000100a00 */
[----:B------:R-:W-:Y:S04]  /*b3c40*/  STL [R1+0x66e8], R12 ;  /* 0x0066e80c01007387 */ /* 0x000fe80000100800 */
[----:B0-----:R-:W4:Y:S04]  /*b3c50*/  LDL.64 R14, [R1+0x1c8] ;  /* 0x0001c800010e7983 */ /* 0x001f280000100a00 */
[----:B------:R0:W-:Y:S04]  /*b3c60*/  STL.64 [R1+0x66f8], R26 ;  /* 0x0066f81a01007387 */ /* 0x0001e80000100a00 */
[----:B------:R-:W2:Y:S04]  /*b3c70*/  LDL.LU R24, [R1+0xe60] ;  /* 0x000e600001187983 */ /* 0x000ea80000300800 */
[----:B------:R-:W2:Y:S04]  /*b3c80*/  LDL.LU R25, [R1+0xe64] ;  /* 0x000e640001197983 */ /* 0x000ea80000300800 */
[----:B0-----:R-:W2:Y:S04]  /*b3c90*/  LDL.LU R26, [R1+0xe68] ;  /* 0x000e6800011a7983 */ /* 0x001ea80000300800 */
[----:B------:R-:W2:Y:S01]  /*b3ca0*/  LDL.LU R27, [R1+0xe6c] ;  /* 0x000e6c00011b7983 */ /* 0x000ea20000300800 */
[----:B----4-:R-:W-:-:S02]  /*b3cb0*/  IMAD.MOV.U32 R28, RZ, RZ, R14 ;  /* 0x000000ffff1c7224 */ /* 0x010fc400078e000e */
[----:B------:R-:W-:Y:S01]  /*b3cc0*/  IMAD.MOV.U32 R20, RZ, RZ, R15 ;  /* 0x000000ffff147224 */ /* 0x000fe200078e000f */
[C---:B--2---:R-:W-:Y:S08]  /*b3cd0*/  HMMA.16816.F32.BF16 R24, R8.reuse, R14, R24 ;  /* 0x0000000e0818723c */ /* 0x044ff00000041818 */
[----:B---3--:R-:W-:Y:S11]  /*b3ce0*/  HMMA.16816.F32.BF16 R12, R8, R6, R16 ;  /* 0x00000006080c723c */ /* 0x008ff60000041810 */
[----:B------:R-:W-:Y:S04]  /*b3cf0*/  STL.64 [R1+0x1450], R24 ;  /* 0x0014501801007387 */ /* 0x000fe80000100a00 */
[----:B------:R0:W-:Y:S04]  /*b3d00*/  STL.64 [R1+0x1458], R26 ;  /* 0x0014581a01007387 */ /* 0x0001e80000100a00 */
[----:B------:R-:W-:Y:S04]  /*b3d10*/  STL.64 [R1+0x1440], R12 ;  /* 0x0014400c01007387 */ /* 0x000fe80000100a00 */
[----:B------:R-:W-:Y:S04]  /*b3d20*/  STL.64 [R1+0x1448], R14 ;  /* 0x0014480e01007387 */ /* 0x000fe80000100a00 */
[----:B0-----:R-:W2:Y:S04]  /*b3d30*/  LDL.64 R26, [R1+0x188] ;  /* 0x00018800011a7983 */ /* 0x001ea80000100a00 */
[----:B--2---:R0:W-:Y:S04]  /*b3d40*/  STL.64 [R1+0x6710], R26 ;  /* 0x0067101a01007387 */ /* 0x0041e80000100a00 */
[----:B0-----:R-:W2:Y:S04]  /*b3d50*/  LDL.64 R26, [R1+0x198] ;  /* 0x00019800011a7983 */ /* 0x001ea80000100a00 */
[----:B--2---:R0:W-:Y:S04]  /*b3d60*/  STL.64 [R1+0x6728], R26 ;  /* 0x0067281a01007387 */ /* 0x0041e80000100a00 */
[----:B------:R-:W2:Y:S04]  /*b3d70*/  LDL.LU R12, [R1+0xe10] ;  /* 0x000e1000010c7983 */ /* 0x000ea80000300800 */
[----:B------:R-:W2:Y:S04]  /*b3d80*/  LDL.LU R13, [R1+0xe14] ;  /* 0x000e1400010d7983 */ /* 0x000ea80000300800 */
[----:B------:R-:W3:Y:S04]  /*b3d90*/  LDL.LU R14, [R1+0xe18] ;  /* 0x000e1800010e7983 */ /* 0x000ee80000300800 */
[----:B------:R-:W3:Y:S04]  /*b3da0*/  LDL.LU R15, [R1+0xe1c] ;  /* 0x000e1c00010f7983 */ /* 0x000ee80000300800 */
[----:B------:R-:W4:Y:S04]  /*b3db0*/  LDL.LU R16, [R1+0xe40] ;  /* 0x000e400001107983 */ /* 0x000f280000300800 */
        /* <DEDUP_REMOVED lines=40> */
[----:B------:R1:W-:Y:S01]  /*b4040*/  STL.64 [R1+0x1438], R18 ;  /* 0x0014381201007387 */ /* 0x0003e20000100a00 */
[----:B0-----:R-:W-:-:S03]  /*b4050*/  IMAD.MOV.U32 R16, RZ, RZ, R26 ;  /* 0x000000ffff107224 */ /* 0x001fc600078e001a */
[----:B------:R-:W4:Y:S02]  /*b4060*/  LDL.LU.64 R26, [R1+0x6728] ;  /* 0x00672800011a7983 */ /* 0x000f240000300a00 */
[----:B----4-:R-:W-:Y:S01]  /*b4070*/  HMMA.16816.F32.BF16 R12, R8, R26, R12 ;  /* 0x0000001a080c723c */ /* 0x010fe2000004180c */
[----:B-1----:R-:W-:Y:S02]  /*b4080*/  IMAD.MOV.U32 R19, RZ, RZ, R26 ;  /* 0x000000ffff137224 */ /* 0x002fe400078e001a */
[----:B------:R-:W-:-:S15]  /*b4090*/  IMAD.MOV.U32 R0, RZ, RZ, R27 ;  /* 0x000000ffff007224 */ /* 0x000fde00078e001b */
[----:B------:R-:W-:Y:S01]  /*b40a0*/  NOP ;  /* 0x0000000000007918 */ /* 0x000fe20000000000 */
[----:B------:R-:W-:Y:S04]  /*b40b0*/  STL.64 [R1+0x1420], R12 ;  /* 0x0014200c01007387 */ /* 0x000fe80000100a00 */
[----:B------:R0:W-:Y:S04]  /*b40c0*/  STL.64 [R1+0x1428], R14 ;  /* 0x0014280e01007387 */ /* 0x0001e80000100a00 */
[----:B0-----:R-:W4:Y:S04]  /*b40d0*/  LDL.LU.64 R14, [R1+0x6720] ;  /* 0x00672000010e7983 */ /* 0x001f280000300a00 */
[----:B------:R-:W4:Y:S04]  /*b40e0*/  LDL.LU.64 R12, [R1+0x6718] ;  /* 0x00671800010c7983 */ /* 0x000f280000300a00 */
[----:B------:R-:W4:Y:S02]  /*b40f0*/  LDL.LU.64 R26, [R1+0x6710] ;  /* 0x00671000011a7983 */ /* 0x000f240000300a00 */
[----:B----4-:R-:W-:-:S15]  /*b4100*/  HMMA.16816.F32.BF16 R12, R8, R26, R12 ;  /* 0x0000001a080c723c */ /* 0x010fde000004180c */
[----:B------:R-:W-:-:S04]  /*b4110*/  NOP ;  /* 0x0000000000007918 */ /* 0x000fc80000000000 */
[----:B------:R-:W-:Y:S04]  /*b4120*/  STL.64 [R1+0x1410], R12 ;  /* 0x0014100c01007387 */ /* 0x000fe80000100a00 */
[----:B------:R0:W-:Y:S04]  /*b4130*/  STL.64 [R1+0x1418], R14 ;  /* 0x0014180e01007387 */ /* 0x0001e80000100a00 */
[----:B0-----:R-:W4:Y:S04]  /*b4140*/  LDL.LU.64 R14, [R1+0x6708] ;  /* 0x00670800010e7983 */ /* 0x001f280000300a00 */
[----:B------:R-:W4:Y:S01]  /*b4150*/  LDL.LU.64 R12, [R1+0x6700] ;  /* 0x00670000010c7983 */ /* 0x000f220000300a00 */
[----:B------:R-:W0:Y:S01]  /*b4160*/  S2R R18, SR_TID.X ;  /* 0x0000000000127919 */ /* 0x000e220000002100 */
[----:B------:R-:W-:-:S02]  /*b4170*/  MOV R29, R26 ;  /* 0x0000001a001d7202 */ /* 0x000fc40000000f00 */
[C---:B0-----:R-:W-:Y:S01]  /*b4180*/  LOP3.LUT R4, R18.reuse, 0x7, RZ, 0xc0, !PT ;  /* 0x0000000712047812 */ /* 0x041fe200078ec0ff */
[C---:B------:R-:W-:Y:S02]  /*b4190*/  IMAD.SHL.U32 R5, R18.reuse, 0x100, RZ ;  /* 0x0000010012057824 */ /* 0x040fe400078e00ff */
[----:B------:R-:W-:Y:S02]  /*b41a0*/  IMAD.SHL.U32 R17, R18, 0x2, RZ ;  /* 0x0000000212117824 */ /* 0x000fe400078e00ff */
[----:B------:R-:W-:Y:S02]  /*b41b0*/  IMAD.MOV.U32 R18, RZ, RZ, R27 ;  /* 0x000000ffff127224 */ /* 0x000fe400078e001b */
[----:B------:R-:W-:Y:S01]  /*b41c0*/  IMAD R4, R4, 0x210, RZ ;  /* 0x0000021004047824 */ /* 0x000fe200078e02ff */
[----:B------:R-:W2:Y:S04]  /*b41d0*/  LDL.LU.64 R26, [R1+0x66f8] ;  /* 0x0066f800011a7983 */ /* 0x000ea80000300a00 */
[----:B------:R-:W-:Y:S01]  /*b41e0*/  LOP3.LUT R25, R4, 0x10, R17, 0x78, !PT ;  /* 0x0000001004197812 */ /* 0x000fe200078e7811 */
[----:B---3--:R-:W-:Y:S01]  /*b41f0*/  IMAD.MOV.U32 R17, RZ, RZ, R7 ;  /* 0x000000ffff117224 */ /* 0x008fe200078e0007 */
[----:B----4-:R-:W-:-:S15]  /*b4200*/  HMMA.16816.F32.BF16 R12, R8, R6, R12 ;  /* 0x00000006080c723c */ /* 0x010fde000004180c */
[----:B------:R-:W-:-:S04]  /*b4210*/  NOP ;  /* 0x0000000000007918 */ /* 0x000fc80000000000 */
[----:B------:R0:W-:Y:S04]  /*b4220*/  STL.64 [R1+0x1400], R12 ;  /* 0x0014000c01007387 */ /* 0x0001e80000100a00 */
[----:B------:R1:W-:Y:S01]  /*b4230*/  STL.64 [R1+0x1408], R14 ;  /* 0x0014080e01007387 */ /* 0x0003e20000100a00 */
[----:B0-----:R-:W-:-:S03]  /*b4240*/  IMAD.MOV.U32 R13, RZ, RZ, R6 ;  /* 0x000000ffff0d7224 */ /* 0x001fc600078e0006 */
[----:B-1----:R-:W3:Y:S04]  /*b4250*/  LDL.LU.64 R14, [R1+0x66f0] ;  /* 0x0066f000010e7983 */ /* 0x002ee80000300a00 */
[----:B------:R-:W4:Y:S04]  /*b4260*/  LDL.LU R12, [R1+0x66e8] ;  /* 0x0066e800010c7983 */ /* 0x000f280000300800 */
[----:B------:R-:W2:Y:S01]  /*b4270*/  LDL.LU.64 R6, [R1+0x66e0] ;  /* 0x0066e00001067983 */ /* 0x000ea20000300a00 */
[----:B------:R-:W-:-:S04]  /*b4280*/  LOP3.LUT R25, R25, 0x1000, R5, 0xf8, !PT ;  /* 0x0000100019197812 */ /* 0x000fc800078ef805 */
[----:B------:R-:W-:Y:S01]  /*b4290*/  LOP3.LUT R25, R25, 0x60, RZ, 0x3c, !PT ;  /* 0x0000006019197812 */ /* 0x000fe200078e3cff */
[----:B--2---:R-:W-:Y:S01]  /*b42a0*/  HMMA.16816.F32.BF16 R8, R8, R6, R20 ;  /* 0x000000060808723c */ /* 0x004fe20000041814 */
[----:B------:R-:W2:Y:S04]  /*b42b0*/  LDL.LU.64 R22, [R1+0x66d8] ;  /* 0x0066d80001167983 */ /* 0x000ea80000300a00 */
[----:B------:R-:W2:Y:S04]  /*b42c0*/  LDL.LU.64 R20, [R1+0x66d0] ;  /* 0x0066d00001147983 */ /* 0x000ea80000300a00 */
[----:B------:R-:W2:Y:S04]  /*b42d0*/  LDL.LU.64 R6, [R1+0x66c8] ;  /* 0x0066c80001067983 */ /* 0x000ea80000300a00 */
[----:B------:R-:W2:Y:S06]  /*b42e0*/  LDL.LU.64 R4, [R1+0x66c0] ;  /* 0x0066c00001047983 */ /* 0x000eac0000300a00 */
[----:B------:R-:W-:Y:S04]  /*b42f0*/  STL.64 [R1+0xc80], R8 ;  /* 0x000c800801007387 */ /* 0x000fe80000100a00 */
[----:B------:R-:W-:Y:S04]  /*b4300*/  STL.64 [R1+0xc88], R10 ;  /* 0x000c880a01007387 */ /* 0x000fe80000100a00 */
[----:B------:R-:W0:Y:S04]  /*b4310*/  LDSM.16.MT88.4 R8, [R25+UR5+0xa180] ;  /* 0x00a180051908783b */ /* 0x000e280008004200 */
[----:B0-----:R0:W-:Y:S04]  /*b4320*/  STL.64 [R1+0x6450], R10 ;  /* 0x0064500a01007387 */ /* 0x0011e80000100a00 */
[----:B------:R-:W-:Y:S04]  /*b4330*/  STL.64 [R1+0x6448], R8 ;  /* 0x0064480801007387 */ /* 0x000fe80000100a00 */
[----:B0-----:R-:W3:Y:S01]  /*b4340*/  LDL.LU.64 R10, [R1+0x168] ;  /* 0x00016800010a7983 */ /* 0x001ee20000300a00 */
[C---:B--2---:R-:W-:Y:S03]  /*b4350*/  HMMA.16816.F32.BF16 R24, R4.reuse, R26, R20 ;  /* 0x0000001a0418723c */ /* 0x044fe60000041814 */
[----:B---3--:R0:W-:Y:S04]  /*b4360*/  STL.64 [R1+0x6560], R10 ;  /* 0x0065600a01007387 */ /* 0x0081e80000100a00 */
[----:B0-----:R-:W2:Y:S04]  /*b4370*/  LDL R10, [R1+0x8] ;  /* 0x00000800010a7983 */ /* 0x001ea80000100800 */
[----:B------:R-:W2:Y:S04]  /*b4380*/  LDL R11, [R1+0xc] ;  /* 0x00000c00010b7983 */ /* 0x000ea80000100800 */
[----:B------:R-:W3:Y:S04]  /*b4390*/  LDL.LU.64 R22, [R1+0x66b8] ;  /* 0x0066b80001167983 */ /* 0x000ee80000300a00 */
[----:B------:R-:W3:Y:S04]  /*b43a0*/  LDL.LU.64 R20, [R1+0x66b0] ;  /* 0x0066b00001147983 */ /* 0x000ee80000300a00 */
[----:B------:R-:W-:Y:S04]  /*b43b0*/  STL.64 [R1+0xc70], R24 ;  /* 0x000c701801007387 */ /* 0x000fe80000100a00 */
        /* <DEDUP_REMOVED lines=8> */
[----:B------:R-:W2:Y:S02]  /*b4440*/  LDL.LU.64 R24, [R1+0x6688] ;  /* 0x0066880001187983 */ /* 0x000ea40000300a00 */
[----:B--2---:R-:W-:Y:S02]  /*b4450*/  HMMA.16816.F32.BF16 R8, R4, R10, R24 ;  /* 0x0000000a0408723c */ /* 0x004fe40000041818 */
[----:B------:R-:W3:Y:S04]  /*b4460*/  LDL.LU.64 R26, [R1+0x6680] ;  /* 0x00668000011a7983 */ /* 0x000ee80000300a00 */
[----:B------:R-:W3:-:S13]  /*b4470*/  LDL.LU.64 R24, [R1+0x6678] ;  /* 0x0066780001187983 */ /* 0x000eda0000300a00 */
[----:B------:R-:W-:Y:S04]  /*b4480*/  STL.64 [R1+0xc50], R8 ;  /* 0x000c500801007387 */ /* 0x000fe80000100a00 */
[----:B------:R3:W-:Y:S02]  /*b4490*/  STL.64 [R1+0xc58], R10 ;  /* 0x000c580a01007387 */ /* 0x0007e40000100a00 */
[----:B---3--:R-:W-:Y:S02]  /*b44a0*/  HMMA.16816.F32.BF16 R8, R4, R22, R24 ;  /* 0x000000160408723c */ /* 0x008fe40000041818 */
        /* <DEDUP_REMOVED lines=9> */
[----:B---3--:R-:W-:Y:S04]  /*b4540*/  STL.64 [R1+0x6570], R26 ;  /* 0x0065701a01007387 */ /* 0x008fe80000100a00 */
[----:B--2---:R0:W-:Y:S04]  /*b4550*/  STL.64 [R1+0x6568], R24 ;  /* 0x0065681801007387 */ /* 0x0041e80000100a00 */
        /* <DEDUP_REMOVED lines=58> */
[----:B0-----:R-:W-:Y:S01]  /*b4900*/  IMAD.MOV.U32 R10, RZ, RZ, R13 ;  /* 0x000000ffff0a7224 */ /* 0x001fe200078e000d */
[----:B----4-:R-:W-:Y:S01]  /*b4910*/  MOV R11, R12 ;  /* 0x0000000c000b7202 */ /* 0x010fe20000000f00 */
        /* <DEDUP_REMOVED lines=33> */
[----:B------:R0:W-:Y:S04]  /*b4b30*/  STL.64 [R1+0x6520], R22 ;  /* 0x0065201601007387 */ /* 0x0001e80000100a00 */
[----:B------:R1:W-:Y:S04]  /*b4b40*/  STL [R1+0x6518], R21 ;  /* 0x0065181501007387 */ /* 0x0003e80000100800 */
[----:B0-----:R-:W4:Y:S01]  /*b4b50*/  LDL.LU.64 R22, [R1+0x8] ;  /* 0x0000080001167983 */ /* 0x001f220000300a00 */
[C---:B------:R-:W-:Y:S03]  /*b4b60*/  HMMA.16816.F32.BF16 R12, R4.reuse, R18, R12 ;  /* 0x00000012040c723c */ /* 0x040fe6000004180c */
[----:B----4-:R0:W-:Y:S04]  /*b4b70*/  STL.64 [R1+0x6538], R22 ;  /* 0x0065381601007387 */ /* 0x0101e80000100a00 */
[----:B------:R-:W4:Y:S04]  /*b4b80*/  LDL.LU R20, [R1+0x3e0] ;  /* 0x0003e00001147983 */ /* 0x000f280000300800 */
[----:B-1----:R-:W4:Y:S04]  /*b4b90*/  LDL.LU R21, [R1+0x3e4] ;  /* 0x0003e40001157983 */ /* 0x002f280000300800 */
[----:B0-----:R-:W2:Y:S04]  /*b4ba0*/  LDL.LU R22, [R1+0x3e8] ;  /* 0x0003e80001167983 */ /* 0x001ea80000300800 */
[----:B------:R-:W2:Y:S04]  /*b4bb0*/  LDL.LU R23, [R1+0x3ec] ;  /* 0x0003ec0001177983 */ /* 0x000ea80000300800 */
[----:B--2---:R0:W-:Y:S04]  /*b4bc0*/  STL.64 [R1+0x6548], R22 ;  /* 0x0065481601007387 */ /* 0x0041e80000100a00 */
[----:B----4-:R-:W-:Y:S04]  /*b4bd0*/  STL.64 [R1+0x6540], R20 ;  /* 0x0065401401007387 */ /* 0x010fe80000100a00 */
[----:B0-----:R-:W2:Y:S04]  /*b4be0*/  LDL.LU.64 R22, [R1+0x28] ;  /* 0x0000280001167983 */ /* 0x001ea80000300a00 */
[----:B------:R-:W-:Y:S04]  /*b4bf0*/  STL.64 [R1+0xc30], R12 ;  /* 0x000c300c01007387 */ /* 0x000fe80000100a00 */
[----:B------:R0:W-:Y:S04]  /*b4c00*/  STL.64 [R1+0xc38], R14 ;  /* 0x000c380e01007387 */ /* 0x0001e80000100a00 */
[----:B0-----:R-:W4:Y:S04]  /*b4c10*/  LDL.LU.64 R14, [R1+0x6640] ;  /* 0x00664000010e7983 */ /* 0x001f280000300a00 */
[----:B------:R-:W2:Y:S04]  /*b4c20*/  LDL.LU.64 R12, [R1+0x6638] ;  /* 0x00663800010c7983 */ /* 0x000ea80000300a00 */
[----:B------:R-:W-:Y:S04]  /*b4c30*/  STL.64 [R1+0x6510], R18 ;  /* 0x0065101201007387 */ /* 0x000fe80000100a00 */
[----:B------:R-:W-:Y:S01]  /*b4c40*/  STL [R1+0x6508], R16 ;  /* 0x0065081001007387 */ /* 0x000fe20000100800 */
[----:B----4-:R-:W-:-:S15]  /*b4c50*/  HMMA.16816.F32.BF16 R8, R4, R14, R8 ;  /* 0x0000000e0408723c */ /* 0x010fde0000041808 */
[----:B------:R-:W-:-:S04]  /*b4c60*/  NOP ;  /* 0x0000000000007918 */ /* 0x000fc80000000000 */
[----:B------:R-:W-:Y:S04]  /*b4c70*/  STL.64 [R1+0xc20], R8 ;  /* 0x000c200801007387 */ /* 0x000fe80000100a00 */
[----:B------:R0:W-:Y:S04]  /*b4c80*/  STL.64 [R1+0xc28], R10 ;  /* 0x000c280a01007387 */ /* 0x0001e80000100a00 */
[----:B0-----:R-:W4:Y:S04]  /*b4c90*/  LDL.LU.64 R10, [R1+0x6630] ;  /* 0x00663000010a7983 */ /* 0x001f280000300a00 */
[----:B------:R-:W4:Y:S01]  /*b4ca0*/  LDL.LU.64 R8, [R1+0x6628] ;  /* 0x0066280001087983 */ /* 0x000f220000300a00 */
[----:B------:R-:W-:-:S02]  /*b4cb0*/  IMAD.MOV.U32 R18, RZ, RZ, R29 ;  /* 0x000000ffff127224 */ /* 0x000fc400078e001d */
[----:B---3--:R-:W-:Y:S01]  /*b4cc0*/  IMAD.MOV.U32 R19, RZ, RZ, R17 ;  /* 0x000000ffff137224 */ /* 0x008fe200078e0011 */
[----:B------:R-:W-:Y:S04]  /*b4cd0*/  STL.64 [R1+0x6530], R14 ;  /* 0x0065300e01007387 */ /* 0x000fe80000100a00 */
[----:B--2---:R0:W-:Y:S04]  /*b4ce0*/  STL.64 [R1+0x6528], R12 ;  /* 0x0065280c01007387 */ /* 0x0041e80000100a00 */
[----:B0-----:R-:W2:Y:S04]  /*b4cf0*/  LDL.LU R12, [R1+0x3d0] ;  /* 0x0003d000010c7983 */ /* 0x001ea80000300800 */
[----:B------:R-:W2:Y:S04]  /*b4d00*/  LDL.LU R13, [R1+0x3d4] ;  /* 0x0003d400010d7983 */ /* 0x000ea80000300800 */
[----:B------:R-:W2:Y:S04]  /*b4d10*/  LDL.LU R14, [R1+0x3d8] ;  /* 0x0003d800010e7983 */ /* 0x000ea80000300800 */
[----:B------:R-:W2:Y:S01]  /*b4d20*/  LDL.LU R15, [R1+0x3dc] ;  /* 0x0003dc00010f7983 */ /* 0x000ea20000300800 */
[----:B----4-:R-:W-:Y:S03]  /*b4d30*/  HMMA.16816.F32.BF16 R16, R4, R18, R8 ;  /* 0x000000120410723c */ /* 0x010fe60000041808 */
[----:B------:R-:W3:-:S15]  /*b4d40*/  LDL.LU.64 R10, [R1+0x6620] ;  /* 0x00662000010a7983 */ /* 0x000ede0000300a00 */
[----:B------:R-:W-:Y:S01]  /*b4d50*/  NOP ;  /* 0x0000000000007918 */ /* 0x000fe20000000000 */
        /* <DEDUP_REMOVED lines=60> */
[----:B------:R0:W-:Y:S04]  /*b5120*/  STL.64 [R1+0x6468], R10 ;  /* 0x0064680a01007387 */ /* 0x0001e80000100a00 */
[----:B------:R-:W3:Y:S04]  /*b5130*/  LDL.LU R8, [R1+0x3f0] ;  /* 0x0003f00001087983 */ /* 0x000ee80000300800 */
[----:B------:R-:W3:Y:S04]  /*b5140*/  LDL.LU R9, [R1+0x3f4] ;  /* 0x0003f40001097983 */ /* 0x000ee80000300800 */
[----:B0-----:R-:W3:Y:S04]  /*b5150*/  LDL.LU R10, [R1+0x3f8] ;  /* 0x0003f800010a7983 */ /* 0x001ee80000300800 */
[----:B------:R-:W3:Y:S02]  /*b5160*/  LDL.LU R11, [R1+0x3fc] ;  /* 0x0003fc00010b7983 */ /* 0x000ee40000300800 */
[----:B---3--:R-:W-:-:S15]  /*b5170*/  HMMA.16816.F32.BF16 R8, R24, R22, R8 ;  /* 0x000000161808723c */ /* 0x008fde0000041808 */
[----:B------:R-:W-:-:S04]  /*b5180*/  NOP ;  /* 0x0000000000007918 */ /* 0x000fc80000000000 */
[----:B------:R0:W-:Y:S04]  /*b5190*/  STL.64 [R1+0x420], R8 ;  /* 0x0004200801007387 */ /* 0x0001e80000100a00 */
[----:B------:R-:W-:Y:S01]  /*b51a0*/  STL.64 [R1+0x428], R10 ;  /* 0x0004280a01007387 */ /* 0x000fe20000100a00 */
[----:B0-----:R-:W-:Y:S02]  /*b51b0*/  IMAD.MOV.U32 R9, RZ, RZ, R22 ;  /* 0x000000ffff097224 */ /* 0x001fe400078e0016 */
[----:B------:R-:W-:Y:S02]  /*b51c0*/  IMAD.MOV.U32 R8, RZ, RZ, R23 ;  /* 0x000000ffff087224 */ /* 0x000fe400078e0017 */
[----:B------:R-:W2:Y:S04]  /*b51d0*/  LDL.LU.64 R22, [R1+0x6548] ;  /* 0x0065480001167983 */ /* 0x000ea80000300a00 */
[----:B------:R-:W2:Y:S02]  /*b51e0*/  LDL.LU.64 R20, [R1+0x6540] ;  /* 0x0065400001147983 */ /* 0x000ea40000300a00 */
[----:B--2---:R-:W-:-:S15]  /*b51f0*/  HMMA.16816.F32.BF16 R20, R24, R6, R20 ;  /* 0x000000061814723c */ /* 0x004fde0000041814 */
[----:B------:R-:W-:-:S04]  /*b5200*/  NOP ;  /* 0x0000000000007918 */ /* 0x000fc80000000000 */
[----:B------:R-:W-:Y:S04]  /*b5210*/  STL.64 [R1+0x410], R20 ;  /* 0x0004101401007387 */ /* 0x000fe80000100a00 */
[----:B------:R0:W-:Y:S04]  /*b5220*/  STL.64 [R1+0x418], R22 ;  /* 0x0004181601007387 */ /* 0x0001e80000100a00 */
[----:B0-----:R-:W2:Y:S04]  /*b5230*/  LDL.LU.64 R22, [R1+0x6538] ;  /* 0x0065380001167983 */ /* 0x001ea80000300a00 */
[----:B------:R0:W-:Y:S04]  /*b5240*/  STL [R1+0x64e8], R7 ;  /* 0x0064e80701007387 */ /* 0x0001e80000100800 */
[----:B------:R-:W3:Y:S01]  /*b5250*/  LDL.LU R4, [R1+0x3a0] ;  /* 0x0003a00001047983 */ /* 0x000ee20000300800 */
[----:B------:R-:W-:-:S03]  /*b5260*/  IMAD.MOV.U32 R29, RZ, RZ, R6 ;  /* 0x000000ffff1d7224 */ /* 0x000fc600078e0006 */
[----:B------:R-:W3:Y:S04]  /*b5270*/  LDL.LU R5, [R1+0x3a4] ;  /* 0x0003a40001057983 */ /* 0x000ee80000300800 */
[----:B------:R-:W3:Y:S04]  /*b5280*/  LDL.LU R6, [R1+0x3a8] ;  /* 0x0003a80001067983 */ /* 0x000ee80000300800 */
[----:B0-----:R-:W3:Y:S01]  /*b5290*/  LDL.LU R7, [R1+0x3ac] ;  /* 0x0003ac0001077983 */ /* 0x001ee20000300800 */
[----:B--2---:R-:W-:Y:S01]  /*b52a0*/  HMMA.16816.F32.BF16 R12, R24, R22, R12 ;  /* 0x00000016180c723c */ /* 0x004fe2000004180c */
[----:B------:R-:W-:-:S02]  /*b52b0*/  IMAD.MOV.U32 R11, RZ, RZ, R22 ;  /* 0x000000ffff0b7224 */ /* 0x000fc400078e0016 */
[----:B------:R-:W-:-:S15]  /*b52c0*/  IMAD.MOV.U32 R10, RZ, RZ, R23 ;  /* 0x000000ffff0a7224 */ /* 0x000fde00078e0017 */
[----:B------:R-:W-:Y:S01]  /*b52d0*/  NOP ;  /* 0x0000000000007918 */ /* 0x000fe20000000000 */
[----:B------:R-:W-:Y:S04]  /*b52e0*/  STL.64 [R1+0x3f0], R12 ;  /* 0x0003f00c01007387 */ /* 0x000fe80000100a00 */
[----:B------:R0:W-:Y:S04]  /*b52f0*/  STL.64 [R1+0x3f8], R14 ;  /* 0x0003f80e01007387 */ /* 0x0001e80000100a00 */
[----:B0-----:R-:W3:Y:S04]  /*b5300*/  LDL.LU.64 R14, [R1+0x6530] ;  /* 0x00653000010e7983 */ /* 0x001ee80000300a00 */
[----:B------:R-:W2:Y:S04]  /*b5310*/  LDL.LU.64 R12, [R1+0x6528] ;  /* 0x00652800010c7983 */ /* 0x000ea80000300a00 */
[----:B------:R-:W4:Y:S04]  /*b5320*/  LDL.LU.64 R22, [R1+0x6520] ;  /* 0x0065200001167983 */ /* 0x000f280000300a00 */
[----:B------:R-:W2:Y:S04]  /*b5330*/  LDL.LU R21, [R1+0x6518] ;  /* 0x0065180001157983 */ /* 0x000ea80000300800 */
[----:B------:R-:W-:Y:S04]  /*b5340*/  STL.64 [R1+0x6488], R10 ;  /* 0x0064880a01007387 */ /* 0x000fe80000100a00 */
[----:B------:R0:W-:Y:S04]  /*b5350*/  STL.64 [R1+0x6480], R8 ;  /* 0x0064800801007387 */ /* 0x0001e80000100a00 */
[----:B0-----:R-:W2:Y:S04]  /*b5360*/  LDL.LU R8, [R1+0x3b0] ;  /* 0x0003b00001087983 */ /* 0x001ea80000300800 */
[----:B------:R-:W2:Y:S04]  /*b5370*/  LDL.LU R9, [R1+0x3b4] ;  /* 0x0003b40001097983 */ /* 0x000ea80000300800 */
[----:B------:R-:W2:Y:S04]  /*b5380*/  LDL.LU R10, [R1+0x3b8] ;  /* 0x0003b800010a7983 */ /* 0x000ea80000300800 */
[----:B------:R-:W2:Y:S01]  /*b5390*/  LDL.LU R11, [R1+0x3bc] ;  /* 0x0003bc00010b7983 */ /* 0x000ea20000300800 */
[----:B----4-:R-:W-:-:S15]  /*b53a0*/  HMMA.16816.F32.BF16 R16, R24, R22, R16 ;  /* 0x000000161810723c */ /* 0x010fde0000041810 */
[----:B------:R-:W-:-:S04]  /*b53b0*/  NOP ;  /* 0x0000000000007918 */ /* 0x000fc80000000000 */
[----:B------:R-:W-:Y:S04]  /*b53c0*/  STL.64 [R1+0x3e0], R16 ;  /* 0x0003e01001007387 */ /* 0x000fe80000100a00 */
[----:B------:R0:W-:Y:S04]  /*b53d0*/  STL.64 [R1+0x3e8], R18 ;  /* 0x0003e81201007387 */ /* 0x0001e80000100a00 */
[----:B0-----:R-:W4:Y:S04]  /*b53e0*/  LDL.LU.64 R18, [R1+0x6510] ;  /* 0x0065100001127983 */ /* 0x001f280000300a00 */
[----:B------:R-:W3:Y:S04]  /*b53f0*/  LDL.LU R16, [R1+0x6508] ;  /* 0x0065080001107983 */ /* 0x000ee80000300800 */
[----:B------:R-:W-:Y:S04]  /*b5400*/  STL.64 [R1+0x6500], R22 ;  /* 0x0065001601007387 */ /* 0x000fe80000100a00 */
[----:B--2---:R-:W-:Y:S01]  /*b5410*/  STL [R1+0x64f8], R21 ;  /* 0x0064f81501007387 */ /* 0x004fe20000100800 */
[----:B----4-:R-:W-:Y:S03]  /*b5420*/  HMMA.16816.F32.BF16 R8, R24, R18, R8 ;  /* 0x000000121808723c */ /* 0x010fe60000041808 */
[----:B------:R-:W-:Y:S04]  /*b5430*/  STL.64 [R1+0x64f0], R18 ;  /* 0x0064f01201007387 */ /* 0x000fe80000100a00 */
[----:B---3--:R-:W-:-:S12]  /*b5440*/  STL [R1+0x64ec], R16 ;  /* 0x0064ec1001007387 */ /* 0x008fd80000100800 */
[----:B------:R-:W-:Y:S04]  /*b5450*/  STL.64 [R1+0x3d0], R8 ;  /* 0x0003d00801007387 */ /* 0x000fe80000100a00 */
[----:B------:R0:W-:Y:S02]  /*b5460*/  STL.64 [R1+0x3d8], R10 ;  /* 0x0003d80a01007387 */ /* 0x0001e40000100a00 */
[----:B0-----:R-:W-:Y:S02]  /*b5470*/  HMMA.16816.F32.BF16 R8, R24, R14, R4 ;  /* 0x0000000e1808723c */ /* 0x001fe40000041804 */
[----:B------:R-:W2:-:S15]  /*b5480*/  LDL.LU R4, [R1+0x380] ;  /* 0x0003800001047983 */ /* 0x000e9e0000300800 */
[----:B------:R-:W-:Y:S02]  /*b5490*/  NOP ;  /* 0x0000000000007918 */ /* 0x000fe40000000000 */
[----:B------:R-:W-:Y:S04]  /*b54a0*/  STL.64 [R1+0x3c0], R8 ;  /* 0x0003c00801007387 */ /* 0x000fe80000100a00 */
[----:B------:R0:W-:Y:S04]  /*b54b0*/  STL.64 [R1+0x3c8], R10 ;  /* 0x0003c80a01007387 */ /* 0x0001e80000100a00 */
        /* <DEDUP_REMOVED lines=8> */
[----:B0-----:R-:W4:Y:S04]  /*b5540*/  LDL.LU.64 R10, [R1+0x1a8] ;  /* 0x0001a800010a7983 */ /* 0x001f280000300a00 */
[----:B----4-:R0:W-:Y:S04]  /*b5550*/  STL.64 [R1+0x6498], R10 ;  /* 0x0064980a01007387 */ /* 0x0101e80000100a00 */
[----:B0-----:R-:W4:Y:S04]  /*b5560*/  LDL.64 R10, [R1+0x1b8] ;  /* 0x0001b800010a7983 */ /* 0x001f280000100a00 */
[----:B----4-:R0:W-:Y:S04]  /*b5570*/  STL.64 [R1+0x64b0], R10 ;  /* 0x0064b00a01007387 */ /* 0x0101e80000100a00 */
[----:B0-----:R-:W4:Y:S04]  /*b5580*/  LDL.LU.64 R10, [R1+0x1c8] ;  /* 0x0001c800010a7983 */ /* 0x001f280000300a00 */
[----:B----4-:R0:W-:Y:S04]  /*b5590*/  STL.64 [R1+0x64c8], R10 ;  /* 0x0064c80a01007387 */ /* 0x0101e80000100a00 */
[----:B0-----:R-:W4:Y:S04]  /*b55a0*/  LDL.64 R10, [R1+0x1d8] ;  /* 0x0001d800010a7983 */ /* 0x001f280000100a00 */
[----:B----4-:R0:W-:Y:S04]  /*b55b0*/  STL.64 [R1+0x64e0], R10 ;  /* 0x0064e00a01007387 */ /* 0x0101e80000100a00 */
[----:B0-----:R-:W2:Y:S04]  /*b55c0*/  LDL.LU.64 R10, [R1+0x1e8] ;  /* 0x0001e800010a7983 */ /* 0x001ea80000300a00 */
[----:B------:R0:W-:Y:S04]  /*b55d0*/  STL.64 [R1+0x63e0], R14 ;  /* 0x0063e00e01007387 */ /* 0x0001e80000100a00 */
[----:B------:R1:W-:Y:S04]  /*b55e0*/  STL.64 [R1+0x63d8], R12 ;  /* 0x0063d80c01007387 */ /* 0x0003e80000100a00 */
[----:B0-----:R-:W4:Y:S04]  /*b55f0*/  LDL.64 R14, [R1+0x198] ;  /* 0x00019800010e7983 */ /* 0x001f280000100a00 */
[----:B----4-:R0:W-:Y:S04]  /*b5600*/  STL.64 [R1+0x6490], R14 ;  /* 0x0064900e01007387 */ /* 0x0101e80000100a00 */
[----:B-1----:R-:W4:Y:S04]  /*b5610*/  LDL.LU R12, [R1+0x340] ;  /* 0x00034000010c7983 */ /* 0x002f280000300800 */
        /* <DEDUP_REMOVED lines=14> */
[----:B------:R-:W3:Y:S04]  /*b5700*/  LDL.LU R14, [R1+0x368] ;  /* 0x00036800010e7983 */ /* 0x000ee80000300800 */
[----:B------:R-:W3:Y:S01]  /*b5710*/  LDL.LU R15, [R1+0x36c] ;  /* 0x00036c00010f7983 */ /* 0x000ee20000300800 */
[----:B------:R-:W-:Y:S01]  /*b5720*/  IMAD.MOV.U32 R17, RZ, RZ, R19 ;  /* 0x000000ffff117224 */ /* 0x000fe200078e0013 */
[----:B------:R-:W-:Y:S02]  /*b5730*/  HMMA.16816.F32.BF16 R4, R24, R10, R4 ;  /* 0x0000000a1804723c */ /* 0x000fe40000041804 */
[----:B---3--:R-:W-:Y:S04]  /*b5740*/  STL.64 [R1+0x64d8], R14 ;  /* 0x0064d80e01007387 */ /* 0x008fe80000100a00 */
        /* <DEDUP_REMOVED lines=11> */
[----:B------:R-:W4:Y:S04]  /*b5800*/  LDL.LU R16, [R1+0x64ec] ;  /* 0x0064ec0001107983 */ /* 0x000f280000300800 */
[----:B---3--:R-:W-:Y:S04]  /*b5810*/  STL.64 [R1+0x6438], R22 ;  /* 0x0064381601007387 */ /* 0x008fe80000100a00 */
[----:B------:R-:W-:Y:S04]  /*b5820*/  STL [R1+0x6430], R20 ;  /* 0x0064301401007387 */ /* 0x000fe80000100800 */
        /* <DEDUP_REMOVED lines=9> */
[----:B-1----:R-:W3:Y:S01]  /*b58c0*/  LDL.LU R7, [R1+0x64e8] ;  /* 0x0064e80001077983 */ /* 0x002ee20000300800 */
[----:B------:R-:W-:-:S03]  /*b58d0*/  IMAD.MOV.U32 R4, RZ, RZ, R11 ;  /* 0x000000ffff047224 */ /* 0x000fc600078e000b */
        /* <DEDUP_REMOVED lines=32> */
[----:B----4-:R-:W-:-:S15]  /*b5ae0*/  HMMA.16816.F32.BF16 R12, R24, R10, R12 ;  /* 0x0000000a180c723c */ /* 0x010fde000004180c */
[----:B------:R-:W-:-:S04]  /*b5af0*/  NOP ;  /* 0x0000000000007918 */ /* 0x000fc80000000000 */
[----:B------:R-:W-:Y:S04]  /*b5b00*/  STL.64 [R1+0x1190], R12 ;  /* 0x0011900c01007387 */ /* 0x000fe80000100a00 */
[----:B------:R0:W-:Y:S04]  /*b5b10*/  STL.64 [R1+0x1198], R14 ;  /* 0x0011980e01007387 */ /* 0x0001e80000100a00 */
[----:B0-----:R-:W2:Y:S01]  /*b5b20*/  LDL.LU.64 R14, [R1+0x6490] ;  /* 0x00649000010e7983 */ /* 0x001ea20000300a00 */
[----:B------:R-:W-:Y:S02]  /*b5b30*/  IMAD.MOV.U32 R4, RZ, RZ, R11 ;  /* 0x000000ffff047224 */ /* 0x000fe400078e000b */
[----:B------:R-:W-:-:S02]  /*b5b40*/  IMAD.MOV.U32 R5, RZ, RZ, R10 ;  /* 0x000000ffff057224 */ /* 0x000fc400078e000a */
        /* <DEDUP_REMOVED lines=13> */
[----:B---3--:R-:W-:Y:S02]  /*b5c20*/  IMAD.MOV.U32 R23, RZ, RZ, R8 ;  /* 0x000000ffff177224 */ /* 0x008fe400078e0008 */
[----:B------:R-:W-:Y:S01]  /*b5c30*/  IMAD.MOV.U32 R22, RZ, RZ, R9 ;  /* 0x000000ffff167224 */ /* 0x000fe200078e0009 */
[----:B--2---:R4:W-:Y:S04]  /*b5c40*/  STL.64 [R1+0x6400], R18 ;  /* 0x0064001201007387 */ /* 0x0049e80000100a00 */
[----:B------:R-:W-:Y:S01]  /*b5c50*/  STL.64 [R1+0x63f8], R16 ;  /* 0x0063f81001007387 */ /* 0x000fe20000100a00 */
[----:B----4-:R-:W-:Y:S01]  /*b5c60*/  MOV R18, R11 ;  /* 0x0000000b00127202 */ /* 0x010fe20000000f00 */
[----:B------:R-:W-:-:S05]  /*b5c70*/  IMAD.MOV.U32 R19, RZ, RZ, R10 ;  /* 0x000000ffff137224 */ /* 0x000fca00078e000a */
        /* <DEDUP_REMOVED lines=8> */
[----:B------:R-:W2:Y:S01]  /*b5d00*/  LDL.LU R11, [R1+0x31c] ;  /* 0x00031c00010b7983 */ /* 0x000ea20000300800 */
[----:B0-----:R-:W-:-:S02]  /*b5d10*/  IMAD.MOV.U32 R18, RZ, RZ, R29 ;  /* 0x000000ffff127224 */ /* 0x001fc400078e001d */
[----:B------:R-:W-:Y:S01]  /*b5d20*/  IMAD.MOV.U32 R19, RZ, RZ, R7 ;  /* 0x000000ffff137224 */ /* 0x000fe200078e0007 */
[----:B--2---:R0:W-:Y:S04]  /*b5d30*/  STL.64 [R1+0x6478], R10 ;  /* 0x0064780a01007387 */ /* 0x0041e80000100a00 */
[----:B----4-:R-:W-:Y:S04]  /*b5d40*/  STL.64 [R1+0x6470], R8 ;  /* 0x0064700801007387 */ /* 0x010fe80000100a00 */
[----:B0-----:R-:W2:Y:S04]  /*b5d50*/  LDL.LU.64 R10, [R1+0x188] ;  /* 0x00018800010a7983 */ /* 0x001ea80000300a00 */
[----:B------:R-:W-:Y:S04]  /*b5d60*/  STL.64 [R1+0x6460], R22 ;  /* 0x0064601601007387 */ /* 0x000fe80000100a00 */
[----:B------:R0:W-:Y:S04]  /*b5d70*/  STL [R1+0x6458], R21 ;  /* 0x0064581501007387 */ /* 0x0001e80000100800 */
[----:B------:R-:W4:Y:S04]  /*b5d80*/  LDL.LU R20, [R1+0xa0] ;  /* 0x0000a00001147983 */ /* 0x000f280000300800 */
[----:B0-----:R-:W4:Y:S04]  /*b5d90*/  LDL.LU R21, [R1+0xa4] ;  /* 0x0000a40001157983 */ /* 0x001f280000300800 */
[----:B------:R-:W4:Y:S04]  /*b5da0*/  LDL.LU R22, [R1+0xa8] ;  /* 0x0000a80001167983 */ /* 0x000f280000300800 */
[----:B------:R-:W4:Y:S04]  /*b5db0*/  LDL.LU R23, [R1+0xac] ;  /* 0x0000ac0001177983 */ /* 0x000f280000300800 */
[----:B------:R0:W-:Y:S04]  /*b5dc0*/  STL.64 [R1+0x6440], R18 ;  /* 0x0064401201007387 */ /* 0x0001e80000100a00 */
[----:B------:R-:W2:Y:S04]  /*b5dd0*/  LDL.LU R16, [R1+0x90] ;  /* 0x0000900001107983 */ /* 0x000ea80000300800 */
[----:B------:R-:W2:Y:S04]  /*b5de0*/  LDL.LU R17, [R1+0x94] ;  /* 0x0000940001117983 */ /* 0x000ea80000300800 */
[----:B0-----:R-:W2:Y:S04]  /*b5df0*/  LDL.LU R18, [R1+0x98] ;  /* 0x0000980001127983 */ /* 0x001ea80000300800 */
        /* <DEDUP_REMOVED lines=13> */
[----:B------:R0:W-:Y:S04]  /*b5ed0*/  STL [R1+0x63c0], R6 ;  /* 0x0063c00601007387 */ /* 0x0001e80000100800 */
[----:B------:R-:W3:Y:S04]  /*b5ee0*/  LDL.LU R4, [R1+0x320] ;  /* 0x0003200001047983 */ /* 0x000ee80000300800 */
[----:B------:R-:W3:Y:S04]  /*b5ef0*/  LDL.LU R5, [R1+0x324] ;  /* 0x0003240001057983 */ /* 0x000ee80000300800 */
[----:B0-----:R-:W3:Y:S04]  /*b5f00*/  LDL.LU R6, [R1+0x328] ;  /* 0x0003280001067983 */ /* 0x001ee80000300800 */
[----:B------:R-:W3:Y:S02]  /*b5f10*/  LDL.LU R7, [R1+0x32c] ;  /* 0x00032c0001077983 */ /* 0x000ee40000300800 */
[----:B---3--:R-:W-:-:S15]  /*b5f20*/  HMMA.16816.F32.BF16 R4, R24, R10, R4 ;  /* 0x0000000a1804723c */ /* 0x008fde0000041804 */
[----:B------:R-:W-:-:S04]  /*b5f30*/  NOP ;  /* 0x0000000000007918 */ /* 0x000fc80000000000 */
[----:B------:R0:W-:Y:S04]  /*b5f40*/  STL.64 [R1+0x1160], R4 ;  /* 0x0011600401007387 */ /* 0x0001e80000100a00 */
[----:B------:R1:W-:Y:S01]  /*b5f50*/  STL.64 [R1+0x1168], R6 ;  /* 0x0011680601007387 */ /* 0x0003e20000100a00 */
[----:B0-----:R-:W-:Y:S02]  /*b5f60*/  IMAD.MOV.U32 R5, RZ, RZ, R11 ;  /* 0x000000ffff057224 */ /* 0x001fe400078e000b */
[----:B------:R-:W-:Y:S02]  /*b5f70*/  IMAD.MOV.U32 R4, RZ, RZ, R10 ;  /* 0x000000ffff047224 */ /* 0x000fe400078e000a */
[----:B------:R-:W3:Y:S04]  /*b5f80*/  LDL.LU.64 R10, [R1+0x6478] ;  /* 0x00647800010a7983 */ /* 0x000ee80000300a00 */
[----:B------:R-:W3:Y:S04]  /*b5f90*/  LDL.LU.64 R8, [R1+0x6470] ;  /* 0x0064700001087983 */ /* 0x000ee80000300a00 */
[----:B------:R-:W-:Y:S04]  /*b5fa0*/  STL [R1+0x63c8], R5 ;  /* 0x0063c80501007387 */ /* 0x000fe80000100800 */
[----:B------:R-:W-:Y:S04]  /*b5fb0*/  STL [R1+0x63c4], R4 ;  /* 0x0063c40401007387 */ /* 0x000fe80000100800 */
[----:B-1----:R-:W3:Y:S02]  /*b5fc0*/  LDL.64 R6, [R1+0x178] ;  /* 0x0001780001067983 */ /* 0x002ee40000100a00 */
[----:B---3--:R-:W-:-:S15]  /*b5fd0*/  HMMA.16816.F32.BF16 R8, R24, R6, R8 ;  /* 0x000000061808723c */ /* 0x008fde0000041808 */
[----:B------:R-:W-:-:S04]  /*b5fe0*/  NOP ;  /* 0x0000000000007918 */ /* 0x000fc80000000000 */
[----:B------:R-:W-:Y:S04]  /*b5ff0*/  STL.64 [R1+0x1150], R8 ;  /* 0x0011500801007387 */ /* 0x000fe80000100a00 */
[----:B------:R0:W-:Y:S04]  /*b6000*/  STL.64 [R1+0x1158], R10 ;  /* 0x0011580a01007387 */ /* 0x0001e80000100a00 */
[----:B0-----:R-:W4:Y:S02]  /*b6010*/  LDL.LU.64 R10, [R1+0x6468] ;  /* 0x00646800010a7983 */ /* 0x001f240000300a00 */
[----:B----4-:R-:W-:Y:S02]  /*b6020*/  HMMA.16816.F32.BF16 R24, R24, R10, R20 ;  /* 0x0000000a1818723c */ /* 0x010fe40000041814 */
[----:B------:R-:W3:Y:S04]  /*b6030*/  LDL.LU.64 R22, [R1+0x6460] ;  /* 0x0064600001167983 */ /* 0x000ee80000300a00 */
[----:B------:R-:W4:Y:S01]  /*b6040*/  LDL.LU R21, [R1+0x6458] ;  /* 0x0064580001157983 */ /* 0x000f220000300800 */
[----:B------:R-:W-:-:S02]  /*b6050*/  IMAD.MOV.U32 R5, RZ, RZ, R10 ;  /* 0x000000ffff057224 */ /* 0x000fc400078e000a */
[----:B------:R-:W-:-:S10]  /*b6060*/  IMAD.MOV.U32 R4, RZ, RZ, R11 ;  /* 0x000000ffff047224 */ /* 0x000fd400078e000b */
[----:B------:R4:W-:Y:S04]  /*b6070*/  STL.64 [R1+0x1140], R24 ;  /* 0x0011401801007387 */ /* 0x0009e80000100a00 */
[----:B------:R0:W-:Y:S04]  /*b6080*/  STL.64 [R1+0x1148], R26 ;  /* 0x0011481a01007387 */ /* 0x0001e80000100a00 */
[----:B------:R-:W3:Y:S04]  /*b6090*/  LDL.LU.64 R10, [R1+0x6450] ;  /* 0x00645000010a7983 */ /* 0x000ee80000300a00 */
[----:B------:R-:W3:Y:S01]  /*b60a0*/  LDL.LU.64 R8, [R1+0x6448] ;  /* 0x0064480001087983 */ /* 0x000ee20000300a00 */
[----:B----4-:R-:W-:-:S02]  /*b60b0*/  IMAD.MOV.U32 R25, RZ, RZ, R21 ;  /* 0x000000ffff197224 */ /* 0x010fc400078e0015 */
[----:B---3--:R-:W-:Y:S01]  /*b60c0*/  HMMA.16816.F32.BF16 R20, R8, R22, R16 ;  /* 0x000000160814723c */ /* 0x008fe20000041810 */
[----:B------:R-:W2:Y:S01]  /*b60d0*/  LDL.LU.64 R18, [R1+0x6440] ;  /* 0x0064400001127983 */ /* 0x000ea20000300a00 */
[----:B0-----:R-:W-:Y:S02]  /*b60e0*/  IMAD.MOV.U32 R27, RZ, RZ, R2 ;  /* 0x000000ffff1b7224 */ /* 0x001fe400078e0002 */
[----:B------:R-:W-:-:S15]  /*b60f0*/  IMAD.MOV.U32 R26, RZ, RZ, R3 ;  /* 0x000000ffff1a7224 */ /* 0x000fde00078e0003 */
[----:B------:R-:W-:Y:S02]  /*b6100*/  IMAD.MOV.U32 R2, RZ, RZ, R23 ;  /* 0x000000ffff027224 */ /* 0x000fe400078e0017 */
[----:B------:R-:W-:Y:S01]  /*b6110*/  IMAD.MOV.U32 R3, RZ, RZ, R22 ;  /* 0x000000ffff037224 */ /* 0x000fe200078e0016 */
[----:B------:R0:W-:Y:S04]  /*b6120*/  STL.64 [R1+0x1130], R20 ;  /* 0x0011301401007387 */ /* 0x0001e80000100a00 */
[----:B------:R-:W3:Y:S04]  /*b6130*/  LDL.LU.64 R22, [R1+0x6438] ;  /* 0x0064380001167983 */ /* 0x000ee80000300a00 */
[----:B0-----:R-:W4:Y:S04]  /*b6140*/  LDL.LU R20, [R1+0x6430] ;  /* 0x0064300001147983 */ /* 0x001f280000300800 */
        /* <DEDUP_REMOVED lines=20> */
[----:B------:R-:W3:Y:S01]  /*b6290*/  LDL.LU.64 R16, [R1+0x63e8] ;  /* 0x0063e80001107983 */ /* 0x000ee20000300a00 */
[----:B----4-:R-:W-:-:S02]  /*b62a0*/  IMAD.MOV.U32 R22, RZ, RZ, R20 ;  /* 0x000000ffff167224 */ /* 0x010fc400078e0014 */
[----:B------:R-:W-:Y:S02]  /*b62b0*/  IMAD.MOV.U32 R24, RZ, RZ, R28 ;  /* 0x000000ffff187224 */ /* 0x000fe400078e001c */
[----:B------:R-:W0:Y:S01]  /*b62c0*/  S2R R28, SR_TID.X ;  /* 0x00000000001c7919 */ /* 0x000e220000002100 */
[----:B------:R-:W1:Y:S01]  /*b62d0*/  S2R R29, SR_TID.X ;  /* 0x00000000001d7919 */ /* 0x000e620000002100 */
[----:B--2---:R-:W-:Y:S01]  /*b62e0*/  HMMA.16816.F32.BF16 R12, R8, R18, R12 ;  /* 0x00000012080c723c */ /* 0x004fe2000004180c */
[----:B---3--:R-:W-:-:S05]  /*b62f0*/  IMAD.MOV.U32 R23, RZ, RZ, R17 ;  /* 0x000000ffff177224 */ /* 0x008fca00078e0011 */
[----:B------:R-:W-:-:S13]  /*b6300*/  STL.64 [R1+0x63d0], R22 ;  /* 0x0063d01601007387 */ /* 0x000fda0000100a00 */
[----:B------:R-:W-:Y:S04]  /*b6310*/  STL.64 [R1+0x10f0], R12 ;  /* 0x0010f00c01007387 */ /* 0x000fe80000100a00 */
[----:B------:R2:W-:Y:S04]  /*b6320*/  STL.64 [R1+0x10f8], R14 ;  /* 0x0010f80e01007387 */ /* 0x0005e80000100a00 */
[----:B--2---:R-:W2:Y:S04]  /*b6330*/  LDL.LU.64 R14, [R1+0x63e0] ;  /* 0x0063e000010e7983 */ /* 0x004ea80000300a00 */
[----:B------:R-:W3:Y:S01]  /*b6340*/  LDL.LU.64 R12, [R1+0x63d8] ;  /* 0x0063d800010c7983 */ /* 0x000ee20000300a00 */
[----:B------:R-:W-:Y:S01]  /*b6350*/  IMAD.MOV.U32 R18, RZ, RZ, R0 ;  /* 0x000000ffff127224 */ /* 0x000fe200078e0000 */
[C---:B0-----:R-:W-:Y:S01]  /*b6360*/  LOP3.LUT R0, R28.reuse, 0x7, RZ, 0xc0, !PT ;  /* 0x000000071c007812 */ /* 0x041fe200078ec0ff */
[----:B------:R-:W-:Y:S01]  /*b6370*/  IMAD.MOV.U32 R6, RZ, RZ, R7 ;  /* 0x000000ffff067224 */ /* 0x000fe200078e0007 */
[----:B-1----:R-:W-:Y:S01]  /*b6380*/  LOP3.LUT R7, R29, 0x7, RZ, 0xc0, !PT ;  /* 0x000000071d077812 */ /* 0x002fe200078ec0ff */
[----:B------:R-:W-:-:S02]  /*b6390*/  IMAD.SHL.U32 R21, R28, 0x2, RZ ;  /* 0x000000021c157824 */ /* 0x000fc400078e00ff */
[----:B------:R-:W-:Y:S02]  /*b63a0*/  IMAD R0, R0, 0x110, RZ ;  /* 0x0000011000007824 */ /* 0x000fe400078e02ff */
[----:B------:R-:W-:Y:S02]  /*b63b0*/  IMAD R7, R7, 0x210, RZ ;  /* 0x0000021007077824 */ /* 0x000fe400078e02ff */
[----:B------:R-:W-:Y:S01]  /*b63c0*/  IMAD.SHL.U32 R28, R28, 0x40, RZ ;  /* 0x000000401c1c7824 */ /* 0x000fe200078e00ff */
[----:B------:R-:W-:Y:S02]  /*b63d0*/  SHF.L.U32 R29, R29, 0x8, RZ ;  /* 0x000000081d1d7819 */ /* 0x000fe400000006ff */
[----:B------:R-:W-:-:S04]  /*b63e0*/  LOP3.LUT R7, R7, 0x10, R21, 0x78, !PT ;  /* 0x0000001007077812 */ /* 0x000fc800078e7815 */
[----:B------:R-:W-:Y:S01]  /*b63f0*/  LOP3.LUT R7, R7, 0x1000, R29, 0xf8, !PT ;  /* 0x0000100007077812 */ /* 0x000fe200078ef81d */
[----:B--2---:R-:W-:Y:S01]  /*b6400*/  HMMA.16816.F32.BF16 R24, R8, R14, R24 ;  /* 0x0000000e0818723c */ /* 0x004fe20000041818 */
[----:B---3--:R-:W-:Y:S01]  /*b6410*/  IMAD.MOV.U32 R17, RZ, RZ, R13 ;  /* 0x000000ffff117224 */ /* 0x008fe200078e000d */
[----:B------:R-:W-:-:S04]  /*b6420*/  LOP3.LUT R13, R0, 0x30, R21, 0x78, !PT ;  /* 0x00000030000d7812 */ /* 0x000fc800078e7815 */
[----:B------:R-:W-:-:S04]  /*b6430*/  LOP3.LUT R13, R13, 0x800, R28, 0xf8, !PT ;  /* 0x000008000d0d7812 */ /* 0x000fc800078ef81c */
[----:B------:R-:W-:-:S05]  /*b6440*/  LOP3.LUT R13, R13, 0x40, RZ, 0x3c, !PT ;  /* 0x000000400d0d7812 */ /* 0x000fca00078e3cff */
[----:B------:R-:W-:Y:S04]  /*b6450*/  LDSM.16.M88.4 R20, [R13+UR5+0x10080] ;  /* 0x010080050d14783b */ /* 0x000fe80008000200 */
[----:B------:R-:W-:Y:S04]  /*b6460*/  STL.64 [R1+0xf0], R24 ;  /* 0x0000f01801007387 */ /* 0x000fe80000100a00 */
[----:B------:R-:W-:Y:S04]  /*b6470*/  STL.64 [R1+0xf8], R26 ;  /* 0x0000f81a01007387 */ /* 0x000fe80000100a00 */
[----:B------:R-:W0:Y:S04]  /*b6480*/  LDSM.16.MT88.4 R24, [R7+UR5+0xc000] ;  /* 0x00c000050718783b */ /* 0x000e280008004200 */
[----:B0-----:R-:W-:Y:S04]  /*b6490*/  STL.64 [R1+0x62d8], R26 ;  /* 0x0062d81a01007387 */ /* 0x001fe80000100a00 */
[----:B------:R0:W-:Y:S04]  /*b64a0*/  STL.64 [R1+0x62d0], R24 ;  /* 0x0062d01801007387 */ /* 0x0001e80000100a00 */
[----:B------:R-:W-:Y:S04]  /*b64b0*/  STL.64 [R1+0xc0], R20 ;  /* 0x0000c01401007387 */ /* 0x000fe80000100a00 */
[----:B------:R-:W-:Y:S01]  /*b64c0*/  STL.64 [R1+0xc8], R22 ;  /* 0x0000c81601007387 */ /* 0x000fe20000100a00 */
[----:B0-----:R-:W-:-:S02]  /*b64d0*/  IMAD.MOV.U32 R25, RZ, RZ, R20 ;  /* 0x000000ffff197224 */ /* 0x001fc400078e0014 */
[----:B------:R-:W-:Y:S02]  /*b64e0*/  IMAD.MOV.U32 R24, RZ, RZ, R21 ;  /* 0x000000ffff187224 */ /* 0x000fe400078e0015 */
[----:B------:R-:W0:Y:S01]  /*b64f0*/  LDSM.16.M88.4 R20, [R13+UR5+0x11080] ;  /* 0x011080050d14783b */ /* 0x000e220008000200 */
[----:B------:R-:W-:-:S03]  /*b6500*/  IMAD.MOV.U32 R19, RZ, RZ, R12 ;  /* 0x000000ffff137224 */ /* 0x000fc600078e000c */
        /* <DEDUP_REMOVED lines=16> */
[----:B0-----:R-:W2:Y:S01]  /*b6610*/  LDL.LU.64 R22, [R1+0x63d0] ;  /* 0x0063d00001167983 */ /* 0x001ea20000300a00 */
[----:B------:R-:W-:-:S05]  /*b6620*/  IMAD.MOV.U32 R2, RZ, RZ, R21 ;  /* 0x000000ffff027224 */ /* 0x000fca00078e0015 */
[----:B------:R-:W-:Y:S01]  /*b6630*/  STL [R1+0x62a0], R2 ;  /* 0x0062a00201007387 */ /* 0x000fe20000100800 */
[----:B------:R-:W-:Y:S02]  /*b6640*/  IMAD.MOV.U32 R26, RZ, RZ, R5 ;  /* 0x000000ffff1a7224 */ /* 0x000fe400078e0005 */
[----:B------:R-:W-:Y:S01]  /*b6650*/  IMAD.MOV.U32 R27, RZ, RZ, R4 ;  /* 0x000000ffff1b7224 */ /* 0x000fe200078e0004 */
[----:B--2---:R-:W-:Y:S01]  /*b6660*/  HMMA.16816.F32.BF16 R16, R8, R22, R16 ;  /* 0x000000160810723c */ /* 0x004fe20000041810 */
[----:B------:R-:W0:-:S15]  /*b6670*/  LDSM.16.M88.4 R20, [R13+UR5+0x16080] ;  /* 0x016080050d14783b */ /* 0x000e1e0008000200 */
[----:B------:R-:W-:-:S03]  /*b6680*/  NOP ;  /* 0x0000000000007918 */ /* 0x000fc60000000000 */
[----:B------:R-:W-:Y:S04]  /*b6690*/  STL.64 [R1+0xe0], R16 ;  /* 0x0000e01001007387 */ /* 0x000fe80000100a00 */
[----:B------:R-:W-:Y:S04]  /*b66a0*/  STL.64 [R1+0xe8], R18 ;  /* 0x0000e81201007387 */ /* 0x000fe80000100a00 */
[----:B------:R-:W1:Y:S04]  /*b66b0*/  LDSM.16.M88.4 R16, [R13+UR5+0x17080] ;  /* 0x017080050d10783b */ /* 0x000e680008000200 */
[----:B0-----:R-:W-:Y:S04]  /*b66c0*/  STL.64 [R1+0x60], R20 ;  /* 0x0000601401007387 */ /* 0x001fe80000100a00 */
[----:B------:R-:W-:Y:S04]  /*b66d0*/  STL.64 [R1+0x68], R22 ;  /* 0x0000681601007387 */ /* 0x000fe80000100a00 */
[----:B------:R-:W-:Y:S04]  /*b66e0*/  LDSM.16.M88.4 R20, [R13+UR5+0x1b080] ;  /* 0x01b080050d14783b */ /* 0x000fe80008000200 */
[----:B-1----:R-:W-:Y:S01]  /*b66f0*/  STL.64 [R1+0x50], R16 ;  /* 0x0000501001007387 */ /* 0x002fe20000100a00 */
[----:B------:R-:W-:-:S03]  /*b6700*/  IMAD.MOV.U32 R28, RZ, RZ, R16 ;  /* 0x000000ffff1c7224 */ /* 0x000fc600078e0010 */
[----:B------:R-:W-:Y:S01]  /*b6710*/  STL.64 [R1+0x58], R18 ;  /* 0x0000581201007387 */ /* 0x000fe20000100a00 */
[----:B------:R-:W-:-:S03]  /*b6720*/  IMAD.MOV.U32 R3, RZ, RZ, R17 ;  /* 0x000000ffff037224 */ /* 0x000fc600078e0011 */
[----:B------:R-:W0:Y:S04]  /*b6730*/  LDSM.16.M88.4 R16, [R13+UR5+0x18080] ;  /* 0x018080050d10783b */ /* 0x000e280008000200 */
        /* <DEDUP_REMOVED lines=9> */
[----:B------:R-:W-:Y:S04]  /*b67d0*/  STL [R1+0x6264], R29 ;  /* 0x0062641d01007387 */ /* 0x000fe80000100800 */
[----:B0-----:R-:W-:Y:S04]  /*b67e0*/  STL.64 [R1+0x20], R16 ;  /* 0x0000201001007387 */ /* 0x001fe80000100a00 */
[----:B------:R-:W-:Y:S04]  /*b67f0*/  STL.64 [R1+0x28], R18 ;  /* 0x0000281201007387 */ /* 0x000fe80000100a00 */
[----:B------:R-:W0:Y:S04]  /*b6800*/  LDSM.16.M88.4 R16, [R13+UR5+0x1c080] ;  /* 0x01c080050d10783b */ /* 0x000e280008000200 */
[----:B0-----:R-:W-:Y:S04]  /*b6810*/  STL.64 [R1], R16 ;  /* 0x0000001001007387 */ /* 0x001fe80000100a00 */
[----:B------:R-:W-:Y:S04]  /*b6820*/  STL.64 [R1+0x10], R20 ;  /* 0x0000101401007387 */ /* 0x000fe80000100a00 */
[----:B------:R-:W-:Y:S04]  /*b6830*/  STL.64 [R1+0x18], R22 ;  /* 0x0000181601007387 */ /* 0x000fe80000100a00 */
[----:B------:R-:W0:Y:S04]  /*b6840*/  LDSM.16.M88.4 R20, [R13+UR5+0x1d080] ;  /* 0x01d080050d14783b */ /* 0x000e280008000200 */
[----:B------:R-:W-:Y:S01]  /*b6850*/  STL.64 [R1+0x8], R18 ;  /* 0x0000081201007387 */ /* 0x000fe20000100a00 */
[----:B------:R-:W-:-:S03]  /*b6860*/  IMAD.MOV.U32 R29, RZ, RZ, R17 ;  /* 0x000000ffff1d7224 */ /* 0x000fc600078e0011 */
[----:B------:R-:W1:Y:S04]  /*b6870*/  LDSM.16.M88.4 R16, [R13+UR5+0x1e080] ;  /* 0x01e080050d10783b */ /* 0x000e680008000200 */
[----:B0-----:R-:W-:Y:S04]  /*b6880*/  STL [R1+0x50e4], R22 ;  /* 0x0050e41601007387 */ /* 0x001fe80000100800 */
[----:B------:R-:W-:Y:S04]  /*b6890*/  STL [R1+0x50e0], R23 ;  /* 0x0050e01701007387 */ /* 0x000fe80000100800 */
[----:B------:R-:W-:Y:S04]  /*b68a0*/  STL.64 [R1+0x62f0], R20 ;  /* 0x0062f01401007387 */ /* 0x000fe80000100a00 */
[----:B-1----:R-:W-:Y:S04]  /*b68b0*/  STL [R1+0x4fcc], R18 ;  /* 0x004fcc1201007387 */ /* 0x002fe80000100800 */
[----:B------:R-:W-:Y:S04]  /*b68c0*/  STL [R1+0x4fc8], R19 ;  /* 0x004fc81301007387 */ /* 0x000fe80000100800 */
[----:B------:R0:W-:Y:S02]  /*b68d0*/  STL.64 [R1+0x62a8], R16 ;  /* 0x0062a81001007387 */ /* 0x0001e40000100a00 */
[----:B0-----:R-:W-:Y:S01]  /*b68e0*/  MOV R16, R14 ;  /* 0x0000000e00107202 */ /* 0x001fe20000000f00 */
[----:B------:R-:W-:-:S02]  /*b68f0*/  IMAD.MOV.U32 R17, RZ, RZ, R12 ;  /* 0x000000ffff117224 */ /* 0x000fc400078e000c */
[----:B------:R-:W0:Y:S04]  /*b6900*/  LDSM.16.M88.4 R12, [R13+UR5+0x1f080] ;  /* 0x01f080050d0c783b */ /* 0x000e280008000200 */
[----:B------:R1:W-:Y:S02]  /*b6910*/  STL.64 [R1+0x62b8], R16 ;  /* 0x0062b81001007387 */ /* 0x0003e40000100a00 */
[----:B-1----:R-:W-:Y:S02]  /*b6920*/  IMAD.MOV.U32 R16, RZ, RZ, R25 ;  /* 0x000000ffff107224 */ /* 0x002fe400078e0019 */
[----:B------:R-:W-:-:S05]  /*b6930*/  IMAD.MOV.U32 R17, RZ, RZ, R24 ;  /* 0x000000ffff117224 */ /* 0x000fca00078e0018 */
[----:B------:R-:W-:Y:S04]  /*b6940*/  STL.64 [R1+0x62e0], R16 ;  /* 0x0062e01001007387 */ /* 0x000fe80000100a00 */
[----:B------:R-:W2:Y:S04]  /*b6950*/  LDL.LU R5, [R1+0x63c8] ;  /* 0x0063c80001057983 */ /* 0x000ea80000300800 */
[----:B------:R-:W3:Y:S04]  /*b6960*/  LDL.LU R4, [R1+0x63c4] ;  /* 0x0063c40001047983 */ /* 0x000ee80000300800 */
[----:B------:R1:W-:Y:S04]  /*b6970*/  STL.64 [R1+0x62e8], R26 ;  /* 0x0062e81a01007387 */ /* 0x0003e80000100a00 */
[----:B-1----:R-:W4:Y:S01]  /*b6980*/  LDL.LU R26, [R1+0x178] ;  /* 0x00017800011a7983 */ /* 0x002f220000300800 */
[----:B------:R-:W-:-:S03]  /*b6990*/  IMAD.MOV.U32 R27, RZ, RZ, R6 ;  /* 0x000000ffff1b7224 */ /* 0x000fc600078e0006 */
[----:B------:R-:W2:Y:S04]  /*b69a0*/  LDL.LU R6, [R1+0x63c0] ;  /* 0x0063c00001067983 */ /* 0x000ea80000300800 */
[----:B----4-:R3:W-:Y:S04]  /*b69b0*/  STL.64 [R1+0x62f8], R26 ;  /* 0x0062f81a01007387 */ /* 0x0107e80000100a00 */
[----:B------:R-:W4:Y:S04]  /*b69c0*/  LDL.LU R20, [R1+0x1610] ;  /* 0x0016100001147983 */ /* 0x000f280000300800 */
[----:B------:R-:W4:Y:S04]  /*b69d0*/  LDL.LU R21, [R1+0x1614] ;  /* 0x0016140001157983 */ /* 0x000f280000300800 */
[----:B------:R-:W4:Y:S04]  /*b69e0*/  LDL.LU R22, [R1+0x1618] ;  /* 0x0016180001167983 */ /* 0x000f280000300800 */
[----:B------:R-:W4:Y:S01]  /*b69f0*/  LDL.LU R23, [R1+0x161c] ;  /* 0x00161c0001177983 */ /* 0x000f220000300800 */
[----:B---3--:R-:W-:-:S02]  /*b6a00*/  IMAD.MOV.U32 R26, RZ, RZ, R4 ;  /* 0x000000ffff1a7224 */ /* 0x008fc400078e0004 */
[----:B--2---:R-:W-:Y:S01]  /*b6a10*/  IMAD.MOV.U32 R27, RZ, RZ, R5 ;  /* 0x000000ffff1b7224 */ /* 0x004fe200078e0005 */
[----:B----4-:R-:W-:Y:S04]  /*b6a20*/  STL.64 [R1+0x6308], R22 ;  /* 0x0063081601007387 */ /* 0x010fe80000100a00 */
        /* <DEDUP_REMOVED lines=19> */
[----:B-1----:R-:W4:Y:S04]  /*b6b60*/  LDL.LU R20, [R1+0x1630] ;  /* 0x0016300001147983 */ /* 0x002f280000300800 */
[----:B------:R-:W4:Y:S04]  /*b6b70*/  LDL.LU R21, [R1+0x1634] ;  /* 0x0016340001157983 */ /* 0x000f280000300800 */
[----:B------:R-:W2:Y:S04]  /*b6b80*/  LDL.LU R22, [R1+0x1638] ;  /* 0x0016380001167983 */ /* 0x000ea80000300800 */
[----:B------:R-:W2:Y:S04]  /*b6b90*/  LDL.LU R23, [R1+0x163c] ;  /* 0x00163c0001177983 */ /* 0x000ea80000300800 */
[----:B------:R-:W2:Y:S01]  /*b6ba0*/  LDL.LU R26, [R1+0x1b8] ;  /* 0x0001b800011a7983 */ /* 0x000ea20000300800 */
[----:B------:R-:W-:-:S03]  /*b6bb0*/  IMAD.MOV.U32 R27, RZ, RZ, R6 ;  /* 0x000000ffff1b7224 */ /* 0x000fc600078e0006 */
[----:B------:R-:W3:Y:S04]  /*b6bc0*/  LDL.LU R6, [R1+0x63a8] ;  /* 0x0063a80001067983 */ /* 0x000ee80000300800 */
[----:B--2---:R-:W-:Y:S04]  /*b6bd0*/  STL.64 [R1+0x6358], R26 ;  /* 0x0063581a01007387 */ /* 0x004fe80000100a00 */
[----:B------:R-:W-:Y:S04]  /*b6be0*/  STL.64 [R1+0x6338], R22 ;  /* 0x0063381601007387 */ /* 0x000fe80000100a00 */
[----:B----4-:R1:W-:Y:S04]  /*b6bf0*/  STL.64 [R1+0x6330], R20 ;  /* 0x0063301401007387 */ /* 0x0103e80000100a00 */
[----:B-1----:R-:W2:Y:S04]  /*b6c00*/  LDL.LU R20, [R1+0x1640] ;  /* 0x0016400001147983 */ /* 0x002ea80000300800 */
[----:B------:R-:W2:Y:S04]  /*b6c10*/  LDL.LU R21, [R1+0x1644] ;  /* 0x0016440001157983 */ /* 0x000ea80000300800 */
[----:B------:R-:W4:Y:S04]  /*b6c20*/  LDL.LU R22, [R1+0x1648] ;  /* 0x0016480001167983 */ /* 0x000f280000300800 */
[----:B------:R-:W4:Y:S01]  /*b6c30*/  LDL.LU R23, [R1+0x164c] ;  /* 0x00164c0001177983 */ /* 0x000f220000300800 */
[----:B---3--:R-:W-:-:S02]  /*b6c40*/  IMAD.MOV.U32 R26, RZ, RZ, R4 ;  /* 0x000000ffff1a7224 */ /* 0x008fc400078e0004 */
[----:B------:R-:W-:Y:S01]  /*b6c50*/  IMAD.MOV.U32 R27, RZ, RZ, R5 ;  /* 0x000000ffff1b7224 */ /* 0x000fe200078e0005 */
[----:B------:R-:W3:Y:S04]  /*b6c60*/  LDL.LU R4, [R1+0x63a4] ;  /* 0x0063a40001047983 */ /* 0x000ee80000300800 */
[----:B------:R-:W3:Y:S04]  /*b6c70*/  LDL.LU R5, [R1+0x63a0] ;  /* 0x0063a00001057983 */ /* 0x000ee80000300800 */
[----:B------:R-:W-:Y:S04]  /*b6c80*/  STL.64 [R1+0x6370], R26 ;  /* 0x0063701a01007387 */ /* 0x000fe80000100a00 */
[----:B----4-:R-:W-:Y:S04]  /*b6c90*/  STL.64 [R1+0x6350], R22 ;  /* 0x0063501601007387 */ /* 0x010fe80000100a00 */
[----:B--2---:R1:W-:Y:S04]  /*b6ca0*/  STL.64 [R1+0x6348], R20 ;  /* 0x0063481401007387 */ /* 0x0043e80000100a00 */
[----:B-1----:R-:W2:Y:S04]  /*b6cb0*/  LDL.LU R20, [R1+0x1650] ;  /* 0x0016500001147983 */ /* 0x002ea80000300800 */
[----:B------:R-:W2:Y:S04]  /*b6cc0*/  LDL.LU R21, [R1+0x1654] ;  /* 0x0016540001157983 */ /* 0x000ea80000300800 */
[----:B------:R-:W4:Y:S04]  /*b6cd0*/  LDL.LU R22, [R1+0x1658] ;  /* 0x0016580001167983 */ /* 0x000f280000300800 */
[----:B------:R-:W4:Y:S04]  /*b6ce0*/  LDL.LU R23, [R1+0x165c] ;  /* 0x00165c0001177983 */ /* 0x000f280000300800 */
[----:B------:R-:W2:Y:S01]  /*b6cf0*/  LDL.LU R26, [R1+0x1d8] ;  /* 0x0001d800011a7983 */ /* 0x000ea20000300800 */
[----:B------:R-:W-:-:S05]  /*b6d00*/  IMAD.MOV.U32 R27, RZ, RZ, R6 ;  /* 0x000000ffff1b7224 */ /* 0x000fca00078e0006 */
[----:B--2---:R-:W-:Y:S04]  /*b6d10*/  STL.64 [R1+0x6388], R26 ;  /* 0x0063881a01007387 */ /* 0x004fe80000100a00 */
[----:B----4-:R-:W-:Y:S04]  /*b6d20*/  STL.64 [R1+0x6368], R22 ;  /* 0x0063681601007387 */ /* 0x010fe80000100a00 */
[----:B------:R1:W-:Y:S04]  /*b6d30*/  STL.64 [R1+0x6360], R20 ;  /* 0x0063601401007387 */ /* 0x0003e80000100a00 */
        /* <DEDUP_REMOVED lines=9> */
[----:B------:R-:W4:Y:S01]  /*b6dd0*/  LDL.LU R23, [R1+0x167c] ;  /* 0x00167c0001177983 */ /* 0x000f220000300800 */
[----:B---3--:R-:W-:-:S02]  /*b6de0*/  IMAD.MOV.U32 R26, RZ, RZ, R5 ;  /* 0x000000ffff1a7224 */ /* 0x008fc400078e0005 */
[----:B------:R-:W-:Y:S02]  /*b6df0*/  IMAD.MOV.U32 R27, RZ, RZ, R4 ;  /* 0x000000ffff1b7224 */ /* 0x000fe400078e0004 */
[----:B------:R-:W1:Y:S04]  /*b6e00*/  LDSM.16.MT88.4 R4, [R7+UR5+0xc080] ;  /* 0x00c080050704783b */ /* 0x000e680008004200 */
[----:B----4-:R-:W-:Y:S04]  /*b6e10*/  STL.64 [R1+0x6398], R22 ;  /* 0x0063981601007387 */ /* 0x010fe80000100a00 */
[----:B--2---:R2:W-:Y:S04]  /*b6e20*/  STL.64 [R1+0x6390], R20 ;  /* 0x0063901401007387 */ /* 0x0045e80000100a00 */
[----:B--2---:R-:W2:Y:S04]  /*b6e30*/  LDL.LU R20, [R1+0x1680] ;  /* 0x0016800001147983 */ /* 0x004ea80000300800 */
[----:B------:R-:W2:Y:S04]  /*b6e40*/  LDL.LU R21, [R1+0x1684] ;  /* 0x0016840001157983 */ /* 0x000ea80000300800 */
[----:B------:R-:W2:Y:S04]  /*b6e50*/  LDL.LU R22, [R1+0x1688] ;  /* 0x0016880001167983 */ /* 0x000ea80000300800 */
[----:B------:R-:W2:Y:S04]  /*b6e60*/  LDL.LU R23, [R1+0x168c] ;  /* 0x00168c0001177983 */ /* 0x000ea80000300800 */
[----:B------:R-:W3:Y:S04]  /*b6e70*/  LDL.LU R16, [R1+0x10b0] ;  /* 0x0010b00001107983 */ /* 0x000ee80000300800 */
[----:B------:R-:W3:Y:S04]  /*b6e80*/  LDL.LU R17, [R1+0x10b4] ;  /* 0x0010b40001117983 */ /* 0x000ee80000300800 */
[----:B------:R-:W3:Y:S04]  /*b6e90*/  LDL.LU R18, [R1+0x10b8] ;  /* 0x0010b80001127983 */ /* 0x000ee80000300800 */
[----:B------:R-:W3:Y:S04]  /*b6ea0*/  LDL.LU R19, [R1+0x10bc] ;  /* 0x0010bc0001137983 */ /* 0x000ee80000300800 */
[----:B0-----:R-:W-:Y:S04]  /*b6eb0*/  STL [R1+0x50cc], R14 ;  /* 0x0050cc0e01007387 */ /* 0x001fe80000100800 */
[----:B------:R-:W-:Y:S04]  /*b6ec0*/  STL [R1+0x50c8], R15 ;  /* 0x0050c80f01007387 */ /* 0x000fe80000100800 */
        /* <DEDUP_REMOVED lines=60> */
[----:B------:R-:W4:-:S15]  /*b7290*/  LDL.LU.64 R20, [R1+0x62f0] ;  /* 0x0062f00001147983 */ /* 0x000f1e0000300a00 */
[----:B------:R-:W-:Y:S02]  /*b72a0*/  NOP ;  /* 0x0000000000007918 */ /* 0x000fe40000000000 */
[----:B------:R-:W-:Y:S01]  /*b72b0*/  MOV R22, R26 ;  /* 0x0000001a00167202 */ /* 0x000fe20000000f00 */
[----:B------:R-:W-:Y:S01]  /*b72c0*/  STL.64 [R1+0x920], R24 ;  /* 0x0009201801007387 */ /* 0x000fe20000100a00 */
[----:B------:R-:W-:-:S03]  /*b72d0*/  IMAD.MOV.U32 R23, RZ, RZ, R27 ;  /* 0x000000ffff177224 */ /* 0x000fc600078e001b */
[----:B------:R-:W2:Y:S04]  /*b72e0*/  LDL.LU.64 R26, [R1+0x62e8] ;  /* 0x0062e800011a7983 */ /* 0x000ea80000300a00 */
[----:B------:R-:W-:Y:S04]  /*b72f0*/  STL.64 [R1+0x6208], R22 ;  /* 0x0062081601007387 */ /* 0x000fe80000100a00 */
[----:B----4-:R0:W-:Y:S04]  /*b7300*/  STL.64 [R1+0x6200], R20 ;  /* 0x0062001401007387 */ /* 0x0101e80000100a00 */
[----:B0-----:R-:W3:Y:S01]  /*b7310*/  LDL.64 R20, [R1+0xa0] ;  /* 0x0000a00001147983 */ /* 0x001ee20000100a00 */
[----:B--2---:R-:W-:Y:S03]  /*b7320*/  HMMA.16816.F32.BF16 R8, R8, R26, R16 ;  /* 0x0000001a0808723c */ /* 0x004fe60000041810 */
[----:B------:R-:W2:Y:S04]  /*b7330*/  LDL.LU.64 R16, [R1+0x62e0] ;  /* 0x0062e00001107983 */ /* 0x000ea80000300a00 */
[----:B------:R-:W2:Y:S04]  /*b7340*/  LDL.LU.64 R26, [R1+0x62d8] ;  /* 0x0062d800011a7983 */ /* 0x000ea80000300a00 */
[----:B------:R-:W2:Y:S08]  /*b7350*/  LDL.LU.64 R24, [R1+0x62d0] ;  /* 0x0062d00001187983 */ /* 0x000eb00000300a00 */
        /* <DEDUP_REMOVED lines=11> */
[----:B0-----:R-:W2:Y:S01]  /*b7410*/  LDL.LU.64 R16, [R1+0x62b8] ;  /* 0x0062b80001107983 */ /* 0x001ea20000300a00 */
[C---:B---3--:R-:W-:Y:S08]  /*b7420*/  HMMA.16816.F32.BF16 R4, R24.reuse, R20, R4 ;  /* 0x000000141804723c */ /* 0x048ff00000041804 */
[----:B--2---:R-:W-:Y:S01]  /*b7430*/  HMMA.16816.F32.BF16 R16, R24, R16, R12 ;  /* 0x000000101810723c */ /* 0x004fe2000004180c */
[----:B------:R-:W2:-:S15]  /*b7440*/  LDL.LU.64 R12, [R1+0x62b0] ;  /* 0x0062b000010c7983 */ /* 0x000e9e0000300a00 */
[----:B------:R-:W-:-:S03]  /*b7450*/  NOP ;  /* 0x0000000000007918 */ /* 0x000fc60000000000 */
[----:B------:R0:W-:Y:S04]  /*b7460*/  STL.64 [R1+0x900], R16 ;  /* 0x0009001001007387 */ /* 0x0001e80000100a00 */
[----:B------:R-:W-:Y:S04]  /*b7470*/  STL.64 [R1+0x908], R18 ;  /* 0x0009081201007387 */ /* 0x000fe80000100a00 */
[----:B0-----:R-:W3:Y:S04]  /*b7480*/  LDL.LU.64 R16, [R1+0x62a8] ;  /* 0x0062a80001107983 */ /* 0x001ee80000300a00 */
[----:B------:R0:W-:Y:S04]  /*b7490*/  STL.64 [R1+0x8f0], R4 ;  /* 0x0008f00401007387 */ /* 0x0001e80000100a00 */
[----:B------:R-:W-:Y:S01]  /*b74a0*/  STL.64 [R1+0x8f8], R6 ;  /* 0x0008f80601007387 */ /* 0x000fe20000100a00 */
[----:B0-----:R-:W-:-:S02]  /*b74b0*/  IMAD.MOV.U32 R5, RZ, RZ, R20 ;  /* 0x000000ffff057224 */ /* 0x001fc400078e0014 */
[----:B------:R-:W-:Y:S02]  /*b74c0*/  IMAD.MOV.U32 R4, RZ, RZ, R21 ;  /* 0x000000ffff047224 */ /* 0x000fe400078e0015 */
[----:B------:R-:W-:Y:S02]  /*b74d0*/  IMAD.MOV.U32 R20, RZ, RZ, R2 ;  /* 0x000000ffff147224 */ /* 0x000fe400078e0002 */
[----:B------:R-:W-:Y:S01]  /*b74e0*/  IMAD.MOV.U32 R21, RZ, RZ, R0 ;  /* 0x000000ffff157224 */ /* 0x000fe200078e0000 */
[----:B------:R-:W2:Y:S04]  /*b74f0*/  LDL.LU R2, [R1+0x62a0] ;  /* 0x0062a00001027983 */ /* 0x000ea80000300800 */
[----:B------:R0:W-:Y:S04]  /*b7500*/  STL.64 [R1+0x6268], R20 ;  /* 0x0062681401007387 */ /* 0x0001e80000100a00 */
[----:B0-----:R-:W4:Y:S02]  /*b7510*/  LDL.64 R20, [R1+0x90] ;  /* 0x0000900001147983 */ /* 0x001f240000100a00 */
[----:B----4-:R-:W-:-:S15]  /*b7520*/  HMMA.16816.F32.BF16 R8, R24, R20, R8 ;  /* 0x000000141808723c */ /* 0x010fde0000041808 */
[----:B------:R-:W-:-:S04]  /*b7530*/  NOP ;  /* 0x0000000000007918 */ /* 0x000fc80000000000 */
[----:B------:R-:W-:Y:S01]  /*b7540*/  IMAD.MOV.U32 R14, RZ, RZ, R8 ;  /* 0x000000ffff0e7224 */ /* 0x000fe200078e0008 */
[----:B------:R-:W-:Y:S04]  /*b7550*/  STL [R1+0x8e8], R10 ;  /* 0x0008e80a01007387 */ /* 0x000fe80000100800 */
[----:B------:R-:W4:Y:S01]  /*b7560*/  LDL R8, [R1+0x70] ;  /* 0x0000700001087983 */ /* 0x000f220000100800 */
[----:B------:R-:W-:Y:S02]  /*b7570*/  IMAD.MOV.U32 R15, RZ, RZ, R9 ;  /* 0x000000ffff0f7224 */ /* 0x000fe400078e0009 */
[----:B--2---:R-:W-:Y:S02]  /*b7580*/  IMAD.MOV.U32 R9, RZ, RZ, R2 ;  /* 0x000000ffff097224 */ /* 0x004fe400078e0002 */
[----:B------:R-:W-:-:S02]  /*b7590*/  IMAD.MOV.U32 R19, RZ, RZ, R20 ;  /* 0x000000ffff137224 */ /* 0x000fc400078e0014 */
[----:B------:R-:W-:Y:S01]  /*b75a0*/  IMAD.MOV.U32 R18, RZ, RZ, R21 ;  /* 0x000000ffff127224 */ /* 0x000fe200078e0015 */
[----:B----4-:R-:W-:Y:S04]  /*b75b0*/  STL.64 [R1+0x6288], R8 ;  /* 0x0062880801007387 */ /* 0x010fe80000100a00 */
[----:B------:R-:W2:Y:S04]  /*b75c0*/  LDL.64 R20, [R1+0x60] ;  /* 0x0000600001147983 */ /* 0x000ea80000100a00 */
[----:B--2---:R0:W-:Y:S04]  /*b75d0*/  STL.64 [R1+0x6280], R20 ;  /* 0x0062801401007387 */ /* 0x0041e80000100a00 */
[----:B0-----:R-:W2:Y:S04]  /*b75e0*/  LDL.LU R20, [R1+0x1040] ;  /* 0x0010400001147983 */ /* 0x001ea80000300800 */
[----:B------:R-:W2:Y:S04]  /*b75f0*/  LDL.LU R21, [R1+0x1044] ;  /* 0x0010440001157983 */ /* 0x000ea80000300800 */
[----:B------:R-:W4:Y:S04]  /*b7600*/  LDL.LU R22, [R1+0x1048] ;  /* 0x0010480001167983 */ /* 0x000f280000300800 */
[----:B------:R-:W4:Y:S04]  /*b7610*/  LDL.LU R23, [R1+0x104c] ;  /* 0x00104c0001177983 */ /* 0x000f280000300800 */
[----:B------:R-:W2:Y:S04]  /*b7620*/  LDL.LU R8, [R1+0x1050] ;  /* 0x0010500001087983 */ /* 0x000ea80000300800 */
[----:B------:R-:W3:Y:S01]  /*b7630*/  LDL.LU R9, [R1+0x1054] ;  /* 0x0010540001097983 */ /* 0x000ee20000300800 */
[----:B------:R-:W-:-:S03]  /*b7640*/  IMAD.MOV.U32 R0, RZ, RZ, R11 ;  /* 0x000000ffff007224 */ /* 0x000fc600078e000b */
[----:B------:R-:W3:Y:S04]  /*b7650*/  LDL.LU R10, [R1+0x1058] ;  /* 0x00105800010a7983 */ /* 0x000ee80000300800 */
[----:B------:R-:W3:Y:S01]  /*b7660*/  LDL.LU R11, [R1+0x105c] ;  /* 0x00105c00010b7983 */ /* 0x000ee20000300800 */
[----:B------:R-:W0:Y:S03]  /*b7670*/  S2R R7, SR_TID.X ;  /* 0x0000000000077919 */ /* 0x000e260000002100 */
[----:B----4-:R-:W-:Y:S04]  /*b7680*/  STL.64 [R1+0x6298], R22 ;  /* 0x0062981601007387 */ /* 0x010fe80000100a00 */
[----:B--2---:R1:W-:Y:S04]  /*b7690*/  STL.64 [R1+0x6290], R20 ;  /* 0x0062901401007387 */ /* 0x0043e80000100a00 */
[----:B-1----:R-:W2:Y:S04]  /*b76a0*/  LDL.64 R20, [R1+0x80] ;  /* 0x0000800001147983 */ /* 0x002ea80000100a00 */
[----:B------:R-:W-:Y:S04]  /*b76b0*/  STL.64 [R1+0x61f8], R18 ;  /* 0x0061f81201007387 */ /* 0x000fe80000100a00 */
[----:B---3--:R1:W-:Y:S04]  /*b76c0*/  STL.64 [R1+0x61f0], R16 ;  /* 0x0061f01001007387 */ /* 0x0083e80000100a00 */
[----:B-1----:R-:W3:Y:S04]  /*b76d0*/  LDL.LU R16, [R1+0x10c0] ;  /* 0x0010c00001107983 */ /* 0x002ee80000300800 */
[----:B------:R-:W3:Y:S04]  /*b76e0*/  LDL.LU R17, [R1+0x10c4] ;  /* 0x0010c40001117983 */ /* 0x000ee80000300800 */
[----:B------:R-:W4:Y:S04]  /*b76f0*/  LDL.LU R18, [R1+0x10c8] ;  /* 0x0010c80001127983 */ /* 0x000f280000300800 */
[----:B------:R-:W4:Y:S01]  /*b7700*/  LDL.LU R19, [R1+0x10cc] ;  /* 0x0010cc0001137983 */ /* 0x000f220000300800 */
[----:B0-----:R-:W-:-:S05]  /*b7710*/  LOP3.LUT R2, R7, 0x7, RZ, 0xc0, !PT ;  /* 0x0000000707027812 */ /* 0x001fca00078ec0ff */
[----:B------:R-:W-:Y:S01]  /*b7720*/  IMAD R2, R2, 0x210, RZ ;  /* 0x0000021002027824 */ /* 0x000fe200078e02ff */
[----:B--2---:R-:W-:Y:S01]  /*b7730*/  HMMA.16816.F32.BF16 R8, R24, R20, R8 ;  /* 0x000000141808723c */ /* 0x004fe20000041808 */
[----:B----4-:R-:W-:Y:S04]  /*b7740*/  STL.64 [R1+0x6278], R18 ;  /* 0x0062781201007387 */ /* 0x010fe80000100a00 */
[----:B---3--:R0:W-:Y:S04]  /*b7750*/  STL.64 [R1+0x6270], R16 ;  /* 0x0062701001007387 */ /* 0x0081e80000100a00 */
[----:B0-----:R-:W2:Y:S04]  /*b7760*/  LDL.LU R16, [R1+0x10e0] ;  /* 0x0010e00001107983 */ /* 0x001ea80000300800 */
[----:B------:R-:W2:Y:S04]  /*b7770*/  LDL.LU R17, [R1+0x10e4] ;  /* 0x0010e40001117983 */ /* 0x000ea80000300800 */
[----:B------:R-:W2:Y:S04]  /*b7780*/  LDL.LU R18, [R1+0x10e8] ;  /* 0x0010e80001127983 */ /* 0x000ea80000300800 */
[----:B------:R-:W2:Y:S04]  /*b7790*/  LDL.LU R19, [R1+0x10ec] ;  /* 0x0010ec0001137983 */ /* 0x000ea80000300800 */
[----:B------:R-:W-:Y:S04]  /*b77a0*/  STL [R1+0x546c], R15 ;  /* 0x00546c0f01007387 */ /* 0x000fe80000100800 */
[----:B------:R0:W-:Y:S04]  /*b77b0*/  STL [R1+0x5468], R14 ;  /* 0x0054680e01007387 */ /* 0x0001e80000100800 */
[----:B------:R1:W-:Y:S01]  /*b77c0*/  STL [R1+0x5208], R0 ;  /* 0x0052080001007387 */ /* 0x0003e20000100800 */
[----:B0-----:R-:W-:-:S02]  /*b77d0*/  IMAD.SHL.U32 R14, R7, 0x2, RZ ;  /* 0x00000002070e7824 */ /* 0x001fc400078e00ff */
[----:B------:R-:W-:-:S03]  /*b77e0*/  IMAD.SHL.U32 R15, R7, 0x100, RZ ;  /* 0x00000100070f7824 */ /* 0x000fc600078e00ff */
[----:B------:R-:W-:Y:S04]  /*b77f0*/  STL [R1+0x5b10], R14 ;  /* 0x005b100e01007387 */ /* 0x000fe80000100800 */
[----:B------:R0:W-:Y:S04]  /*b7800*/  STL [R1+0x58a8], R2 ;  /* 0x0058a80201007387 */ /* 0x0001e80000100800 */
[----:B------:R-:W-:Y:S01]  /*b7810*/  STL [R1+0x5b14], R15 ;  /* 0x005b140f01007387 */ /* 0x000fe20000100800 */
[----:B-1----:R-:W-:-:S03]  /*b7820*/  LOP3.LUT R0, R2, 0x10, R14, 0x78, !PT ;  /* 0x0000001002007812 */ /* 0x002fc600078e780e */
[----:B------:R-:W-:Y:S01]  /*b7830*/  STL.64 [R1+0x6228], R12 ;  /* 0x0062280c01007387 */ /* 0x000fe20000100a00 */
[----:B------:R-:W-:-:S03]  /*b7840*/  IMAD.MOV.U32 R6, RZ, RZ, R20 ;  /* 0x000000ffff067224 */ /* 0x000fc600078e0014 */
[----:B------:R-:W3:Y:S01]  /*b7850*/  LDL.LU.64 R22, [R1+0x6298] ;  /* 0x0062980001167983 */ /* 0x000ee20000300a00 */
[----:B0-----:R-:W-:-:S03]  /*b7860*/  IMAD.MOV.U32 R2, RZ, RZ, R21 ;  /* 0x000000ffff027224 */ /* 0x001fc600078e0015 */
[----:B------:R-:W3:Y:S04]  /*b7870*/  LDL.LU.64 R20, [R1+0x6290] ;  /* 0x0062900001147983 */ /* 0x000ee80000300a00 */
[----:B------:R0:W-:Y:S04]  /*b7880*/  STL.64 [R1+0x8d0], R8 ;  /* 0x0008d00801007387 */ /* 0x0001e80000100a00 */
[----:B------:R3:W-:Y:S04]  /*b7890*/  STL [R1+0x8d8], R10 ;  /* 0x0008d80a01007387 */ /* 0x0007e80000100800 */
[----:B0-----:R-:W3:Y:S01]  /*b78a0*/  LDL.LU.64 R8, [R1+0x6288] ;  /* 0x0062880001087983 */ /* 0x001ee20000300a00 */
[----:B------:R-:W-:Y:S01]  /*b78b0*/  IMAD.MOV.U32 R12, RZ, RZ, R28 ;  /* 0x000000ffff0c7224 */ /* 0x000fe200078e001c */
[----:B------:R-:W-:-:S05]  /*b78c0*/  MOV R28, R11 ;  /* 0x0000000b001c7202 */ /* 0x000fca0000000f00 */
[----:B------:R-:W-:Y:S01]  /*b78d0*/  STL [R1+0x520c], R28 ;  /* 0x00520c1c01007387 */ /* 0x000fe20000100800 */
[----:B------:R-:W-:Y:S01]  /*b78e0*/  LOP3.LUT R0, R0, 0x1000, R15, 0xf8, !PT ;  /* 0x0000100000007812 */ /* 0x000fe200078ef80f */
[----:B---3--:R-:W-:Y:S02]  /*b78f0*/  HMMA.16816.F32.BF16 R8, R24, R8, R20 ;  /* 0x000000081808723c */ /* 0x008fe40000041814 */
[----:B------:R-:W2:-:S15]  /*b7900*/  LDL.LU.64 R20, [R1+0x6280] ;  /* 0x0062800001147983 */ /* 0x000e9e0000300a00 */
[----:B------:R-:W-:Y:S02]  /*b7910*/  NOP ;  /* 0x0000000000007918 */ /* 0x000fe40000000000 */
[----:B------:R-:W-:Y:S04]  /*b7920*/  STL.64 [R1+0x8c0], R8 ;  /* 0x0008c00801007387 */ /* 0x000fe80000100a00 */
[----:B------:R-:W-:Y:S04]  /*b7930*/  STL.64 [R1+0x8c8], R10 ;  /* 0x0008c80a01007387 */ /* 0x000fe80000100a00 */
[----:B------:R-:W0:Y:S01]  /*b7940*/  LDSM.16.MT88.4 R8, [R0+UR5+0xc100] ;  /* 0x00c100050008783b */ /* 0x000e220008004200 */
[----:B------:R-:W-:-:S03]  /*b7950*/  IMAD.MOV.U32 R13, RZ, RZ, R3 ;  /* 0x000000ffff0d7224 */ /* 0x000fc600078e0003 */
[----:B0-----:R-:W-:Y:S04]  /*b7960*/  STL.64 [R1+0x60c0], R10 ;  /* 0x0060c00a01007387 */ /* 0x001fe80000100a00 */
[----:B------:R0:W-:Y:S04]  /*b7970*/  STL.64 [R1+0x60b8], R8 ;  /* 0x0060b80801007387 */ /* 0x0001e80000100a00 */
[----:B0-----:R-:W3:Y:S04]  /*b7980*/  LDL.LU R8, [R1+0x10d0] ;  /* 0x0010d00001087983 */ /* 0x001ee80000300800 */
[----:B------:R-:W3:Y:S04]  /*b7990*/  LDL.LU R9, [R1+0x10d4] ;  /* 0x0010d40001097983 */ /* 0x000ee80000300800 */
[----:B------:R-:W3:Y:S04]  /*b79a0*/  LDL.LU R10, [R1+0x10d8] ;  /* 0x0010d800010a7983 */ /* 0x000ee80000300800 */
        /* <DEDUP_REMOVED lines=10> */
[----:B---3--:R-:W-:-:S15]  /*b7a50*/  HMMA.16816.F32.BF16 R8, R24, R12, R8 ;  /* 0x0000000c1808723c */ /* 0x008fde0000041808 */
[----:B------:R-:W-:-:S04]  /*b7a60*/  NOP ;  /* 0x0000000000007918 */ /* 0x000fc80000000000 */
[----:B------:R-:W-:Y:S04]  /*b7a70*/  STL.64 [R1+0x10d0], R8 ;  /* 0x0010d00801007387 */ /* 0x000fe80000100a00 */
[----:B------:R-:W-:Y:S01]  /*b7a80*/  STL.64 [R1+0x10d8], R10 ;  /* 0x0010d80a01007387 */ /* 0x000fe20000100a00 */
[----:B--2---:R-:W-:-:S15]  /*b7a90*/  HMMA.16816.F32.BF16 R12, R24, R20, R16 ;  /* 0x00000014180c723c */ /* 0x004fde0000041810 */
[----:B------:R-:W-:-:S04]  /*b7aa0*/  NOP ;  /* 0x0000000000007918 */ /* 0x000fc80000000000 */
[----:B------:R0:W-:Y:S04]  /*b7ab0*/  STL.64 [R1+0x10c0], R12 ;  /* 0x0010c00c01007387 */ /* 0x0001e80000100a00 */
[----:B------:R1:W-:Y:S04]  /*b7ac0*/  STL.64 [R1+0x10c8], R14 ;  /* 0x0010c80e01007387 */ /* 0x0003e80000100a00 */
[----:B------:R-:W2:Y:S04]  /*b7ad0*/  LDL.LU R16, [R1+0x15c0] ;  /* 0x0015c00001107983 */ /* 0x000ea80000300800 */
[----:B------:R-:W2:Y:S04]  /*b7ae0*/  LDL.LU R17, [R1+0x15c4] ;  /* 0x0015c40001117983 */ /* 0x000ea80000300800 */
[----:B------:R-:W3:Y:S04]  /*b7af0*/  LDL.LU R18, [R1+0x15c8] ;  /* 0x0015c80001127983 */ /* 0x000ee80000300800 */
[----:B------:R-:W3:Y:S01]  /*b7b00*/  LDL.LU R19, [R1+0x15cc] ;  /* 0x0015cc0001137983 */ /* 0x000ee20000300800 */
[----:B------:R-:W-:-:S03]  /*b7b10*/  IMAD.MOV.U32 R21, RZ, RZ, R29 ;  /* 0x000000ffff157224 */ /* 0x000fc600078e001d */
[----:B---3--:R-:W-:Y:S04]  /*b7b20*/  STL.64 [R1+0x6218], R18 ;  /* 0x0062181201007387 */ /* 0x008fe80000100a00 */
[----:B--2---:R-:W-:Y:S04]  /*b7b30*/  STL.64 [R1+0x6210], R16 ;  /* 0x0062101001007387 */ /* 0x004fe80000100a00 */
[----:B------:R-:W2:Y:S04]  /*b7b40*/  LDL R20, [R1] ;  /* 0x0000000001147983 */ /* 0x000ea80000100800 */
[----:B------:R-:W3:Y:S04]  /*b7b50*/  LDL.LU R29, [R1+0x6264] ;  /* 0x00626400011d7983 */ /* 0x000ee80000300800 */
[----:B0-----:R-:W4:Y:S04]  /*b7b60*/  LDL.LU R12, [R1+0x15e0] ;  /* 0x0015e000010c7983 */ /* 0x001f280000300800 */
[----:B------:R-:W4:Y:S04]  /*b7b70*/  LDL.LU R13, [R1+0x15e4] ;  /* 0x0015e400010d7983 */ /* 0x000f280000300800 */
[----:B-1----:R-:W2:Y:S04]  /*b7b80*/  LDL.LU R14, [R1+0x15e8] ;  /* 0x0015e800010e7983 */ /* 0x002ea80000300800 */
[----:B------:R-:W2:Y:S04]  /*b7b90*/  LDL.LU R15, [R1+0x15ec] ;  /* 0x0015ec00010f7983 */ /* 0x000ea80000300800 */
[----:B--2---:R-:W-:Y:S04]  /*b7ba0*/  STL.64 [R1+0x6238], R14 ;  /* 0x0062380e01007387 */ /* 0x004fe80000100a00 */
[----:B----4-:R0:W-:Y:S04]  /*b7bb0*/  STL.64 [R1+0x6230], R12 ;  /* 0x0062300c01007387 */ /* 0x0101e80000100a00 */
[----:B0-----:R-:W2:Y:S04]  /*b7bc0*/  LDL R12, [R1+0x20] ;  /* 0x00002000010c7983 */ /* 0x001ea80000100800 */
[----:B------:R-:W2:Y:S04]  /*b7bd0*/  LDL R13, [R1+0x24] ;  /* 0x00002400010d7983 */ /* 0x000ea80000100800 */
[----:B--2---:R-:W-:Y:S04]  /*b7be0*/  STL.64 [R1+0x6248], R12 ;  /* 0x0062480c01007387 */ /* 0x004fe80000100a00 */
[----:B------:R0:W-:Y:S04]  /*b7bf0*/  STL.64 [R1+0x6220], R20 ;  /* 0x0062201401007387 */ /* 0x0001e80000100a00 */
[----:B0-----:R-:W2:Y:S04]  /*b7c00*/  LDL.64 R20, [R1+0x10] ;  /* 0x0000100001147983 */ /* 0x001ea80000100a00 */
[----:B--2---:R0:W-:Y:S04]  /*b7c10*/  STL.64 [R1+0x6240], R20 ;  /* 0x0062401401007387 */ /* 0x0041e80000100a00 */
[----:B0-----:R-:W2:Y:S04]  /*b7c20*/  LDL.LU R20, [R1+0x15f0] ;  /* 0x0015f00001147983 */ /* 0x001ea80000300800 */
[----:B------:R-:W2:Y:S04]  /*b7c30*/  LDL.LU R21, [R1+0x15f4] ;  /* 0x0015f40001157983 */ /* 0x000ea80000300800 */
[----:B------:R-:W4:Y:S04]  /*b7c40*/  LDL.LU R22, [R1+0x15f8] ;  /* 0x0015f80001167983 */ /* 0x000f280000300800 */
[----:B------:R-:W4:Y:S01]  /*b7c50*/  LDL.LU R23, [R1+0x15fc] ;  /* 0x0015fc0001177983 */ /* 0x000f220000300800 */
[----:B---3--:R-:W-:-:S02]  /*b7c60*/  IMAD.MOV.U32 R13, RZ, RZ, R29 ;  /* 0x000000ffff0d7224 */ /* 0x008fc400078e001d */
[----:B------:R-:W-:Y:S02]  /*b7c70*/  IMAD.MOV.U32 R8, RZ, RZ, R6 ;  /* 0x000000ffff087224 */ /* 0x000fe400078e0006 */
[----:B------:R-:W-:Y:S01]  /*b7c80*/  IMAD.MOV.U32 R9, RZ, RZ, R2 ;  /* 0x000000ffff097224 */ /* 0x000fe200078e0002 */
[----:B----4-:R-:W-:Y:S04]  /*b7c90*/  STL.64 [R1+0x6258], R22 ;  /* 0x0062581601007387 */ /* 0x010fe80000100a00 */
[----:B--2---:R0:W-:Y:S04]  /*b7ca0*/  STL.64 [R1+0x6250], R20 ;  /* 0x0062501401007387 */ /* 0x0041e80000100a00 */
[----:B------:R-:W2:Y:S04]  /*b7cb0*/  LDL R12, [R1+0x30] ;  /* 0x00003000010c7983 */ /* 0x000ea80000100800 */
[----:B------:R-:W3:Y:S04]  /*b7cc0*/  LDL.LU R29, [R1+0x6260] ;  /* 0x00626000011d7983 */ /* 0x000ee80000300800 */
        /* <DEDUP_REMOVED lines=9> */
[----:B0-----:R-:W2:Y:S04]  /*b7d60*/  LDL.LU R8, [R1+0x840] ;  /* 0x0008400001087983 */ /* 0x001ea80000300800 */
[----:B------:R-:W2:Y:S04]  /*b7d70*/  LDL.LU R9, [R1+0x844] ;  /* 0x0008440001097983 */ /* 0x000ea80000300800 */
[----:B------:R-:W2:Y:S04]  /*b7d80*/  LDL.LU R10, [R1+0x848] ;  /* 0x00084800010a7983 */ /* 0x000ea80000300800 */
[----:B------:R-:W2:Y:S04]  /*b7d90*/  LDL.LU R11, [R1+0x84c] ;  /* 0x00084c00010b7983 */ /* 0x000ea80000300800 */
[----:B--2---:R-:W-:Y:S04]  /*b7da0*/  STL.64 [R1+0x6180], R10 ;  /* 0x0061800a01007387 */ /* 0x004fe80000100a00 */
[----:B------:R0:W-:Y:S02]  /*b7db0*/  STL.64 [R1+0x6178], R8 ;  /* 0x0061780801007387 */ /* 0x0001e40000100a00 */
[----:B0-----:R-:W-:-:S02]  /*b7dc0*/  IMAD.MOV.U32 R8, RZ, RZ, R5 ;  /* 0x000000ffff087224 */ /* 0x001fc400078e0005 */
[----:B------:R-:W-:-:S05]  /*b7dd0*/  IMAD.MOV.U32 R9, RZ, RZ, R4 ;  /* 0x000000ffff097224 */ /* 0x000fca00078e0004 */
        /* <DEDUP_REMOVED lines=18> */
[----:B0-----:R-:W2:Y:S04]  /*b7f00*/  LDL.64 R8, [R1+0xc0] ;  /* 0x0000c00001087983 */ /* 0x001ea80000100a00 */
[----:B------:R-:W2:Y:S04]  /*b7f10*/  LDL.LU.64 R22, [R1+0x6258] ;  /* 0x0062580001167983 */ /* 0x000ea80000300a00 */
[----:B------:R-:W2:Y:S04]  /*b7f20*/  LDL.LU.64 R20, [R1+0x6250] ;  /* 0x0062500001147983 */ /* 0x000ea80000300a00 */
        /* <DEDUP_REMOVED lines=31> */
[----:B--2---:R3:W-:Y:S04]  /*b8120*/  STL.64 [R1+0x60d8], R22 ;  /* 0x0060d81601007387 */ /* 0x0047e80000100a00 */
[----:B------:R0:W-:Y:S01]  /*b8130*/  STL.64 [R1+0x60d0], R20 ;  /* 0x0060d01401007387 */ /* 0x0001e20000100a00 */
[----:B---3--:R-:W-:-:S03]  /*b8140*/  IMAD.MOV.U32 R22, RZ, RZ, R29 ;  /* 0x000000ffff167224 */ /* 0x008fc600078e001d */
[----:B0-----:R-:W2:Y:S04]  /*b8150*/  LDL.LU R20, [R1+0x830] ;  /* 0x0008300001147983 */ /* 0x001ea80000300800 */
[----:B------:R-:W2:Y:S04]  /*b8160*/  LDL.LU R21, [R1+0x834] ;  /* 0x0008340001157983 */ /* 0x000ea80000300800 */
[----:B------:R-:W3:Y:S04]  /*b8170*/  LDL.LU R29, [R1+0x61ec] ;  /* 0x0061ec00011d7983 */ /* 0x000ee80000300800 */
[----:B------:R-:W2:Y:S04]  /*b8180*/  LDL.LU R23, [R1+0x83c] ;  /* 0x00083c0001177983 */ /* 0x000ea80000300800 */
[----:B--2---:R-:W-:Y:S04]  /*b8190*/  STL.64 [R1+0x6190], R22 ;  /* 0x0061901601007387 */ /* 0x004fe80000100a00 */
[----:B------:R0:W-:Y:S04]  /*b81a0*/  STL.64 [R1+0x6188], R20 ;  /* 0x0061881401007387 */ /* 0x0001e80000100a00 */
[----:B0-----:R-:W2:Y:S04]  /*b81b0*/  LDL.LU R20, [R1+0x850] ;  /* 0x0008500001147983 */ /* 0x001ea80000300800 */
[----:B------:R-:W2:Y:S04]  /*b81c0*/  LDL.LU R21, [R1+0x854] ;  /* 0x0008540001157983 */ /* 0x000ea80000300800 */
[----:B------:R-:W2:Y:S01]  /*b81d0*/  LDL.LU R22, [R1+0x858] ;  /* 0x0008580001167983 */ /* 0x000ea20000300800 */
[----:B---3--:R-:W-:-:S03]  /*b81e0*/  IMAD.MOV.U32 R23, RZ, RZ, R29 ;  /* 0x000000ffff177224 */ /* 0x008fc600078e001d */
[----:B------:R-:W3:Y:S01]  /*b81f0*/  LDL.LU R29, [R1+0x61e8] ;  /* 0x0061e800011d7983 */ /* 0x000ee20000300800 */
[C---:B----4-:R-:W-:Y:S03]  /*b8200*/  HMMA.16816.F32.BF16 R4, R24.reuse, R16, R4 ;  /* 0x000000101804723c */ /* 0x050fe60000041804 */
[----:B--2---:R-:W-:Y:S04]  /*b8210*/  STL.64 [R1+0x61a8], R22 ;  /* 0x0061a81601007387 */ /* 0x004fe80000100a00 */
[----:B------:R0:W-:Y:S04]  /*b8220*/  STL.64 [R1+0x61a0], R20 ;  /* 0x0061a01401007387 */ /* 0x0001e80000100a00 */
[----:B0-----:R-:W2:Y:S04]  /*b8230*/  LDL.64 R20, [R1+0xb0] ;  /* 0x0000b00001147983 */ /* 0x001ea80000100a00 */
[----:B--2---:R0:W-:Y:S04]  /*b8240*/  STL.64 [R1+0x61c0], R20 ;  /* 0x0061c01401007387 */ /* 0x0041e80000100a00 */
[----:B0-----:R-:W2:Y:S04]  /*b8250*/  LDL.LU R20, [R1+0x870] ;  /* 0x0008700001147983 */ /* 0x001ea80000300800 */
[----:B------:R-:W2:Y:S04]  /*b8260*/  LDL.LU R21, [R1+0x874] ;  /* 0x0008740001157983 */ /* 0x000ea80000300800 */
[----:B------:R-:W2:Y:S04]  /*b8270*/  LDL.LU R22, [R1+0x878] ;  /* 0x0008780001167983 */ /* 0x000ea80000300800 */
[----:B------:R-:W-:Y:S04]  /*b8280*/  STL.64 [R1+0x1060], R4 ;  /* 0x0010600401007387 */ /* 0x000fe80000100a00 */
[----:B------:R0:W-:Y:S04]  /*b8290*/  STL.64 [R1+0x1068], R6 ;  /* 0x0010680601007387 */ /* 0x0001e80000100a00 */
[----:B0-----:R-:W4:Y:S04]  /*b82a0*/  LDL.LU.64 R6, [R1+0x61e0] ;  /* 0x0061e00001067983 */ /* 0x001f280000300a00 */
[----:B------:R-:W4:Y:S01]  /*b82b0*/  LDL.LU.64 R4, [R1+0x61d8] ;  /* 0x0061d80001047983 */ /* 0x000f220000300a00 */
[----:B---3--:R-:W-:Y:S01]  /*b82c0*/  IMAD.MOV.U32 R23, RZ, RZ, R29 ;  /* 0x000000ffff177224 */ /* 0x008fe200078e001d */
[----:B----4-:R-:W-:Y:S02]  /*b82d0*/  HMMA.16816.F32.BF16 R24, R24, R12, R4 ;  /* 0x0000000c1818723c */ /* 0x010fe40000041804 */
[----:B------:R-:W2:Y:S04]  /*b82e0*/  LDL.LU.64 R6, [R1+0x61d0] ;  /* 0x0061d00001067983 */ /* 0x000ea80000300a00 */
[----:B------:R-:W2:Y:S01]  /*b82f0*/  LDL.LU.64 R4, [R1+0x61c8] ;  /* 0x0061c80001047983 */ /* 0x000ea20000300a00 */
[----:B------:R-:W-:-:S12]  /*b8300*/  IMAD.MOV.U32 R2, RZ, RZ, R9 ;  /* 0x000000ffff027224 */ /* 0x000fd800078e0009 */
[----:B------:R-:W-:Y:S04]  /*b8310*/  STL.64 [R1+0x8b0], R24 ;  /* 0x0008b01801007387 */ /* 0x000fe80000100a00 */
[----:B------:R-:W-:Y:S04]  /*b8320*/  STL.64 [R1+0x8b8], R26 ;  /* 0x0008b81a01007387 */ /* 0x000fe80000100a00 */
[----:B------:R-:W-:Y:S04]  /*b8330*/  STL [R1+0x60cc], R12 ;  /* 0x0060cc0c01007387 */ /* 0x000fe80000100800 */
[----:B------:R-:W-:Y:S01]  /*b8340*/  STL [R1+0x60c8], R13 ;  /* 0x0060c80d01007387 */ /* 0x000fe20000100800 */
[----:B--2---:R-:W-:-:S15]  /*b8350*/  HMMA.16816.F32.BF16 R20, R4, R8, R20 ;  /* 0x000000080414723c */ /* 0x004fde0000041814 */
[----:B------:R-:W-:-:S04]  /*b8360*/  NOP ;  /* 0x0000000000007918 */ /* 0x000fc80000000000 */
[----:B------:R0:W-:Y:S04]  /*b8370*/  STL.64 [R1+0x740], R20 ;  /* 0x0007401401007387 */ /* 0x0001e80000100a00 */
[----:B------:R1:W-:Y:S04]  /*b8380*/  STL.64 [R1+0x748], R22 ;  /* 0x0007481601007387 */ /* 0x0003e80000100a00 */
[----:B0-----:R-:W2:Y:S04]  /*b8390*/  LDL.LU.64 R20, [R1+0x61c0] ;  /* 0x0061c00001147983 */ /* 0x001ea80000300a00 */
[----:B------:R-:W2:Y:S04]  /*b83a0*/  LDL.LU.64 R10, [R1+0x61b8] ;  /* 0x0061b800010a7983 */ /* 0x000ea80000300a00 */
[----:B------:R-:W2:Y:S04]  /*b83b0*/  LDL.LU.64 R8, [R1+0x61b0] ;  /* 0x0061b00001087983 */ /* 0x000ea80000300a00 */
[----:B-1----:R-:W3:Y:S01]  /*b83c0*/  LDL.LU.64 R22, [R1+0x61a8] ;  /* 0x0061a80001167983 */ /* 0x002ee20000300a00 */
[----:B--2---:R-:W-:Y:S01]  /*b83d0*/  HMMA.16816.F32.BF16 R8, R4, R20, R8 ;  /* 0x000000140408723c */ /* 0x004fe20000041808 */
[----:B------:R-:W-:Y:S01]  /*b83e0*/  IMAD.MOV.U32 R12, RZ, RZ, R20 ;  /* 0x000000ffff0c7224 */ /* 0x000fe200078e0014 */
[----:B------:R-:W-:-:S02]  /*b83f0*/  MOV R13, R21 ;  /* 0x00000015000d7202 */ /* 0x000fc40000000f00 */
[----:B------:R-:W3:-:S15]  /*b8400*/  LDL.LU.64 R20, [R1+0x61a0] ;  /* 0x0061a00001147983 */ /* 0x000ede0000300a00 */
[----:B------:R0:W-:Y:S04]  /*b8410*/  STL.64 [R1+0x730], R8 ;  /* 0x0007300801007387 */ /* 0x0001e80000100a00 */
[----:B0-----:R-:W3:Y:S01]  /*b8420*/  LDL.LU.64 R8, [R1+0x6198] ;  /* 0x0061980001087983 */ /* 0x001ee20000300a00 */
[----:B------:R-:W-:Y:S02]  /*b8430*/  IMAD.MOV.U32 R24, RZ, RZ, R19 ;  /* 0x000000ffff187224 */ /* 0x000fe400078e0013 */
[----:B------:R-:W-:Y:S02]  /*b8440*/  IMAD.MOV.U32 R25, RZ, RZ, R18 ;  /* 0x000000ffff197224 */ /* 0x000fe400078e0012 */
[----:B------:R-:W-:Y:S02]  /*b8450*/  IMAD.MOV.U32 R18, RZ, RZ, R10 ;  /* 0x000000ffff127224 */ /* 0x000fe400078e000a */
[----:B------:R-:W-:Y:S01]  /*b8460*/  IMAD.MOV.U32 R19, RZ, RZ, R11 ;  /* 0x000000ffff137224 */ /* 0x000fe200078e000b */
[----:B------:R-:W-:Y:S04]  /*b8470*/  STL.64 [R1+0x6168], R12 ;  /* 0x0061680c01007387 */ /* 0x000fe80000100a00 */
[----:B------:R-:W-:Y:S04]  /*b8480*/  STL [R1+0x4fd4], R19 ;  /* 0x004fd41301007387 */ /* 0x000fe80000100800 */
[----:B------:R-:W-:Y:S01]  /*b8490*/  STL [R1+0x4fd0], R18 ;  /* 0x004fd01201007387 */ /* 0x000fe20000100800 */
[----:B---3--:R-:W-:Y:S03]  /*b84a0*/  HMMA.16816.F32.BF16 R8, R4, R8, R20 ;  /* 0x000000080408723c */ /* 0x008fe60000041814 */
[----:B------:R-:W2:Y:S04]  /*b84b0*/  LDL.LU.64 R22, [R1+0x6190] ;  /* 0x0061900001167983 */ /* 0x000ea80000300a00 */
[----:B------:R-:W2:-:S12]  /*b84c0*/  LDL.LU.64 R20, [R1+0x6188] ;  /* 0x0061880001147983 */ /* 0x000e980000300a00 */
[----:B------:R-:W-:Y:S04]  /*b84d0*/  STL.64 [R1+0x720], R8 ;  /* 0x0007200801007387 */ /* 0x000fe80000100a00 */
[----:B------:R0:W-:Y:S04]  /*b84e0*/  STL.64 [R1+0x728], R10 ;  /* 0x0007280a01007387 */ /* 0x0001e80000100a00 */
[----:B0-----:R-:W3:Y:S04]  /*b84f0*/  LDL.LU.64 R10, [R1+0x6180] ;  /* 0x00618000010a7983 */ /* 0x001ee80000300a00 */
[----:B------:R-:W3:Y:S02]  /*b8500*/  LDL.LU.64 R8, [R1+0x6178] ;  /* 0x0061780001087983 */ /* 0x000ee40000300a00 */
[----:B---3--:R-:W-:Y:S02]  /*b8510*/  HMMA.16816.F32.BF16 R24, R4, R24, R8 ;  /* 0x000000180418723c */ /* 0x008fe40000041808 */
[----:B------:R-:W2:-:S15]  /*b8520*/  LDL.LU.64 R8, [R1+0x6170] ;  /* 0x0061700001087983 */ /* 0x000e9e0000300a00 */
[----:B------:R-:W-:Y:S02]  /*b8530*/  NOP ;  /* 0x0000000000007918 */ /* 0x000fe40000000000 */
[----:B------:R-:W-:Y:S02]  /*b8540*/  IMAD.MOV.U32 R18, RZ, RZ, R27 ;  /* 0x000000ffff127224 */ /* 0x000fe400078e001b */
[----:B------:R-:W-:Y:S01]  /*b8550*/  IMAD.MOV.U32 R19, RZ, RZ, R26 ;  /* 0x000000ffff137224 */ /* 0x000fe200078e001a */
[----:B------:R-:W-:Y:S04]  /*b8560*/  STL.64 [R1+0x710], R24 ;  /* 0x0007101801007387 */ /* 0x000fe80000100a00 */
[----:B------:R-:W-:Y:S04]  /*b8570*/  STL [R1+0x523c], R18 ;  /* 0x00523c1201007387 */ /* 0x000fe80000100800 */
[----:B------:R-:W-:Y:S04]  /*b8580*/  STL [R1+0x5238], R19 ;  /* 0x0052381301007387 */ /* 0x000fe80000100800 */
[----:B------:R-:W-:Y:S01]  /*b8590*/  STL.64 [R1+0x6108], R16 ;  /* 0x0061081001007387 */ /* 0x000fe20000100a00 */
[----:B--2---:R-:W-:-:S15]  /*b85a0*/  HMMA.16816.F32.BF16 R8, R4, R8, R20 ;  /* 0x000000080408723c */ /* 0x004fde0000041814 */
[----:B------:R-:W-:-:S04]  /*b85b0*/  NOP ;  /* 0x0000000000007918 */ /* 0x000fc80000000000 */
[----:B------:R0:W-:Y:S04]  /*b85c0*/  STL.64 [R1+0x700], R8 ;  /* 0x0007000801007387 */ /* 0x0001e80000100a00 */
[----:B------:R1:W-:Y:S04]  /*b85d0*/  STL [R1+0x708], R10 ;  /* 0x0007080a01007387 */ /* 0x0003e80000100800 */
[----:B------:R-:W2:Y:S01]  /*b85e0*/  LDL.64 R20, [R1] ;  /* 0x0000000001147983 */ /* 0x000ea20000100a00 */
[----:B------:R-:W-:-:S03]  /*b85f0*/  IMAD.MOV.U32 R29, RZ, RZ, R11 ;  /* 0x000000ffff1d7224 */ /* 0x000fc600078e000b */
[----:B--2---:R2:W-:Y:S04]  /*b8600*/  STL.64 [R1+0x60f0], R20 ;  /* 0x0060f01401007387 */ /* 0x0045e80000100a00 */
[----:B0-----:R-:W3:Y:S04]  /*b8610*/  LDL.LU R8, [R1+0xff0] ;  /* 0x000ff00001087983 */ /* 0x001ee80000300800 */
[----:B------:R-:W3:Y:S04]  /*b8620*/  LDL.LU R9, [R1+0xff4] ;  /* 0x000ff40001097983 */ /* 0x000ee80000300800 */
[----:B-1----:R-:W4:Y:S04]  /*b8630*/  LDL.LU R10, [R1+0xff8] ;  /* 0x000ff800010a7983 */ /* 0x002f280000300800 */
[----:B------:R-:W4:Y:S01]  /*b8640*/  LDL.LU R11, [R1+0xffc] ;  /* 0x000ffc00010b7983 */ /* 0x000f220000300800 */
[----:B--2---:R-:W-:-:S02]  /*b8650*/  IMAD.MOV.U32 R20, RZ, RZ, R15 ;  /* 0x000000ffff147224 */ /* 0x004fc400078e000f */
[----:B------:R-:W-:-:S05]  /*b8660*/  IMAD.MOV.U32 R21, RZ, RZ, R14 ;  /* 0x000000ffff157224 */ /* 0x000fca00078e000e */
[----:B------:R-:W-:Y:S04]  /*b8670*/  STL.64 [R1+0x6110], R20 ;  /* 0x0061101401007387 */ /* 0x000fe80000100a00 */
        /* <DEDUP_REMOVED lines=14> */
[----:B------:R-:W3:Y:S04]  /*b8760*/  LDL.64 R24, [R1+0x70] ;  /* 0x0000700001187983 */ /* 0x000ee80000100a00 */
[----:B--2---:R-:W-:Y:S04]  /*b8770*/  STL.64 [R1+0x6120], R22 ;  /* 0x0061201601007387 */ /* 0x004fe80000100a00 */
[----:B----4-:R0:W-:Y:S04]  /*b8780*/  STL.64 [R1+0x6118], R20 ;  /* 0x0061181401007387 */ /* 0x0101e80000100a00 */
        /* <DEDUP_REMOVED lines=18> */
[----:B---3--:R-:W-:Y:S01]  /*b88b0*/  HMMA.16816.F32.BF16 R12, R4, R24, R12 ;  /* 0x00000018040c723c */ /* 0x008fe2000004180c */
[----:B------:R-:W-:-:S02]  /*b88c0*/  IMAD.MOV.U32 R20, RZ, RZ, R28 ;  /* 0x000000ffff147224 */ /* 0x000fc400078e001c */
        /* <DEDUP_REMOVED lines=11> */
[----:B------:R-:W3:Y:S04]  /*b8980*/  LDL.LU R11, [R1+0x101c] ;  /* 0x00101c00010b7983 */ /* 0x000ee80000300800 */
[----:B------:R-:W-:Y:S04]  /*b8990*/  STL [R1+0x4fe8], R29 ;  /* 0x004fe81d01007387 */ /* 0x000fe80000100800 */
[----:B------:R0:W-:Y:S04]  /*b89a0*/  STL.64 [R1+0x6f0], R12 ;  /* 0x0006f00c01007387 */ /* 0x0001e80000100a00 */
[----:B------:R1:W-:Y:S01]  /*b89b0*/  STL.64 [R1+0x6f8], R14 ;  /* 0x0006f80e01007387 */ /* 0x0003e20000100a00 */
[----:B------:R-:W-:-:S03]  /*b89c0*/  IMAD.MOV.U32 R21, RZ, RZ, R3 ;  /* 0x000000ffff157224 */ /* 0x000fc600078e0003 */
[----:B0-----:R-:W4:Y:S01]  /*b89d0*/  LDL.LU.64 R12, [R1+0x6168] ;  /* 0x00616800010c7983 */ /* 0x001f220000300a00 */
[----:B-1----:R-:W-:Y:S02]  /*b89e0*/  IMAD.MOV.U32 R15, RZ, RZ, R24 ;  /* 0x000000ffff0f7224 */ /* 0x002fe400078e0018 */
[----:B------:R-:W-:Y:S02]  /*b89f0*/  IMAD.MOV.U32 R14, RZ, RZ, R25 ;  /* 0x000000ffff0e7224 */ /* 0x000fe400078e0019 */
        /* <DEDUP_REMOVED lines=8> */
[----:B------:R-:W-:Y:S01]  /*b8a80*/  STL [R1+0x5450], R0 ;  /* 0x0054500001007387 */ /* 0x000fe20000100800 */
[----:B--2---:R-:W-:Y:S03]  /*b8a90*/  HMMA.16816.F32.BF16 R20, R4, R20, R16 ;  /* 0x000000140414723c */ /* 0x004fe60000041810 */
        /* <DEDUP_REMOVED lines=16> */
[----:B------:R-:W-:Y:S04]  /*b8ba0*/  STL.64 [R1+0xe90], R24 ;  /* 0x000e901801007387 */ /* 0x000fe80000100a00 */
[----:B------:R0:W-:Y:S02]  /*b8bb0*/  STL.64 [R1+0xe98], R26 ;  /* 0x000e981a01007387 */ /* 0x0001e40000100a00 */
[----:B0-----:R-:W-:Y:S02]  /*b8bc0*/  IMAD.MOV.U32 R27, RZ, RZ, R20 ;  /* 0x000000ffff1b7224 */ /* 0x001fe400078e0014 */
[----:B------:R-:W-:Y:S02]  /*b8bd0*/  IMAD.MOV.U32 R26, RZ, RZ, R21 ;  /* 0x000000ffff1a7224 */ /* 0x000fe400078e0015 */
        /* <DEDUP_REMOVED lines=20> */
[----:B0-----:R-:W1:Y:S01]  /*b8d20*/  LDL.LU.64 R20, [R1+0x6110] ;  /* 0x0061100001147983 */ /* 0x001e620000300a00 */
[----:B------:R-:W-:Y:S01]  /*b8d30*/  MOV R15, R16 ;  /* 0x00000010000f7202 */ /* 0x000fe20000000f00 */
[----:B------:R-:W-:-:S02]  /*b8d40*/  IMAD.MOV.U32 R18, RZ, RZ, R17 ;  /* 0x000000ffff127224 */ /* 0x000fc400078e0011 */
[----:B------:R-:W3:Y:S01]  /*b8d50*/  LDL.LU.64 R16, [R1+0x6108] ;  /* 0x0061080001107983 */ /* 0x000ee20000300a00 */
        /* <DEDUP_REMOVED lines=15> */
[----:B------:R-:W2:Y:S01]  /*b8e50*/  LDL.LU.64 R20, [R1+0x60d0] ;  /* 0x0060d00001147983 */ /* 0x000ea20000300a00 */
[C---:B---3--:R-:W-:Y:S08]  /*b8e60*/  HMMA.16816.F32.BF16 R24, R4.reuse, R16, R24 ;  /* 0x000000100418723c */ /* 0x048ff00000041818 */
        /* <DEDUP_REMOVED lines=8> */
[----:B------:R-:W-:Y:S04]  /*b8ef0*/  STL.64 [R1+0x5fc8], R22 ;  /* 0x005fc81601007387 */ /* 0x000fe80000100a00 */
[----:B------:R4:W-:Y:S02]  /*b8f00*/  STL.64 [R1+0x5fc0], R20 ;  /* 0x005fc01401007387 */ /* 0x0009e40000100a00 */
[----:B----4-:R-:W-:-:S02]  /*b8f10*/  IMAD.MOV.U32 R20, RZ, RZ, R12 ;  /* 0x000000ffff147224 */ /* 0x010fc400078e000c */
[----:B------:R-:W-:Y:S01]  /*b8f20*/  IMAD.MOV.U32 R21, RZ, RZ, R13 ;  /* 0x000000ffff157224 */ /* 0x000fe200078e000d */
[----:B------:R-:W2:Y:S04]  /*b8f30*/  LDL.LU R12, [R1+0x60cc] ;  /* 0x0060cc00010c7983 */ /* 0x000ea80000300800 */
[----:B------:R-:W2:Y:S04]  /*b8f40*/  LDL.LU R13, [R1+0x60c8] ;  /* 0x0060c800010d7983 */ /* 0x000ea80000300800 */
[----:B------:R0:W-:Y:S04]  /*b8f50*/  STL.64 [R1+0x60a0], R20 ;  /* 0x0060a01401007387 */ /* 0x0001e80000100a00 */
[----:B0-----:R-:W3:Y:S04]  /*b8f60*/  LDL R20, [R1+0xc0] ;  /* 0x0000c00001147983 */ /* 0x001ee80000100800 */
[----:B------:R-:W-:Y:S04]  /*b8f70*/  STL.64 [R1+0x6088], R18 ;  /* 0x0060881201007387 */ /* 0x000fe80000100a00 */
[----:B------:R0:W-:Y:S04]  /*b8f80*/  STL.64 [R1+0x6080], R16 ;  /* 0x0060801001007387 */ /* 0x0001e80000100a00 */
[----:B------:R-:W-:Y:S04]  /*b8f90*/  STL.64 [R1+0xe30], R24 ;  /* 0x000e301801007387 */ /* 0x000fe80000100a00 */
[----:B------:R-:W-:Y:S04]  /*b8fa0*/  STL.64 [R1+0xe38], R26 ;  /* 0x000e381a01007387 */ /* 0x000fe80000100a00 */
        /* <DEDUP_REMOVED lines=21> */
[----:B------:R-:W3:Y:S04]  /*b9100*/  LDL.LU.64 R10, [R1+0x60c0] ;  /* 0x0060c000010a7983 */ /* 0x000ee80000300a00 */
[----:B------:R-:W3:Y:S01]  /*b9110*/  LDL.LU.64 R8, [R1+0x60b8] ;  /* 0x0060b80001087983 */ /* 0x000ee20000300a00 */
[----:B------:R-:W-:-:S03]  /*b9120*/  IMAD.MOV.U32 R21, RZ, RZ, R2 ;  /* 0x000000ffff157224 */ /* 0x000fc600078e0002 */
[----:B------:R0:W-:Y:S04]  /*b9130*/  STL.64 [R1+0x6e0], R4 ;  /* 0x0006e00401007387 */ /* 0x0001e80000100a00 */
[----:B------:R-:W-:Y:S04]  /*b9140*/  STL.64 [R1+0x6e8], R6 ;  /* 0x0006e80601007387 */ /* 0x000fe80000100a00 */
[----:B0-----:R-:W4:Y:S04]  /*b9150*/  LDL.64 R4, [R1+0x80] ;  /* 0x0000800001047983 */ /* 0x001f280000100a00 */
        /* <DEDUP_REMOVED lines=18> */
[----:B0-----:R-:W2:Y:S04]  /*b9280*/  LDL.64 R20, [R1+0x10] ;  /* 0x0000100001147983 */ /* 0x001ea80000100a00 */
[----:B--2---:R0:W-:Y:S04]  /*b9290*/  STL.64 [R1+0x5fe8], R20 ;  /* 0x005fe81401007387 */ /* 0x0041e80000100a00 */
[----:B0-----:R-:W3:Y:S02]  /*b92a0*/  LDL.64 R20, [R1+0xa0] ;  /* 0x0000a00001147983 */ /* 0x001ee40000100a00 */
[----:B---3--:R-:W-:-:S15]  /*b92b0*/  HMMA.16816.F32.BF16 R16, R8, R20, R16 ;  /* 0x000000140810723c */ /* 0x008fde0000041810 */
        /* <DEDUP_REMOVED lines=8> */
[----:B------:R-:W3:Y:S01]  /*b9340*/  LDL.LU R15, [R1+0x6078] ;  /* 0x00607800010f7983 */ /* 0x000ee20000300800 */
[----:B------:R-:W0:Y:S01]  /*b9350*/  S2R R7, SR_TID.X ;  /* 0x0000000000077919 */ /* 0x000e220000002100 */
[----:B--2---:R-:W-:-:S05]  /*b9360*/  IMAD.MOV.U32 R21, RZ, RZ, R18 ;  /* 0x000000ffff157224 */ /* 0x004fca00078e0012 */
[----:B------:R1:W-:Y:S04]  /*b9370*/  STL.64 [R1+0x6000], R20 ;  /* 0x0060001401007387 */ /* 0x0003e80000100a00 */
[----:B-1----:R-:W2:Y:S04]  /*b9380*/  LDL R20, [R1+0x90] ;  /* 0x0000900001147983 */ /* 0x002ea80000100800 */
[----:B------:R-:W2:Y:S01]  /*b9390*/  LDL R21, [R1+0x94] ;  /* 0x0000940001157983 */ /* 0x000ea20000100800 */
[C---:B0-----:R-:W-:Y:S01]  /*b93a0*/  LOP3.LUT R18, R7.reuse, 0x7, RZ, 0xc0, !PT ;  /* 0x0000000707127812 */ /* 0x041fe200078ec0ff */
[----:B------:R-:W-:-:S04]  /*b93b0*/  IMAD.SHL.U32 R6, R7, 0x2, RZ ;  /* 0x0000000207067824 */ /* 0x000fc800078e00ff */
[----:B------:R-:W-:Y:S02]  /*b93c0*/  IMAD R18, R18, 0x210, RZ ;  /* 0x0000021012127824 */ /* 0x000fe400078e02ff */
[----:B------:R-:W-:-:S03]  /*b93d0*/  IMAD.SHL.U32 R7, R7, 0x100, RZ ;  /* 0x0000010007077824 */ /* 0x000fc600078e00ff */
[----:B------:R-:W-:-:S04]  /*b93e0*/  LOP3.LUT R18, R18, 0x10, R6, 0x78, !PT ;  /* 0x0000001012127812 */ /* 0x000fc800078e7806 */
[----:B------:R-:W-:-:S04]  /*b93f0*/  LOP3.LUT R18, R18, 0x1000, R7, 0xf8, !PT ;  /* 0x0000100012127812 */ /* 0x000fc800078ef807 */
[----:B------:R-:W-:-:S05]  /*b9400*/  LOP3.LUT R18, R18, 0x20, RZ, 0x3c, !PT ;  /* 0x0000002012127812 */ /* 0x000fca00078e3cff */
[----:B------:R-:W-:Y:S04]  /*b9410*/  STL.64 [R1+0x6060], R18 ;  /* 0x0060601201007387 */ /* 0x000fe80000100a00 */
[----:B---3--:R0:W-:Y:S04]  /*b9420*/  STL.64 [R1+0x6058], R16 ;  /* 0x0060581001007387 */ /* 0x0081e80000100a00 */
[----:B0-----:R-:W4:Y:S04]  /*b9430*/  LDL.LU R16, [R1+0x640] ;  /* 0x0006400001107983 */ /* 0x001f280000300800 */
[----:B------:R-:W4:Y:S04]  /*b9440*/  LDL.LU R17, [R1+0x644] ;  /* 0x0006440001117983 */ /* 0x000f280000300800 */
[----:B------:R-:W4:Y:S04]  /*b9450*/  LDL.LU R18, [R1+0x648] ;  /* 0x0006480001127983 */ /* 0x000f280000300800 */
[----:B------:R-:W4:Y:S01]  /*b9460*/  LDL.LU R19, [R1+0x64c] ;  /* 0x00064c0001137983 */ /* 0x000f220000300800 */
[----:B--2---:R-:W-:Y:S03]  /*b9470*/  HMMA.16816.F32.BF16 R20, R8, R20, R24 ;  /* 0x000000140814723c */ /* 0x004fe60000041818 */
[----:B------:R-:W2:Y:S04]  /*b9480*/  LDL.LU.64 R26, [R1+0x6070] ;  /* 0x00607000011a7983 */ /* 0x000ea80000300a00 */
[----:B------:R-:W3:-:S12]  /*b9490*/  LDL.LU.64 R24, [R1+0x6068] ;  /* 0x0060680001187983 */ /* 0x000ed80000300a00 */
[----:B------:R3:W-:Y:S04]  /*b94a0*/  STL.64 [R1+0x5b0], R20 ;  /* 0x0005b01401007387 */ /* 0x0007e80000100a00 */
[----:B------:R-:W-:Y:S01]  /*b94b0*/  STL.64 [R1+0x5b8], R22 ;  /* 0x0005b81601007387 */ /* 0x000fe20000100a00 */
[----:B----4-:R-:W-:Y:S01]  /*b94c0*/  HMMA.16816.F32.BF16 R16, R8, R4, R16 ;  /* 0x000000040810723c */ /* 0x010fe20000041810 */
[----:B---3--:R-:W-:Y:S02]  /*b94d0*/  IMAD.MOV.U32 R20, RZ, RZ, R25 ;  /* 0x000000ffff147224 */ /* 0x008fe400078e0019 */
[----:B------:R-:W-:Y:S02]  /*b94e0*/  IMAD.MOV.U32 R21, RZ, RZ, R24 ;  /* 0x000000ffff157224 */ /* 0x000fe400078e0018 */
[----:B------:R-:W-:-:S02]  /*b94f0*/  IMAD.MOV.U32 R25, RZ, RZ, R4 ;  /* 0x000000ffff197224 */ /* 0x000fc400078e0004 */
[----:B------:R-:W-:Y:S01]  /*b9500*/  IMAD.MOV.U32 R24, RZ, RZ, R5 ;  /* 0x000000ffff187224 */ /* 0x000fe200078e0005 */
[----:B------:R2:W-:Y:S11]  /*b9510*/  STL.64 [R1+0x6018], R20 ;  /* 0x0060181401007387 */ /* 0x0005f60000100a00 */
[----:B------:R-:W-:Y:S04]  /*b9520*/  STL.64 [R1+0x5a0], R16 ;  /* 0x0005a01001007387 */ /* 0x000fe80000100a00 */
[----:B------:R-:W-:Y:S01]  /*b9530*/  STL.64 [R1+0x5a8], R18 ;  /* 0x0005a81201007387 */ /* 0x000fe20000100a00 */
[----:B--2---:R-:W-:Y:S01]  /*b9540*/  IMAD.MOV.U32 R20, RZ, RZ, R27 ;  /* 0x000000ffff147224 */ /* 0x004fe200078e001b */
[----:B------:R-:W-:-:S05]  /*b9550*/  MOV R21, R26 ;  /* 0x0000001a00157202 */ /* 0x000fca0000000f00 */
        /* <DEDUP_REMOVED lines=8> */
[----:B------:R-:W4:Y:S01]  /*b95e0*/  LDL.LU R18, [R1+0x548] ;  /* 0x0005480001127983 */ /* 0x000f220000300800 */
[----:B------:R-:W-:-:S02]  /*b95f0*/  IMAD.MOV.U32 R20, RZ, RZ, R29 ;  /* 0x000000ffff147224 */ /* 0x000fc400078e001d */
[----:B------:R-:W-:Y:S01]  /*b9600*/  IMAD.MOV.U32 R21, RZ, RZ, R28 ;  /* 0x000000ffff157224 */ /* 0x000fe200078e001c */
[----:B------:R-:W4:Y:S04]  /*b9610*/  LDL.LU R19, [R1+0x54c] ;  /* 0x00054c0001137983 */ /* 0x000f280000300800 */
[----:B------:R-:W4:Y:S01]  /*b9620*/  LDL.LU R12, [R1+0xfd0] ;  /* 0x000fd000010c7983 */ /* 0x000f220000300800 */
[----:B------:R-:W-:-:S03]  /*b9630*/  IMAD.MOV.U32 R5, RZ, RZ, R14 ;  /* 0x000000ffff057224 */ /* 0x000fc600078e000e */
[----:B------:R-:W4:Y:S01]  /*b9640*/  LDL.LU R13, [R1+0xfd4] ;  /* 0x000fd400010d7983 */ /* 0x000f220000300800 */
[----:B------:R-:W-:-:S03]  /*b9650*/  IMAD.MOV.U32 R4, RZ, RZ, R15 ;  /* 0x000000ffff047224 */ /* 0x000fc600078e000f */
        /* <DEDUP_REMOVED lines=30> */
[----:B------:R-:W4:Y:S04]  /*b9840*/  LDL.LU.64 R16, [R1+0x6058] ;  /* 0x0060580001107983 */ /* 0x000f280000300a00 */
[----:B------:R-:W-:Y:S04]  /*b9850*/  STL.64 [R1+0x590], R4 ;  /* 0x0005900401007387 */ /* 0x000fe80000100a00 */
[----:B------:R-:W-:Y:S01]  /*b9860*/  STL.64 [R1+0x598], R6 ;  /* 0x0005980601007387 */ /* 0x000fe20000100a00 */
[----:B------:R-:W-:Y:S03]  /*b9870*/  HMMA.16816.F32.BF16 R12, R8, R20, R12 ;  /* 0x00000014080c723c */ /* 0x000fe6000004180c */
[----:B---3--:R-:W0:Y:S04]  /*b9880*/  LDSM.16.MT88.4 R4, [R18+UR5+0xc000] ;  /* 0x00c000051204783b */ /* 0x008e280008004200 */
[----:B0-----:R-:W-:Y:S04]  /*b9890*/  STL.64 [R1+0x5e70], R6 ;  /* 0x005e700601007387 */ /* 0x001fe80000100a00 */
[----:B------:R0:W-:Y:S04]  /*b98a0*/  STL.64 [R1+0x5e68], R4 ;  /* 0x005e680401007387 */ /* 0x0001e80000100a00 */
[----:B0-----:R-:W3:Y:S04]  /*b98b0*/  LDL.LU R4, [R1+0xdb0] ;  /* 0x000db00001047983 */ /* 0x001ee80000300800 */
[----:B------:R-:W3:Y:S04]  /*b98c0*/  LDL.LU R5, [R1+0xdb4] ;  /* 0x000db40001057983 */ /* 0x000ee80000300800 */
[----:B------:R-:W3:Y:S04]  /*b98d0*/  LDL.LU R6, [R1+0xdb8] ;  /* 0x000db80001067983 */ /* 0x000ee80000300800 */
[----:B------:R-:W3:Y:S04]  /*b98e0*/  LDL.LU R7, [R1+0xdbc] ;  /* 0x000dbc0001077983 */ /* 0x000ee80000300800 */
[----:B------:R0:W-:Y:S04]  /*b98f0*/  STL.64 [R1+0xc10], R12 ;  /* 0x000c100c01007387 */ /* 0x0001e80000100a00 */
[----:B------:R1:W-:Y:S04]  /*b9900*/  STL.64 [R1+0xc18], R14 ;  /* 0x000c180e01007387 */ /* 0x0003e80000100a00 */
[----:B0-----:R-:W2:Y:S01]  /*b9910*/  LDL.LU.64 R12, [R1+0x6050] ;  /* 0x00605000010c7983 */ /* 0x001ea20000300a00 */
[----:B-1----:R-:W-:-:S02]  /*b9920*/  IMAD.MOV.U32 R15, RZ, RZ, R20 ;  /* 0x000000ffff0f7224 */ /* 0x002fc400078e0014 */
[----:B------:R-:W-:Y:S02]  /*b9930*/  IMAD.MOV.U32 R14, RZ, RZ, R21 ;  /* 0x000000ffff0e7224 */ /* 0x000fe400078e0015 */
[----:B------:R-:W2:Y:S04]  /*b9940*/  LDL.LU.64 R20, [R1+0x6048] ;  /* 0x0060480001147983 */ /* 0x000ea80000300a00 */
[----:B------:R-:W-:Y:S01]  /*b9950*/  STL.64 [R1+0x5fb8], R14 ;  /* 0x005fb80e01007387 */ /* 0x000fe20000100a00 */
[C---:B--2---:R-:W-:Y:S03]  /*b9960*/  HMMA.16816.F32.BF16 R20, R8.reuse, R20, R24 ;  /* 0x000000140814723c */ /* 0x044fe60000041818 */
[----:B------:R-:W-:Y:S04]  /*b9970*/  STL.64 [R1+0x5fb0], R12 ;  /* 0x005fb00c01007387 */ /* 0x000fe80000100a00 */
[----:B------:R-:W2:Y:S04]  /*b9980*/  LDL.LU.64 R26, [R1+0x6040] ;  /* 0x00604000011a7983 */ /* 0x000ea80000300a00 */
[----:B------:R-:W2:Y:S08]  /*b9990*/  LDL.LU.64 R24, [R1+0x6038] ;  /* 0x0060380001187983 */ /* 0x000eb00000300a00 */
        /* <DEDUP_REMOVED lines=20> */
[----:B0-----:R-:W2:Y:S01]  /*b9ae0*/  LDL.LU.64 R20, [R1+0x5fe8] ;  /* 0x005fe80001147983 */ /* 0x001ea20000300a00 */
[----:B------:R-:W-:Y:S02]  /*b9af0*/  IMAD.MOV.U32 R12, RZ, RZ, R19 ;  /* 0x000000ffff0c7224 */ /* 0x000fe400078e0013 */
[----:B------:R-:W-:Y:S01]  /*b9b00*/  IMAD.MOV.U32 R13, RZ, RZ, R3 ;  /* 0x000000ffff0d7224 */ /* 0x000fe200078e0003 */
        /* <DEDUP_REMOVED lines=9> */
[C---:B--2---:R-:W-:Y:S02]  /*b9ba0*/  HMMA.16816.F32.BF16 R12, R8.reuse, R12, R20 ;  /* 0x0000000c080c723c */ /* 0x044fe40000041814 */
[----:B------:R-:W2:Y:S04]  /*b9bb0*/  LDL.LU.64 R22, [R1+0x5fc8] ;  /* 0x005fc80001167983 */ /* 0x000ea80000300a00 */
[----:B------:R-:W3:Y:S02]  /*b9bc0*/  LDL.LU.64 R20, [R1+0x5fc0] ;  /* 0x005fc00001147983 */ /* 0x000ee40000300a00 */
[----:B---3--:R-:W-:Y:S02]  /*b9bd0*/  HMMA.16816.F32.BF16 R4, R8, R20, R4 ;  /* 0x000000140804723c */ /* 0x008fe40000041804 */
[----:B--2---:R-:W-:Y:S09]  /*b9be0*/  STL.64 [R1+0x5e90], R22 ;  /* 0x005e901601007387 */ /* 0x004ff20000100a00 */
[----:B------:R-:W-:Y:S04]  /*b9bf0*/  STL.64 [R1+0xbb0], R12 ;  /* 0x000bb00c01007387 */ /* 0x000fe80000100a00 */
[----:B------:R-:W-:Y:S04]  /*b9c00*/  STL.64 [R1+0xbb8], R14 ;  /* 0x000bb80e01007387 */ /* 0x000fe80000100a00 */
[----:B------:R0:W-:Y:S04]  /*b9c10*/  STL.64 [R1+0x5e88], R20 ;  /* 0x005e881401007387 */ /* 0x0001e80000100a00 */
[----:B------:R-:W-:Y:S04]  /*b9c20*/  STL.64 [R1+0xba0], R4 ;  /* 0x000ba00401007387 */ /* 0x000fe80000100a00 */
        /* <DEDUP_REMOVED lines=23> */
[----:B------:R-:W2:Y:S04]  /*b9da0*/  LDL.LU R24, [R1+0x530] ;  /* 0x0005300001187983 */ /* 0x000ea80000300800 */
[----:B------:R-:W4:Y:S04]  /*b9db0*/  LDL.LU R25, [R1+0x534] ;  /* 0x0005340001197983 */ /* 0x000f280000300800 */
[----:B------:R-:W4:Y:S04]  /*b9dc0*/  LDL.LU R26, [R1+0x538] ;  /* 0x00053800011a7983 */ /* 0x000f280000300800 */
[----:B------:R-:W4:Y:S04]  /*b9dd0*/  LDL.LU R27, [R1+0x53c] ;  /* 0x00053c00011b7983 */ /* 0x000f280000300800 */
[----:B---3--:R-:W-:Y:S04]  /*b9de0*/  STL.64 [R1+0x5f90], R6 ;  /* 0x005f900601007387 */ /* 0x008fe80000100a00 */
[----:B--2---:R0:W-:Y:S04]  /*b9df0*/  STL.64 [R1+0x5f88], R4 ;  /* 0x005f880401007387 */ /* 0x0041e80000100a00 */
[----:B0-----:R-:W2:Y:S04]  /*b9e00*/  LDL.64 R4, [R1+0xc0] ;  /* 0x0000c00001047983 */ /* 0x001ea80000100a00 */
[----:B------:R0:W-:Y:S04]  /*b9e10*/  STL.64 [R1+0x5f50], R20 ;  /* 0x005f501401007387 */ /* 0x0001e80000100a00 */
[----:B0-----:R-:W3:Y:S01]  /*b9e20*/  LDL.64 R20, [R1+0x90] ;  /* 0x0000900001147983 */ /* 0x001ee20000100a00 */
[----:B----4-:R-:W-:Y:S03]  /*b9e30*/  HMMA.16816.F32.BF16 R12, R8, R16, R12 ;  /* 0x00000010080c723c */ /* 0x010fe6000004180c */
[----:B---3--:R0:W-:Y:S02]  /*b9e40*/  STL.64 [R1+0x5f68], R20 ;  /* 0x005f681401007387 */ /* 0x0081e40000100a00 */
[----:B0-----:R-:W-:-:S02]  /*b9e50*/  IMAD.MOV.U32 R20, RZ, RZ, R2 ;  /* 0x000000ffff147224 */ /* 0x001fc400078e0002 */
[----:B------:R-:W-:-:S05]  /*b9e60*/  IMAD.MOV.U32 R21, RZ, RZ, R0 ;  /* 0x000000ffff157224 */ /* 0x000fca00078e0000 */
        /* <DEDUP_REMOVED lines=9> */
[----:B0-----:R-:W4:Y:S04]  /*b9f00*/  LDL.LU.64 R14, [R1+0x5fb8] ;  /* 0x005fb800010e7983 */ /* 0x001f280000300a00 */
[----:B------:R-:W2:Y:S04]  /*b9f10*/  LDL.LU.64 R12, [R1+0x5fb0] ;  /* 0x005fb000010c7983 */ /* 0x000ea80000300a00 */
        /* <DEDUP_REMOVED lines=22> */
[----:B------:R-:W-:Y:S01]  /*ba080*/  STL.64 [R1+0x588], R10 ;  /* 0x0005880a01007387 */ /* 0x000fe20000100a00 */
[----:B------:R-:W-:-:S02]  /*ba090*/  IMAD.MOV.U32 R2, RZ, RZ, R4 ;  /* 0x000000ffff027224 */ /* 0x000fc400078e0004 */
[----:B------:R-:W-:Y:S01]  /*ba0a0*/  IMAD.MOV.U32 R0, RZ, RZ, R5 ;  /* 0x000000ffff007224 */ /* 0x000fe200078e0005 */
[----:B0-----:R-:W2:Y:S04]  /*ba0b0*/  LDL.64 R8, [R1+0x70] ;  /* 0x0000700001087983 */ /* 0x001ea80000100a00 */
[----:B------:R-:W-:Y:S01]  /*ba0c0*/  STL.64 [R1+0x5ec8], R12 ;  /* 0x005ec80c01007387 */ /* 0x000fe20000100a00 */
[----:B---3--:R-:W-:-:S15]  /*ba0d0*/  HMMA.16816.F32.BF16 R20, R24, R4, R20 ;  /* 0x000000041814723c */ /* 0x008fde0000041814 */
[----:B------:R-:W-:-:S04]  /*ba0e0*/  NOP ;  /* 0x0000000000007918 */ /* 0x000fc80000000000 */
[----:B------:R0:W-:Y:S04]  /*ba0f0*/  STL.64 [R1+0x3a0], R20 ;  /* 0x0003a01401007387 */ /* 0x0001e80000100a00 */
[----:B------:R-:W-:Y:S04]  /*ba100*/  STL.64 [R1+0x3a8], R22 ;  /* 0x0003a81601007387 */ /* 0x000fe80000100a00 */
[----:B0-----:R-:W3:Y:S04]  /*ba110*/  LDL.LU.64 R20, [R1+0x5f98] ;  /* 0x005f980001147983 */ /* 0x001ee80000300a00 */
[----:B------:R-:W3:Y:S04]  /*ba120*/  LDL.LU.64 R6, [R1+0x5f90] ;  /* 0x005f900001067983 */ /* 0x000ee80000300a00 */
[----:B------:R-:W3:Y:S04]  /*ba130*/  LDL.LU.64 R4, [R1+0x5f88] ;  /* 0x005f880001047983 */ /* 0x000ee80000300a00 */
[----:B------:R-:W-:Y:S04]  /*ba140*/  STL [R1+0x5ed4], R0 ;  /* 0x005ed40001007387 */ /* 0x000fe80000100800 */
[----:B------:R-:W-:Y:S01]  /*ba150*/  STL [R1+0x5ed0], R2 ;  /* 0x005ed00201007387 */ /* 0x000fe20000100800 */
[----:B---3--:R-:W-:-:S15]  /*ba160*/  HMMA.16816.F32.BF16 R4, R24, R20, R4 ;  /* 0x000000141804723c */ /* 0x008fde0000041804 */
[----:B------:R-:W-:-:S04]  /*ba170*/  NOP ;  /* 0x0000000000007918 */ /* 0x000fc80000000000 */
[----:B------:R-:W-:Y:S04]  /*ba180*/  STL.64 [R1+0x390], R4 ;  /* 0x0003900401007387 */ /* 0x000fe80000100a00 */
[----:B------:R0:W-:Y:S02]  /*ba190*/  STL.64 [R1+0x398], R6 ;  /* 0x0003980601007387 */ /* 0x0001e40000100a00 */
[----:B0-----:R-:W-:Y:S01]  /*ba1a0*/  IMAD.MOV.U32 R7, RZ, RZ, R20 ;  /* 0x000000ffff077224 */ /* 0x001fe200078e0014 */
[----:B------:R-:W-:Y:S02]  /*ba1b0*/  MOV R6, R21 ;  /* 0x0000001500067202 */ /* 0x000fe40000000f00 */
[----:B------:R-:W2:Y:S02]  /*ba1c0*/  LDL.LU.64 R20, [R1+0x5f80] ;  /* 0x005f800001147983 */ /* 0x000ea40000300a00 */
        /* <DEDUP_REMOVED lines=17> */
[----:B------:R-:W3:-:S13]  /*ba2e0*/  LDL.LU.64 R16, [R1+0x5f40] ;  /* 0x005f400001107983 */ /* 0x000eda0000300a00 */
[----:B------:R-:W-:Y:S04]  /*ba2f0*/  STL.64 [R1+0x360], R20 ;  /* 0x0003601401007387 */ /* 0x000fe80000100a00 */
[----:B------:R0:W-:Y:S04]  /*ba300*/  STL.64 [R1+0x368], R22 ;  /* 0x0003681601007387 */ /* 0x0001e80000100a00 */
[----:B0-----:R-:W2:Y:S04]  /*ba310*/  LDL.LU.64 R22, [R1+0x5f38] ;  /* 0x005f380001167983 */ /* 0x001ea80000300a00 */
[----:B------:R-:W2:Y:S01]  /*ba320*/  LDL.LU.64 R20, [R1+0x5f30] ;  /* 0x005f300001147983 */ /* 0x000ea20000300a00 */
[----:B------:R-:W-:-:S02]  /*ba330*/  IMAD.MOV.U32 R5, RZ, RZ, R8 ;  /* 0x000000ffff057224 */ /* 0x000fc400078e0008 */
[----:B------:R-:W-:Y:S01]  /*ba340*/  IMAD.MOV.U32 R4, RZ, RZ, R9 ;  /* 0x000000ffff047224 */ /* 0x000fe200078e0009 */
[----:B--2---:R-:W-:Y:S01]  /*ba350*/  HMMA.16816.F32.BF16 R20, R24, R8, R20 ;  /* 0x000000081814723c */ /* 0x004fe20000041814 */
[----:B------:R-:W0:-:S15]  /*ba360*/  LDSM.16.MT88.4 R8, [R18+UR5+0xc080] ;  /* 0x00c080051208783b */ /* 0x000e1e0008004200 */
[----:B------:R-:W-:-:S03]  /*ba370*/  NOP ;  /* 0x0000000000007918 */ /* 0x000fc60000000000 */
[----:B------:R-:W-:Y:S04]  /*ba380*/  STL.64 [R1+0x350], R20 ;  /* 0x0003501401007387 */ /* 0x000fe80000100a00 */
[----:B------:R1:W-:Y:S04]  /*ba390*/  STL.64 [R1+0x358], R22 ;  /* 0x0003581601007387 */ /* 0x0003e80000100a00 */
[----:B-1----:R-:W2:Y:S04]  /*ba3a0*/  LDL.LU.64 R22, [R1+0x5f28] ;  /* 0x005f280001167983 */ /* 0x002ea80000300a00 */
[----:B------:R-:W2:Y:S04]  /*ba3b0*/  LDL.LU.64 R20, [R1+0x5f20] ;  /* 0x005f200001147983 */ /* 0x000ea80000300a00 */
[----:B------:R-:W-:Y:S04]  /*ba3c0*/  STL.64 [R1+0x5ea0], R6 ;  /* 0x005ea00601007387 */ /* 0x000fe80000100a00 */
[----:B------:R-:W-:Y:S04]  /*ba3d0*/  STL.64 [R1+0x5e98], R4 ;  /* 0x005e980401007387 */ /* 0x000fe80000100a00 */
[----:B------:R-:W-:Y:S04]  /*ba3e0*/  STL [R1+0x5eb0], R18 ;  /* 0x005eb01201007387 */ /* 0x000fe80000100800 */
[----:B---3--:R-:W-:Y:S04]  /*ba3f0*/  STL.64 [R1+0x5ea8], R16 ;  /* 0x005ea81001007387 */ /* 0x008fe80000100a00 */
[----:B0-----:R-:W-:Y:S04]  /*ba400*/  STL.64 [R1+0x5d38], R10 ;  /* 0x005d380a01007387 */ /* 0x001fe80000100a00 */
[----:B------:R4:W-:Y:S02]  /*ba410*/  STL.64 [R1+0x5d30], R8 ;  /* 0x005d300801007387 */ /* 0x0009e40000100a00 */
[----:B----4-:R-:W-:-:S02]  /*ba420*/  IMAD.MOV.U32 R8, RZ, RZ, R15 ;  /* 0x000000ffff087224 */ /* 0x010fc400078e000f */
[----:B------:R-:W-:-:S07]  /*ba430*/  IMAD.MOV.U32 R9, RZ, RZ, R14 ;  /* 0x000000ffff097224 */ /* 0x000fce00078e000e */
[----:B--2---:R-:W-:Y:S01]  /*ba440*/  HMMA.16816.F32.BF16 R4, R24, R8, R20 ;  /* 0x000000081804723c */ /* 0x004fe20000041814 */
[----:B------:R-:W2:-:S15]  /*ba450*/  LDL.LU R20, [R1+0xb20] ;  /* 0x000b200001147983 */ /* 0x000e9e0000300800 */
[----:B------:R-:W-:-:S03]  /*ba460*/  NOP ;  /* 0x0000000000007918 */ /* 0x000fc60000000000 */
        /* <DEDUP_REMOVED lines=14> */
[----:B--2---:R0:W-:Y:S04]  /*ba550*/  STL.64 [R1+0x5f08], R12 ;  /* 0x005f080c01007387 */ /* 0x0041e80000100a00 */
[----:B0-----:R-:W2:Y:S04]  /*ba560*/  LDL.64 R12, [R1+0x50] ;  /* 0x00005000010c7983 */ /* 0x001ea80000100a00 */
[----:B---3--:R-:W-:Y:S04]  /*ba570*/  STL.64 [R1+0x5ec0], R22 ;  /* 0x005ec01601007387 */ /* 0x008fe80000100a00 */
[----:B------:R0:W-:Y:S04]  /*ba580*/  STL.64 [R1+0x5eb8], R20 ;  /* 0x005eb81401007387 */ /* 0x0001e80000100a00 */
        /* <DEDUP_REMOVED lines=19> */
[----:B------:R-:W4:Y:S01]  /*ba6c0*/  LDL.LU R17, [R1+0xb34] ;  /* 0x000b340001117983 */ /* 0x000f220000300800 */
[----:B------:R-:W-:-:S03]  /*ba6d0*/  IMAD.MOV.U32 R4, RZ, RZ, R19 ;  /* 0x000000ffff047224 */ /* 0x000fc600078e0013 */
[----:B------:R-:W4:Y:S04]  /*ba6e0*/  LDL.LU R18, [R1+0xb38] ;  /* 0x000b380001127983 */ /* 0x000f280000300800 */
[----:B------:R-:W4:Y:S04]  /*ba6f0*/  LDL.LU R19, [R1+0xb3c] ;  /* 0x000b3c0001137983 */ /* 0x000f280000300800 */
[----:B------:R-:W-:Y:S01]  /*ba700*/  STL [R1+0x5de8], R9 ;  /* 0x005de80901007387 */ /* 0x000fe20000100800 */
[----:B------:R-:W-:Y:S02]  /*ba710*/  IMAD.MOV.U32 R5, RZ, RZ, R3 ;  /* 0x000000ffff057224 */ /* 0x000fe400078e0003 */
        /* <DEDUP_REMOVED lines=29> */
[----:B0-----:R-:W3:Y:S04]  /*ba8f0*/  LDL R8, [R1+0x80] ;  /* 0x0000800001087983 */ /* 0x001ee80000100800 */
[----:B------:R-:W3:Y:S04]  /*ba900*/  LDL R9, [R1+0x84] ;  /* 0x0000840001097983 */ /* 0x000ee80000100800 */
[----:B---3--:R0:W-:Y:S02]  /*ba910*/  STL.64 [R1+0x5e08], R8 ;  /* 0x005e080801007387 */ /* 0x0081e40000100a00 */
[----:B0-----:R-:W-:-:S02]  /*ba920*/  IMAD.MOV.U32 R8, RZ, RZ, R0 ;  /* 0x000000ffff087224 */ /* 0x001fc400078e0000 */
[----:B------:R-:W-:Y:S01]  /*ba930*/  IMAD.MOV.U32 R9, RZ, RZ, R2 ;  /* 0x000000ffff097224 */ /* 0x000fe200078e0002 */
[----:B------:R-:W3:Y:S04]  /*ba940*/  LDL.LU R0, [R1+0x5ed4] ;  /* 0x005ed40001007983 */ /* 0x000ee80000300800 */
[----:B------:R-:W3:Y:S04]  /*ba950*/  LDL.LU R2, [R1+0x5ed0] ;  /* 0x005ed00001027983 */ /* 0x000ee80000300800 */
[----:B------:R0:W-:Y:S04]  /*ba960*/  STL.64 [R1+0x5e20], R8 ;  /* 0x005e200801007387 */ /* 0x0001e80000100a00 */
[----:B0-----:R-:W3:Y:S01]  /*ba970*/  LDL.64 R8, [R1+0xa0] ;  /* 0x0000a00001087983 */ /* 0x001ee20000100a00 */
[----:B--2---:R-:W-:Y:S03]  /*ba980*/  HMMA.16816.F32.BF16 R12, R24, R20, R12 ;  /* 0x00000014180c723c */ /* 0x004fe6000004180c */
        /* <DEDUP_REMOVED lines=8> */
[----:B-1----:R-:W-:Y:S01]  /*baa10*/  IMAD.MOV.U32 R15, RZ, RZ, R20 ;  /* 0x000000ffff0f7224 */ /* 0x002fe200078e0014 */
[----:B------:R-:W-:-:S02]  /*baa20*/  MOV R14, R21 ;  /* 0x00000015000e7202 */ /* 0x000fc40000000f00 */
[----:B------:R-:W2:Y:S04]  /*baa30*/  LDL.LU.64 R22, [R1+0x5ec0] ;  /* 0x005ec00001167983 */ /* 0x000ea80000300a00 */
[----:B------:R-:W2:Y:S04]  /*baa40*/  LDL.LU.64 R20, [R1+0x5eb8] ;  /* 0x005eb80001147983 */ /* 0x000ea80000300a00 */
[----:B------:R-:W-:Y:S01]  /*baa50*/  STL.64 [R1+0x5e80], R14 ;  /* 0x005e800e01007387 */ /* 0x000fe20000100a00 */
[C---:B----4-:R-:W-:Y:S03]  /*baa60*/  HMMA.16816.F32.BF16 R4, R24.reuse, R4, R16 ;  /* 0x000000041804723c */ /* 0x050fe60000041810 */
[----:B---3--:R0:W-:Y:S04]  /*baa70*/  STL.64 [R1+0x5e78], R12 ;  /* 0x005e780c01007387 */ /* 0x0081e80000100a00 */
[----:B0-----:R-:W2:Y:S04]  /*baa80*/  LDL R12, [R1] ;  /* 0x00000000010c7983 */ /* 0x001ea80000100800 */
[----:B------:R-:W2:Y:S04]  /*baa90*/  LDL R13, [R1+0x4] ;  /* 0x00000400010d7983 */ /* 0x000ea80000100800 */
[----:B------:R-:W3:Y:S04]  /*baaa0*/  LDL.LU R18, [R1+0x5eb0] ;  /* 0x005eb00001127983 */ /* 0x000ee80000300800 */
[----:B------:R-:W4:Y:S04]  /*baab0*/  LDL.LU.64 R16, [R1+0x5ea8] ;  /* 0x005ea80001107983 */ /* 0x000f280000300a00 */
[----:B------:R-:W-:Y:S04]  /*baac0*/  STL.64 [R1+0xa10], R4 ;  /* 0x000a100401007387 */ /* 0x000fe80000100a00 */
[----:B------:R0:W-:Y:S04]  /*baad0*/  STL.64 [R1+0xa18], R6 ;  /* 0x000a180601007387 */ /* 0x0001e80000100a00 */
[----:B0-----:R-:W3:Y:S04]  /*baae0*/  LDL.LU.64 R6, [R1+0x5ea0] ;  /* 0x005ea00001067983 */ /* 0x001ee80000300a00 */
[----:B------:R-:W3:Y:S01]  /*baaf0*/  LDL.LU.64 R4, [R1+0x5e98] ;  /* 0x005e980001047983 */ /* 0x000ee20000300a00 */
[----:B--2---:R-:W-:Y:S03]  /*bab00*/  HMMA.16816.F32.BF16 R12, R24, R12, R20 ;  /* 0x0000000c180c723c */ /* 0x004fe60000041814 */
[----:B------:R-:W2:Y:S04]  /*bab10*/  LDL.LU.64 R22, [R1+0x5e90] ;  /* 0x005e900001167983 */ /* 0x000ea80000300a00 */
[----:B------:R-:W2:-:S12]  /*bab20*/  LDL.LU.64 R20, [R1+0x5e88] ;  /* 0x005e880001147983 */ /* 0x000e980000300a00 */
[----:B------:R-:W-:Y:S04]  /*bab30*/  STL.64 [R1+0xa00], R12 ;  /* 0x000a000c01007387 */ /* 0x000fe80000100a00 */
[----:B------:R2:W-:Y:S02]  /*bab40*/  STL.64 [R1+0xa08], R14 ;  /* 0x000a080e01007387 */ /* 0x0005e40000100a00 */
[----:B--2---:R-:W-:Y:S01]  /*bab50*/  HMMA.16816.F32.BF16 R12, R24, R20, R8 ;  /* 0x00000014180c723c */ /* 0x004fe20000041808 */
[----:B---3--:R-:W-:Y:S02]  /*bab60*/  IMAD.MOV.U32 R8, RZ, RZ, R7 ;  /* 0x000000ffff087224 */ /* 0x008fe400078e0007 */
[----:B------:R-:W-:-:S15]  /*bab70*/  IMAD.MOV.U32 R9, RZ, RZ, R6 ;  /* 0x000000ffff097224 */ /* 0x000fde00078e0006 */
[----:B------:R-:W-:Y:S01]  /*bab80*/  NOP ;  /* 0x0000000000007918 */ /* 0x000fe20000000000 */
[----:B------:R0:W-:Y:S04]  /*bab90*/  STL.64 [R1+0x9f0], R12 ;  /* 0x0009f00c01007387 */ /* 0x0001e80000100a00 */
[----:B------:R1:W-:Y:S04]  /*baba0*/  STL.64 [R1+0x9f8], R14 ;  /* 0x0009f80e01007387 */ /* 0x0003e80000100a00 */
[----:B------:R-:W-:Y:S04]  /*babb0*/  STL.64 [R1+0x5e50], R8 ;  /* 0x005e500801007387 */ /* 0x000fe80000100a00 */
[----:B------:R-:W-:Y:S04]  /*babc0*/  STL.64 [R1+0x5d60], R22 ;  /* 0x005d601601007387 */ /* 0x000fe80000100a00 */
[----:B------:R2:W-:Y:S04]  /*babd0*/  STL.64 [R1+0x5d58], R20 ;  /* 0x005d581401007387 */ /* 0x0005e80000100a00 */
[----:B0-----:R-:W4:Y:S04]  /*babe0*/  LDL.LU R12, [R1+0xb00] ;  /* 0x000b0000010c7983 */ /* 0x001f280000300800 */
[----:B------:R-:W4:Y:S04]  /*babf0*/  LDL.LU R13, [R1+0xb04] ;  /* 0x000b0400010d7983 */ /* 0x000f280000300800 */
[----:B-1----:R-:W4:Y:S01]  /*bac00*/  LDL.LU R14, [R1+0xb08] ;  /* 0x000b0800010e7983 */ /* 0x002f220000300800 */
[----:B--2---:R-:W-:-:S02]  /*bac10*/  IMAD.MOV.U32 R20, RZ, RZ, R5 ;  /* 0x000000ffff147224 */ /* 0x004fc400078e0005 */
[----:B------:R-:W-:Y:S01]  /*bac20*/  IMAD.MOV.U32 R21, RZ, RZ, R4 ;  /* 0x000000ffff157224 */ /* 0x000fe200078e0004 */
[----:B------:R-:W4:Y:S04]  /*bac30*/  LDL.LU R15, [R1+0xb0c] ;  /* 0x000b0c00010f7983 */ /* 0x000f280000300800 */
[----:B------:R-:W2:Y:S04]  /*bac40*/  LDL.LU R4, [R1+0x2c0] ;  /* 0x0002c00001047983 */ /* 0x000ea80000300800 */
[----:B------:R-:W2:Y:S04]  /*bac50*/  LDL.LU R5, [R1+0x2c4] ;  /* 0x0002c40001057983 */ /* 0x000ea80000300800 */
[----:B------:R-:W2:Y:S04]  /*bac60*/  LDL.LU R6, [R1+0x2c8] ;  /* 0x0002c80001067983 */ /* 0x000ea80000300800 */
[----:B------:R-:W2:Y:S04]  /*bac70*/  LDL.LU R7, [R1+0x2cc] ;  /* 0x0002cc0001077983 */ /* 0x000ea80000300800 */
        /* <DEDUP_REMOVED lines=35> */
[----:B------:R-:W-:-:S02]  /*baeb0*/  IMAD.MOV.U32 R8, RZ, RZ, R2 ;  /* 0x000000ffff087224 */ /* 0x000fc400078e0002 */
[----:B------:R-:W-:Y:S01]  /*baec0*/  IMAD.MOV.U32 R9, RZ, RZ, R0 ;  /* 0x000000ffff097224 */ /* 0x000fe200078e0000 */
[----:B----4-:R-:W-:Y:S01]  /*baed0*/  HMMA.16816.F32.BF16 R24, R24, R12, R4 ;  /* 0x0000000c1818723c */ /* 0x010fe20000041804 */
[----:B------:R-:W2:Y:S04]  /*baee0*/  LDL.LU.64 R6, [R1+0x5e70] ;  /* 0x005e700001067983 */ /* 0x000ea80000300a00 */
[----:B------:R-:W2:-:S14]  /*baef0*/  LDL.LU.64 R4, [R1+0x5e68] ;  /* 0x005e680001047983 */ /* 0x000e9c0000300a00 */
        /* <DEDUP_REMOVED lines=39> */
[----:B0-----:R-:W2:Y:S04]  /*bb170*/  LDL.LU.64 R10, [R1+0x5df8] ;  /* 0x005df800010a7983 */ /* 0x001ea80000300a00 */
[----:B------:R-:W2:Y:S01]  /*bb180*/  LDL.LU.64 R8, [R1+0x5df0] ;  /* 0x005df00001087983 */ /* 0x000ea20000300a00 */
[----:B----4-:R-:W-:Y:S03]  /*bb190*/  HMMA.16816.F32.BF16 R24, R4, R20, R24 ;  /* 0x000000140418723c */ /* 0x010fe60000041818 */
[----:B------:R-:W4:Y:S04]  /*bb1a0*/  LDL.64 R20, [R1] ;  /* 0x0000000001147983 */ /* 0x000f280000100a00 */
[----:B----4-:R0:W-:-:S12]  /*bb1b0*/  STL.64 [R1+0x5d80], R20 ;  /* 0x005d801401007387 */ /* 0x0101d80000100a00 */
[----:B------:R-:W-:Y:S04]  /*bb1c0*/  STL.64 [R1+0x850], R24 ;  /* 0x0008501801007387 */ /* 0x000fe80000100a00 */
[----:B------:R-:W-:Y:S04]  /*bb1d0*/  STL.64 [R1+0x858], R26 ;  /* 0x0008581a01007387 */ /* 0x000fe80000100a00 */
[----:B------:R-:W1:Y:S04]  /*bb1e0*/  LDSM.16.MT88.4 R24, [R18+UR5+0xc100] ;  /* 0x00c100051218783b */ /* 0x000e680008004200 */
[----:B0-----:R-:W4:Y:S04]  /*bb1f0*/  LDL.LU R20, [R1+0x1550] ;  /* 0x0015500001147983 */ /* 0x001f280000300800 */
[----:B------:R-:W4:Y:S04]  /*bb200*/  LDL.LU R21, [R1+0x1554] ;  /* 0x0015540001157983 */ /* 0x000f280000300800 */
[----:B------:R-:W2:Y:S04]  /*bb210*/  LDL.LU R22, [R1+0x1558] ;  /* 0x0015580001167983 */ /* 0x000ea80000300800 */
[----:B------:R-:W2:Y:S04]  /*bb220*/  LDL.LU R23, [R1+0x155c] ;  /* 0x00155c0001177983 */ /* 0x000ea80000300800 */
[----:B--2---:R-:W-:Y:S04]  /*bb230*/  STL.64 [R1+0x5d90], R22 ;  /* 0x005d901601007387 */ /* 0x004fe80000100a00 */
[----:B----4-:R3:W-:Y:S02]  /*bb240*/  STL.64 [R1+0x5d88], R20 ;  /* 0x005d881401007387 */ /* 0x0107e40000100a00 */
[----:B---3--:R-:W-:-:S02]  /*bb250*/  IMAD.MOV.U32 R20, RZ, RZ, R15 ;  /* 0x000000ffff147224 */ /* 0x008fc400078e000f */
[----:B------:R-:W-:-:S05]  /*bb260*/  IMAD.MOV.U32 R21, RZ, RZ, R14 ;  /* 0x000000ffff157224 */ /* 0x000fca00078e000e */
[----:B------:R-:W-:Y:S04]  /*bb270*/  STL.64 [R1+0x5da0], R20 ;  /* 0x005da01401007387 */ /* 0x000fe80000100a00 */
        /* <DEDUP_REMOVED lines=12> */
[----:B---3--:R-:W-:Y:S04]  /*bb340*/  STL.64 [R1+0x5db0], R18 ;  /* 0x005db01201007387 */ /* 0x008fe80000100a00 */
[----:B--2---:R0:W-:Y:S04]  /*bb350*/  STL.64 [R1+0x5da8], R16 ;  /* 0x005da81001007387 */ /* 0x0041e80000100a00 */
[----:B------:R-:W4:Y:S04]  /*bb360*/  LDL.LU R9, [R1+0x5de8] ;  /* 0x005de80001097983 */ /* 0x000f280000300800 */
[----:B------:R2:W-:Y:S04]  /*bb370*/  STL.64 [R1+0x5db8], R20 ;  /* 0x005db81401007387 */ /* 0x0005e80000100a00 */
[----:B0-----:R-:W3:Y:S04]  /*bb380*/  LDL.LU R16, [R1+0x1570] ;  /* 0x0015700001107983 */ /* 0x001ee80000300800 */
[----:B------:R-:W3:Y:S04]  /*bb390*/  LDL.LU R17, [R1+0x1574] ;  /* 0x0015740001117983 */ /* 0x000ee80000300800 */
[----:B------:R-:W3:Y:S04]  /*bb3a0*/  LDL.LU R18, [R1+0x1578] ;  /* 0x0015780001127983 */ /* 0x000ee80000300800 */
[----:B------:R-:W3:Y:S01]  /*bb3b0*/  LDL.LU R19, [R1+0x157c] ;  /* 0x00157c0001137983 */ /* 0x000ee20000300800 */
[----:B--2---:R-:W-:-:S02]  /*bb3c0*/  IMAD.MOV.U32 R20, RZ, RZ, R28 ;  /* 0x000000ffff147224 */ /* 0x004fc400078e001c */
[----:B------:R-:W-:Y:S01]  /*bb3d0*/  IMAD.MOV.U32 R21, RZ, RZ, R11 ;  /* 0x000000ffff157224 */ /* 0x000fe200078e000b */
[----:B---3--:R-:W-:Y:S04]  /*bb3e0*/  STL.64 [R1+0x5dc8], R18 ;  /* 0x005dc81201007387 */ /* 0x008fe80000100a00 */
[----:B------:R0:W-:Y:S04]  /*bb3f0*/  STL.64 [R1+0x5dc0], R16 ;  /* 0x005dc01001007387 */ /* 0x0001e80000100a00 */
[----:B------:R2:W-:Y:S04]  /*bb400*/  STL.64 [R1+0x5dd0], R20 ;  /* 0x005dd01401007387 */ /* 0x0005e80000100a00 */
[----:B0-----:R-:W3:Y:S04]  /*bb410*/  LDL.LU R16, [R1+0x1580] ;  /* 0x0015800001107983 */ /* 0x001ee80000300800 */
[----:B------:R-:W3:Y:S04]  /*bb420*/  LDL.LU R17, [R1+0x1584] ;  /* 0x0015840001117983 */ /* 0x000ee80000300800 */
[----:B------:R-:W3:Y:S04]  /*bb430*/  LDL.LU R18, [R1+0x1588] ;  /* 0x0015880001127983 */ /* 0x000ee80000300800 */
[----:B------:R-:W3:Y:S01]  /*bb440*/  LDL.LU R19, [R1+0x158c] ;  /* 0x00158c0001137983 */ /* 0x000ee20000300800 */
[----:B--2---:R-:W-:-:S02]  /*bb450*/  IMAD.MOV.U32 R20, RZ, RZ, R10 ;  /* 0x000000ffff147224 */ /* 0x004fc400078e000a */
[----:B----4-:R-:W-:Y:S01]  /*bb460*/  HMMA.16816.F32.BF16 R8, R4, R8, R12 ;  /* 0x000000080408723c */ /* 0x010fe2000004180c */
[----:B---3--:R-:W-:Y:S04]  /*bb470*/  STL.64 [R1+0x5de0], R18 ;  /* 0x005de01201007387 */ /* 0x008fe80000100a00 */
[----:B------:R0:W-:Y:S04]  /*bb480*/  STL.64 [R1+0x5dd8], R16 ;  /* 0x005dd81001007387 */ /* 0x0001e80000100a00 */
[----:B0-----:R-:W2:Y:S04]  /*bb490*/  LDL.LU R16, [R1+0x1590] ;  /* 0x0015900001107983 */ /* 0x001ea80000300800 */
[----:B------:R-:W2:Y:S04]  /*bb4a0*/  LDL.LU R17, [R1+0x1594] ;  /* 0x0015940001117983 */ /* 0x000ea80000300800 */
[----:B------:R-:W2:Y:S04]  /*bb4b0*/  LDL.LU R18, [R1+0x1598] ;  /* 0x0015980001127983 */ /* 0x000ea80000300800 */
[----:B------:R-:W2:Y:S04]  /*bb4c0*/  LDL.LU R19, [R1+0x159c] ;  /* 0x00159c0001137983 */ /* 0x000ea80000300800 */
[----:B-1----:R-:W-:Y:S04]  /*bb4d0*/  STL.64 [R1+0x5c30], R26 ;  /* 0x005c301a01007387 */ /* 0x002fe80000100a00 */
[----:B------:R0:W-:Y:S02]  /*bb4e0*/  STL.64 [R1+0x5c28], R24 ;  /* 0x005c281801007387 */ /* 0x0001e40000100a00 */
[----:B0-----:R-:W-:Y:S01]  /*bb4f0*/  IMAD.MOV.U32 R24, RZ, RZ, R2 ;  /* 0x000000ffff187224 */ /* 0x001fe200078e0002 */
[----:B------:R-:W-:-:S05]  /*bb500*/  MOV R25, R0 ;  /* 0x0000000000197202 */ /* 0x000fca0000000f00 */
[----:B------:R0:W-:Y:S04]  /*bb510*/  STL.64 [R1+0x5d00], R24 ;  /* 0x005d001801007387 */ /* 0x0001e80000100a00 */
[----:B0-----:R-:W3:Y:S04]  /*bb520*/  LDL.64 R24, [R1+0xb0] ;  /* 0x0000b00001187983 */ /* 0x001ee80000100a00 */
[----:B---3--:R-:W-:Y:S04]  /*bb530*/  STL.64 [R1+0x5d18], R24 ;  /* 0x005d181801007387 */ /* 0x008fe80000100a00 */
[----:B------:R-:W3:Y:S04]  /*bb540*/  LDL.LU R12, [R1+0x1520] ;  /* 0x00152000010c7983 */ /* 0x000ee80000300800 */
[----:B------:R-:W-:Y:S04]  /*bb550*/  STL.64 [R1+0x1050], R8 ;  /* 0x0010500801007387 */ /* 0x000fe80000100a00 */
[----:B------:R-:W-:Y:S04]  /*bb560*/  STL.64 [R1+0x1058], R10 ;  /* 0x0010580a01007387 */ /* 0x000fe80000100a00 */
        /* <DEDUP_REMOVED lines=21> */
[----:B------:R-:W4:Y:S04]  /*bb6c0*/  LDL.64 R24, [R1+0xc0] ;  /* 0x0000c00001187983 */ /* 0x000f280000100a00 */
        /* <DEDUP_REMOVED lines=28> */
[----:B0-----:R-:W2:Y:S01]  /*bb890*/  LDL.LU.64 R20, [R1+0x5d80] ;  /* 0x005d800001147983 */ /* 0x001ea20000300a00 */
[----:B------:R-:W-:-:S03]  /*bb8a0*/  IMAD.MOV.U32 R19, RZ, RZ, R17 ;  /* 0x000000ffff137224 */ /* 0x000fc600078e0011 */
[----:B------:R-:W3:Y:S01]  /*bb8b0*/  LDL.LU.64 R16, [R1+0x5d78] ;  /* 0x005d780001107983 */ /* 0x000ee20000300a00 */
        /* <DEDUP_REMOVED lines=12> */
[----:B------:R-:W-:Y:S04]  /*bb980*/  STL.64 [R1+0xfe0], R12 ;  /* 0x000fe00c01007387 */ /* 0x000fe80000100a00 */
[----:B------:R0:W-:Y:S04]  /*bb990*/  STL.64 [R1+0xfe8], R14 ;  /* 0x000fe80e01007387 */ /* 0x0001e80000100a00 */
[----:B0-----:R-:W3:Y:S04]  /*bb9a0*/  LDL.LU.64 R14, [R1+0x5d50] ;  /* 0x005d5000010e7983 */ /* 0x001ee80000300a00 */
[----:B------:R-:W3:Y:S04]  /*bb9b0*/  LDL.LU.64 R12, [R1+0x5d48] ;  /* 0x005d4800010c7983 */ /* 0x000ee80000300a00 */
        /* <DEDUP_REMOVED lines=21> */
[----:B0-----:R-:W3:Y:S02]  /*bbb10*/  LDL.LU.64 R12, [R1+0x5d40] ;  /* 0x005d4000010c7983 */ /* 0x001ee40000300a00 */
[----:B---3--:R-:W-:Y:S02]  /*bbb20*/  HMMA.16816.F32.BF16 R4, R4, R12, R8 ;  /* 0x0000000c0404723c */ /* 0x008fe40000041808 */
[----:B------:R-:W2:Y:S04]  /*bbb30*/  LDL.LU.64 R10, [R1+0x5d38] ;  /* 0x005d3800010a7983 */ /* 0x000ea80000300a00 */
[----:B------:R-:W2:Y:S01]  /*bbb40*/  LDL.LU.64 R8, [R1+0x5d30] ;  /* 0x005d300001087983 */ /* 0x000ea20000300a00 */
[----:B----4-:R-:W-:-:S02]  /*bbb50*/  IMAD.MOV.U32 R2, RZ, RZ, R24 ;  /* 0x000000ffff027224 */ /* 0x010fc400078e0018 */
[----:B------:R-:W-:-:S10]  /*bbb60*/  IMAD.MOV.U32 R0, RZ, RZ, R25 ;  /* 0x000000ffff007224 */ /* 0x000fd400078e0019 */
[----:B------:R0:W-:Y:S04]  /*bbb70*/  STL.64 [R1+0x840], R4 ;  /* 0x0008400401007387 */ /* 0x0001e80000100a00 */
[----:B------:R-:W-:Y:S04]  /*bbb80*/  STL.64 [R1+0x848], R6 ;  /* 0x0008480601007387 */ /* 0x000fe80000100a00 */
[----:B0-----:R-:W3:Y:S04]  /*bbb90*/  LDL.64 R4, [R1+0x90] ;  /* 0x0000900001047983 */ /* 0x001ee80000100a00 */
        /* <DEDUP_REMOVED lines=21> */
[----:B------:R-:W-:Y:S04]  /*bbcf0*/  STL [R1+0x5c60], R18 ;  /* 0x005c601201007387 */ /* 0x000fe80000100800 */
[----:B------:R-:W-:Y:S01]  /*bbd00*/  STL.64 [R1+0x5c58], R16 ;  /* 0x005c581001007387 */ /* 0x000fe20000100a00 */
[----:B----4-:R-:W-:Y:S03]  /*bbd10*/  HMMA.16816.F32.BF16 R12, R8, R24, R12 ;  /* 0x00000018080c723c */ /* 0x010fe6000004180c */
[----:B------:R-:W2:-:S15]  /*bbd20*/  LDL.LU R24, [R1+0xfa0] ;  /* 0x000fa00001187983 */ /* 0x000e9e0000300800 */
[----:B------:R-:W-:Y:S01]  /*bbd30*/  NOP ;  /* 0x0000000000007918 */ /* 0x000fe20000000000 */
[----:B------:R-:W-:Y:S04]  /*bbd40*/  STL.64 [R1+0x6b0], R12 ;  /* 0x0006b00c01007387 */ /* 0x000fe80000100a00 */
[----:B------:R3:W-:Y:S04]  /*bbd50*/  STL.64 [R1+0x6b8], R14 ;  /* 0x0006b80e01007387 */ /* 0x0007e80000100a00 */
[----:B------:R-:W2:Y:S04]  /*bbd60*/  LDL.LU R25, [R1+0xfa4] ;  /* 0x000fa40001197983 */ /* 0x000ea80000300800 */
[----:B------:R-:W4:Y:S04]  /*bbd70*/  LDL.LU R26, [R1+0xfa8] ;  /* 0x000fa800011a7983 */ /* 0x000f280000300800 */
[----:B------:R-:W4:Y:S01]  /*bbd80*/  LDL.LU R27, [R1+0xfac] ;  /* 0x000fac00011b7983 */ /* 0x000f220000300800 */
[----:B---3--:R-:W-:Y:S03]  /*bbd90*/  HMMA.16816.F32.BF16 R12, R8, R4, R20 ;  /* 0x00000004080c723c */ /* 0x008fe60000041814 */
[----:B----4-:R-:W-:Y:S04]  /*bbda0*/  STL.64 [R1+0x5c70], R26 ;  /* 0x005c701a01007387 */ /* 0x010fe80000100a00 */
[----:B--2---:R-:W-:-:S12]  /*bbdb0*/  STL.64 [R1+0x5c68], R24 ;  /* 0x005c681801007387 */ /* 0x004fd80000100a00 */
        /* <DEDUP_REMOVED lines=14> */
[----:B0-----:R-:W2:Y:S04]  /*bbea0*/  LDL R12, [R1+0x50] ;  /* 0x00005000010c7983 */ /* 0x001ea80000100800 */
[----:B------:R-:W2:Y:S04]  /*bbeb0*/  LDL R13, [R1+0x54] ;  /* 0x00005400010d7983 */ /* 0x000ea80000100800 */
[----:B--2---:R0:W-:Y:S04]  /*bbec0*/  STL.64 [R1+0x5cb8], R12 ;  /* 0x005cb80c01007387 */ /* 0x0041e80000100a00 */
[----:B0-----:R-:W2:Y:S04]  /*bbed0*/  LDL R12, [R1+0x60] ;  /* 0x00006000010c7983 */ /* 0x001ea80000100800 */
[----:B------:R-:W2:Y:S04]  /*bbee0*/  LDL R13, [R1+0x64] ;  /* 0x00006400010d7983 */ /* 0x000ea80000100800 */
        /* <DEDUP_REMOVED lines=9> */
[----:B------:R-:W3:Y:S04]  /*bbf80*/  LDL.LU R24, [R1+0x1380] ;  /* 0x0013800001187983 */ /* 0x000ee80000300800 */
[----:B------:R-:W3:Y:S04]  /*bbf90*/  LDL.LU R25, [R1+0x1384] ;  /* 0x0013840001197983 */ /* 0x000ee80000300800 */
[----:B------:R-:W4:Y:S04]  /*bbfa0*/  LDL.LU R26, [R1+0x1388] ;  /* 0x00138800011a7983 */ /* 0x000f280000300800 */
[----:B------:R-:W4:Y:S04]  /*bbfb0*/  LDL.LU R27, [R1+0x138c] ;  /* 0x00138c00011b7983 */ /* 0x000f280000300800 */
[----:B----4-:R-:W-:Y:S04]  /*bbfc0*/  STL.64 [R1+0x5c80], R26 ;  /* 0x005c801a01007387 */ /* 0x010fe80000100a00 */
        /* <DEDUP_REMOVED lines=15> */
[----:B0-----:R-:W3:Y:S01]  /*bc0c0*/  LDL.64 R24, [R1+0x70] ;  /* 0x0000700001187983 */ /* 0x001ee20000100a00 */
[----:B------:R-:W-:-:S02]  /*bc0d0*/  IMAD.MOV.U32 R21, RZ, RZ, R19 ;  /* 0x000000ffff157224 */ /* 0x000fc400078e0013 */
[----:B------:R-:W0:Y:S01]  /*bc0e0*/  S2R R19, SR_TID.X ;  /* 0x0000000000137919 */ /* 0x000e220000002100 */
[----:B---3--:R1:W-:Y:S04]  /*bc0f0*/  STL.64 [R1+0x5cf8], R24 ;  /* 0x005cf81801007387 */ /* 0x0083e80000100a00 */
[----:B-1----:R-:W2:Y:S04]  /*bc100*/  LDL.LU R24, [R1+0x690] ;  /* 0x0006900001187983 */ /* 0x002ea80000300800 */
[----:B------:R-:W2:Y:S04]  /*bc110*/  LDL.LU R25, [R1+0x694] ;  /* 0x0006940001197983 */ /* 0x000ea80000300800 */
[----:B------:R-:W2:Y:S04]  /*bc120*/  LDL.LU R26, [R1+0x698] ;  /* 0x00069800011a7983 */ /* 0x000ea80000300800 */
[----:B------:R-:W2:Y:S04]  /*bc130*/  LDL.LU R27, [R1+0x69c] ;  /* 0x00069c00011b7983 */ /* 0x000ea80000300800 */
[----:B------:R-:W3:Y:S04]  /*bc140*/  LDL R20, [R1+0x10] ;  /* 0x0000100001147983 */ /* 0x000ee80000100800 */
[----:B------:R-:W3:Y:S01]  /*bc150*/  LDL.LU R16, [R1+0x1370] ;  /* 0x0013700001107983 */ /* 0x000ee20000300800 */
[----:B------:R-:W-:-:S03]  /*bc160*/  IMAD.MOV.U32 R22, RZ, RZ, R5 ;  /* 0x000000ffff167224 */ /* 0x000fc600078e0005 */
[----:B------:R-:W3:Y:S04]  /*bc170*/  LDL.LU R17, [R1+0x1374] ;  /* 0x0013740001117983 */ /* 0x000ee80000300800 */
[----:B------:R-:W3:Y:S01]  /*bc180*/  LDL.LU R18, [R1+0x1378] ;  /* 0x0013780001127983 */ /* 0x000ee20000300800 */
[C---:B0-----:R-:W-:Y:S01]  /*bc190*/  LOP3.LUT R7, R19.reuse, 0x7, RZ, 0xc0, !PT ;  /* 0x0000000713077812 */ /* 0x041fe200078ec0ff */
[C---:B------:R-:W-:Y:S02]  /*bc1a0*/  IMAD.SHL.U32 R5, R19.reuse, 0x2, RZ ;  /* 0x0000000213057824 */ /* 0x040fe400078e00ff */
[----:B------:R-:W-:Y:S02]  /*bc1b0*/  IMAD.SHL.U32 R6, R19, 0x100, RZ ;  /* 0x0000010013067824 */ /* 0x000fe400078e00ff */
[----:B------:R-:W3:Y:S01]  /*bc1c0*/  LDL.LU R19, [R1+0x137c] ;  /* 0x00137c0001137983 */ /* 0x000ee20000300800 */
[----:B--2---:R-:W-:Y:S03]  /*bc1d0*/  HMMA.16816.F32.BF16 R12, R8, R12, R24 ;  /* 0x0000000c080c723c */ /* 0x004fe60000041818 */
[----:B------:R-:W2:-:S15]  /*bc1e0*/  LDL.LU.64 R24, [R1+0x5cf8] ;  /* 0x005cf80001187983 */ /* 0x000e9e0000300a00 */
[----:B------:R-:W-:Y:S01]  /*bc1f0*/  NOP ;  /* 0x0000000000007918 */ /* 0x000fe20000000000 */
[----:B------:R-:W-:Y:S04]  /*bc200*/  STL.64 [R1+0x690], R12 ;  /* 0x0006900c01007387 */ /* 0x000fe80000100a00 */
[----:B------:R0:W-:Y:S04]  /*bc210*/  STL.64 [R1+0x698], R14 ;  /* 0x0006980e01007387 */ /* 0x0001e80000100a00 */
[----:B0-----:R-:W2:Y:S04]  /*bc220*/  LDL.LU.64 R14, [R1+0x5cf0] ;  /* 0x005cf000010e7983 */ /* 0x001ea80000300a00 */
[----:B------:R-:W2:Y:S01]  /*bc230*/  LDL.LU.64 R12, [R1+0x5ce8] ;  /* 0x005ce800010c7983 */ /* 0x000ea20000300a00 */
[----:B------:R-:W-:-:S05]  /*bc240*/  IMAD R7, R7, 0x210, RZ ;  /* 0x0000021007077824 */ /* 0x000fca00078e02ff */
[----:B------:R-:W-:-:S04]  /*bc250*/  LOP3.LUT R7, R7, 0x10, R5, 0x78, !PT ;  /* 0x0000001007077812 */ /* 0x000fc800078e7805 */
[----:B------:R-:W-:-:S04]  /*bc260*/  LOP3.LUT R7, R7, 0x1000, R6, 0xf8, !PT ;  /* 0x0000100007077812 */ /* 0x000fc800078ef806 */
[----:B------:R-:W-:Y:S01]  /*bc270*/  LOP3.LUT R7, R7, 0x20, RZ, 0x3c, !PT ;  /* 0x0000002007077812 */ /* 0x000fe200078e3cff */
[----:B------:R-:W-:-:S05]  /*bc280*/  IMAD.MOV.U32 R23, RZ, RZ, R4 ;  /* 0x000000ffff177224 */ /* 0x000fca00078e0004 */
[----:B------:R-:W0:Y:S01]  /*bc290*/  LDSM.16.MT88.4 R4, [R7+UR5+0xc180] ;  /* 0x00c180050704783b */ /* 0x000e220008004200 */
[----:B--2---:R-:W-:-:S15]  /*bc2a0*/  HMMA.16816.F32.BF16 R12, R8, R24, R12 ;  /* 0x00000018080c723c */ /* 0x004fde000004180c */
[----:B------:R-:W-:-:S04]  /*bc2b0*/  NOP ;  /* 0x0000000000007918 */ /* 0x000fc80000000000 */
[----:B------:R1:W-:Y:S04]  /*bc2c0*/  STL.64 [R1+0x680], R12 ;  /* 0x0006800c01007387 */ /* 0x0003e80000100a00 */
[----:B------:R2:W-:Y:S04]  /*bc2d0*/  STL.64 [R1+0x688], R14 ;  /* 0x0006880e01007387 */ /* 0x0005e80000100a00 */
[----:B-1----:R-:W4:Y:S01]  /*bc2e0*/  LDL.LU.64 R12, [R1+0x5ce0] ;  /* 0x005ce000010c7983 */ /* 0x002f220000300a00 */
[----:B--2---:R-:W-:Y:S02]  /*bc2f0*/  IMAD.MOV.U32 R15, RZ, RZ, R24 ;  /* 0x000000ffff0f7224 */ /* 0x004fe400078e0018 */
[----:B------:R-:W-:Y:S01]  /*bc300*/  IMAD.MOV.U32 R14, RZ, RZ, R25 ;  /* 0x000000ffff0e7224 */ /* 0x000fe200078e0019 */
[----:B------:R-:W4:Y:S04]  /*bc310*/  LDL.LU.64 R26, [R1+0x5cd8] ;  /* 0x005cd800011a7983 */ /* 0x000f280000300a00 */
[----:B------:R-:W4:Y:S04]  /*bc320*/  LDL.LU.64 R24, [R1+0x5cd0] ;  /* 0x005cd00001187983 */ /* 0x000f280000300a00 */
[----:B0-----:R0:W-:Y:S04]  /*bc330*/  STL [R1+0x5b24], R4 ;  /* 0x005b240401007387 */ /* 0x0011e80000100800 */
[----:B------:R1:W-:Y:S01]  /*bc340*/  STL [R1+0x5b20], R5 ;  /* 0x005b200501007387 */ /* 0x0003e20000100800 */
[----:B0-----:R-:W-:-:S02]  /*bc350*/  IMAD.MOV.U32 R4, RZ, RZ, R15 ;  /* 0x000000ffff047224 */ /* 0x001fc400078e000f */
[----:B-1----:R-:W-:Y:S01]  /*bc360*/  IMAD.MOV.U32 R5, RZ, RZ, R14 ;  /* 0x000000ffff057224 */ /* 0x002fe200078e000e */
[----:B------:R-:W-:Y:S04]  /*bc370*/  STL [R1+0x5b1c], R6 ;  /* 0x005b1c0601007387 */ /* 0x000fe80000100800 */
[----:B------:R-:W-:Y:S04]  /*bc380*/  STL [R1+0x5b18], R7 ;  /* 0x005b180701007387 */ /* 0x000fe80000100800 */
[----:B------:R0:W-:Y:S04]  /*bc390*/  STL.64 [R1+0x5bc8], R4 ;  /* 0x005bc80401007387 */ /* 0x0001e80000100a00 */
[----:B0-----:R-:W2:Y:S04]  /*bc3a0*/  LDL R4, [R1+0x40] ;  /* 0x0000400001047983 */ /* 0x001ea80000100800 */
[----:B------:R-:W2:Y:S01]  /*bc3b0*/  LDL R5, [R1+0x44] ;  /* 0x0000440001057983 */ /* 0x000ea20000100800 */
[----:B----4-:R-:W-:Y:S03]  /*bc3c0*/  HMMA.16816.F32.BF16 R12, R8, R12, R24 ;  /* 0x0000000c080c723c */ /* 0x010fe60000041818 */
[----:B------:R-:W4:Y:S04]  /*bc3d0*/  LDL.LU.64 R26, [R1+0x5cc8] ;  /* 0x005cc800011a7983 */ /* 0x000f280000300a00 */
[----:B------:R-:W4:-:S12]  /*bc3e0*/  LDL.LU.64 R24, [R1+0x5cc0] ;  /* 0x005cc00001187983 */ /* 0x000f180000300a00 */
        /* <DEDUP_REMOVED lines=11> */
[----:B------:R-:W4:Y:S04]  /*bc4a0*/  LDL.LU.64 R14, [R1+0x5c98] ;  /* 0x005c9800010e7983 */ /* 0x000f280000300a00 */
[----:B------:R-:W4:-:S13]  /*bc4b0*/  LDL.LU.64 R12, [R1+0x5c90] ;  /* 0x005c9000010c7983 */ /* 0x000f1a0000300a00 */
[----:B------:R0:W-:Y:S04]  /*bc4c0*/  STL.64 [R1+0xe00], R4 ;  /* 0x000e000401007387 */ /* 0x0001e80000100a00 */
[----:B------:R-:W-:Y:S01]  /*bc4d0*/  STL.64 [R1+0xe08], R6 ;  /* 0x000e080601007387 */ /* 0x000fe20000100a00 */
[----:B0-----:R-:W-:Y:S01]  /*bc4e0*/  IMAD.MOV.U32 R4, RZ, RZ, R23 ;  /* 0x000000ffff047224 */ /* 0x001fe200078e0017 */
[----:B------:R-:W-:-:S05]  /*bc4f0*/  MOV R5, R22 ;  /* 0x0000001600057202 */ /* 0x000fca0000000f00 */
[----:B------:R0:W-:Y:S04]  /*bc500*/  STL.64 [R1+0x5be0], R4 ;  /* 0x005be00401007387 */ /* 0x0001e80000100a00 */
[----:B0-----:R-:W2:Y:S04]  /*bc510*/  LDL R4, [R1+0x20] ;  /* 0x0000200001047983 */ /* 0x001ea80000100800 */
[----:B------:R-:W2:Y:S01]  /*bc520*/  LDL R5, [R1+0x24] ;  /* 0x0000240001057983 */ /* 0x000ea20000100800 */
[----:B----4-:R-:W-:-:S15]  /*bc530*/  HMMA.16816.F32.BF16 R12, R8, R24, R12 ;  /* 0x00000018080c723c */ /* 0x010fde000004180c */
[----:B------:R-:W-:-:S04]  /*bc540*/  NOP ;  /* 0x0000000000007918 */ /* 0x000fc80000000000 */
[----:B------:R0:W-:Y:S04]  /*bc550*/  STL.64 [R1+0xdf0], R12 ;  /* 0x000df00c01007387 */ /* 0x0001e80000100a00 */
[----:B------:R1:W-:Y:S04]  /*bc560*/  STL.64 [R1+0xdf8], R14 ;  /* 0x000df80e01007387 */ /* 0x0003e80000100a00 */
[----:B0-----:R-:W4:Y:S01]  /*bc570*/  LDL.LU.64 R12, [R1+0x5c88] ;  /* 0x005c8800010c7983 */ /* 0x001f220000300a00 */
[----:B-1----:R-:W-:Y:S02]  /*bc580*/  IMAD.MOV.U32 R15, RZ, RZ, R24 ;  /* 0x000000ffff0f7224 */ /* 0x002fe400078e0018 */
[----:B------:R-:W-:Y:S01]  /*bc590*/  IMAD.MOV.U32 R14, RZ, RZ, R25 ;  /* 0x000000ffff0e7224 */ /* 0x000fe200078e0019 */
[----:B------:R-:W2:Y:S04]  /*bc5a0*/  LDL.LU.64 R26, [R1+0x5c80] ;  /* 0x005c8000011a7983 */ /* 0x000ea80000300a00 */
[----:B------:R-:W2:Y:S04]  /*bc5b0*/  LDL.LU.64 R24, [R1+0x5c78] ;  /* 0x005c780001187983 */ /* 0x000ea80000300a00 */
[----:B------:R-:W-:Y:S01]  /*bc5c0*/  STL.64 [R1+0x5c40], R14 ;  /* 0x005c400e01007387 */ /* 0x000fe20000100a00 */
[C---:B--2---:R-:W-:Y:S03]  /*bc5d0*/  HMMA.16816.F32.BF16 R4, R8.reuse, R4, R24 ;  /* 0x000000040804723c */ /* 0x044fe60000041818 */
[----:B----4-:R-:W-:Y:S04]  /*bc5e0*/  STL.64 [R1+0x5c38], R12 ;  /* 0x005c380c01007387 */ /* 0x010fe80000100a00 */
[----:B------:R-:W2:Y:S04]  /*bc5f0*/  LDL.LU.64 R26, [R1+0x5c70] ;  /* 0x005c7000011a7983 */ /* 0x000ea80000300a00 */
[----:B------:R-:W2:Y:S08]  /*bc600*/  LDL.LU.64 R24, [R1+0x5c68] ;  /* 0x005c680001187983 */ /* 0x000eb00000300a00 */
[----:B------:R0:W-:Y:S04]  /*bc610*/  STL.64 [R1+0xde0], R4 ;  /* 0x000de00401007387 */ /* 0x0001e80000100a00 */
[----:B------:R-:W-:Y:S04]  /*bc620*/  STL.64 [R1+0xde8], R6 ;  /* 0x000de80601007387 */ /* 0x000fe80000100a00 */
[----:B0-----:R-:W4:Y:S01]  /*bc630*/  LDL.64 R4, [R1+0xa0] ;  /* 0x0000a00001047983 */ /* 0x001f220000100a00 */
[----:B---3--:R-:W-:Y:S01]  /*bc640*/  HMMA.16816.F32.BF16 R20, R8, R20, R16 ;  /* 0x000000140814723c */ /* 0x008fe20000041810 */
[----:B------:R-:W-:-:S02]  /*bc650*/  IMAD.MOV.U32 R12, RZ, RZ, R29 ;  /* 0x000000ffff0c7224 */ /* 0x000fc400078e001d */
[----:B------:R-:W-:Y:S01]  /*bc660*/  IMAD.MOV.U32 R13, RZ, RZ, R28 ;  /* 0x000000ffff0d7224 */ /* 0x000fe200078e001c */
[----:B----4-:R0:W-:Y:S04]  /*bc670*/  STL.64 [R1+0x5bf8], R4 ;  /* 0x005bf80401007387 */ /* 0x0101e80000100a00 */
[----:B0-----:R-:W3:Y:S04]  /*bc680*/  LDL.LU R4, [R1+0x1360] ;  /* 0x0013600001047983 */ /* 0x001ee80000300800 */
[----:B------:R-:W3:Y:S04]  /*bc690*/  LDL.LU R5, [R1+0x1364] ;  /* 0x0013640001057983 */ /* 0x000ee80000300800 */
[----:B------:R-:W3:Y:S04]  /*bc6a0*/  LDL.LU R6, [R1+0x1368] ;  /* 0x0013680001067983 */ /* 0x000ee80000300800 */
[----:B------:R-:W3:Y:S04]  /*bc6b0*/  LDL.LU R7, [R1+0x136c] ;  /* 0x00136c0001077983 */ /* 0x000ee80000300800 */
[----:B------:R-:W4:Y:S04]  /*bc6c0*/  LDL.LU R18, [R1+0x5c60] ;  /* 0x005c600001127983 */ /* 0x000f280000300800 */
[----:B------:R-:W2:Y:S04]  /*bc6d0*/  LDL.LU.64 R16, [R1+0x5c58] ;  /* 0x005c580001107983 */ /* 0x000ea80000300a00 */
[----:B------:R-:W-:Y:S04]  /*bc6e0*/  STL.64 [R1+0xdd0], R20 ;  /* 0x000dd01401007387 */ /* 0x000fe80000100a00 */
[----:B------:R0:W-:Y:S04]  /*bc6f0*/  STL.64 [R1+0xdd8], R22 ;  /* 0x000dd81601007387 */ /* 0x0001e80000100a00 */
[----:B0-----:R-:W2:Y:S04]  /*bc700*/  LDL.LU.64 R22, [R1+0x5c50] ;  /* 0x005c500001167983 */ /* 0x001ea80000300a00 */
[----:B------:R-:W2:Y:S01]  /*bc710*/  LDL.LU.64 R20, [R1+0x5c48] ;  /* 0x005c480001147983 */ /* 0x000ea20000300a00 */
[----:B---3--:R-:W-:Y:S01]  /*bc720*/  HMMA.16816.F32.BF16 R12, R8, R12, R4 ;  /* 0x0000000c080c723c */ /* 0x008fe20000041804 */
[----:B----4-:R-:W-:-:S02]  /*bc730*/  IMAD.MOV.U32 R4, RZ, RZ, R18 ;  /* 0x000000ffff047224 */ /* 0x010fc400078e0012 */
[----:B------:R-:W-:-:S15]  /*bc740*/  IMAD.MOV.U32 R5, RZ, RZ, R3 ;  /* 0x000000ffff057224 */ /* 0x000fde00078e0003 */
[----:B------:R-:W-:Y:S01]  /*bc750*/  NOP ;  /* 0x0000000000007918 */ /* 0x000fe20000000000 */
[----:B------:R-:W-:Y:S04]  /*bc760*/  STL.64 [R1+0xdc0], R12 ;  /* 0x000dc00c01007387 */ /* 0x000fe80000100a00 */
[----:B------:R2:W-:Y:S02]  /*bc770*/  STL.64 [R1+0xdc8], R14 ;  /* 0x000dc80e01007387 */ /* 0x0005e40000100a00 */
[----:B--2---:R-:W-:Y:S02]  /*bc780*/  HMMA.16816.F32.BF16 R12, R8, R20, R24 ;  /* 0x00000014080c723c */ /* 0x004fe40000041818 */
[----:B------:R-:W-:-:S15]  /*bc790*/  STL.64 [R1+0x5c10], R4 ;  /* 0x005c100401007387 */ /* 0x000fde0000100a00 */
[----:B------:R-:W-:Y:S02]  /*bc7a0*/  NOP ;  /* 0x0000000000007918 */ /* 0x000fe40000000000 */
        /* <DEDUP_REMOVED lines=45> */
[----:B------:R0:W-:Y:S04]  /*bca80*/  STL.64 [R1+0x5b58], R16 ;  /* 0x005b581001007387 */ /* 0x0001e80000100a00 */
[----:B0-----:R-:W2:Y:S01]  /*bca90*/  LDL.64 R16, [R1+0x80] ;  /* 0x0000800001107983 */ /* 0x001ea20000100a00 */
[----:B----4-:R-:W-:Y:S03]  /*bcaa0*/  HMMA.16816.F32.BF16 R8, R8, R12, R24 ;  /* 0x0000000c0808723c */ /* 0x010fe60000041818 */
[----:B------:R-:W2:Y:S04]  /*bcab0*/  LDL.LU.64 R26, [R1+0x5c30] ;  /* 0x005c3000011a7983 */ /* 0x000ea80000300a00 */
[----:B------:R-:W2:Y:S01]  /*bcac0*/  LDL.LU.64 R24, [R1+0x5c28] ;  /* 0x005c280001187983 */ /* 0x000ea20000300a00 */
[----:B------:R-:W-:-:S02]  /*bcad0*/  IMAD.MOV.U32 R4, RZ, RZ, R2 ;  /* 0x000000ffff047224 */ /* 0x000fc400078e0002 */
[----:B------:R-:W-:-:S09]  /*bcae0*/  IMAD.MOV.U32 R5, RZ, RZ, R0 ;  /* 0x000000ffff057224 */ /* 0x000fd200078e0000 */
        /* <DEDUP_REMOVED lines=19> */
[----:B------:R-:W0:Y:S02]  /*bcc20*/  S2R R2, SR_TID.X ;  /* 0x0000000000027919 */ /* 0x000e240000002100 */
[C---:B0-----:R-:W-:Y:S01]  /*bcc30*/  IMAD.SHL.U32 R28, R2.reuse, 0x100, RZ ;  /* 0x00000100021c7824 */ /* 0x041fe200078e00ff */
[C---:B------:R-:W-:Y:S01]  /*bcc40*/  LOP3.LUT R3, R2.reuse, 0x7, RZ, 0xc0, !PT ;  /* 0x0000000702037812 */ /* 0x040fe200078ec0ff */
[----:B------:R-:W-:Y:S01]  /*bcc50*/  IMAD.SHL.U32 R18, R2, 0x2, RZ ;  /* 0x0000000202127824 */ /* 0x000fe200078e00ff */
        /* <DEDUP_REMOVED lines=14> */
[----:B0-----:R-:W2:Y:S01]  /*bcd40*/  LDL.LU.64 R4, [R1+0x5bc8] ;  /* 0x005bc80001047983 */ /* 0x001ea20000300a00 */
[----:B----4-:R-:W-:Y:S01]  /*bcd50*/  HMMA.16816.F32.BF16 R8, R24, R16, R8 ;  /* 0x000000101808723c */ /* 0x010fe20000041808 */
[----:B------:R-:W-:-:S02]  /*bcd60*/  IMAD R3, R3, 0x210, RZ ;  /* 0x0000021003037824 */ /* 0x000fc400078e02ff */
[----:B------:R-:W-:-:S03]  /*bcd70*/  IMAD.MOV.U32 R29, RZ, RZ, R16 ;  /* 0x000000ffff1d7224 */ /* 0x000fc600078e0010 */
[----:B------:R-:W-:-:S04]  /*bcd80*/  LOP3.LUT R3, R3, 0x10, R18, 0x78, !PT ;  /* 0x0000001003037812 */ /* 0x000fc800078e7812 */
[----:B------:R-:W-:Y:S01]  /*bcd90*/  LOP3.LUT R3, R3, 0x1000, R28, 0xf8, !PT ;  /* 0x0000100003037812 */ /* 0x000fe200078ef81c */
[----:B------:R-:W-:-:S08]  /*bcda0*/  IMAD.MOV.U32 R28, RZ, RZ, R17 ;  /* 0x000000ffff1c7224 */ /* 0x000fd000078e0011 */
[----:B------:R-:W-:Y:S04]  /*bcdb0*/  STL.64 [R1+0x530], R8 ;  /* 0x0005300801007387 */ /* 0x000fe80000100a00 */
[----:B------:R-:W-:Y:S04]  /*bcdc0*/  STL.64 [R1+0x538], R10 ;  /* 0x0005380a01007387 */ /* 0x000fe80000100a00 */
[----:B------:R-:W4:Y:S01]  /*bcdd0*/  LDL.LU R16, [R1+0xd60] ;  /* 0x000d600001107983 */ /* 0x000f220000300800 */
[----:B--2---:R-:W-:-:S15]  /*bcde0*/  HMMA.16816.F32.BF16 R4, R24, R4, R20 ;  /* 0x000000041804723c */ /* 0x004fde0000041814 */
[----:B------:R-:W-:-:S04]  /*bcdf0*/  NOP ;  /* 0x0000000000007918 */ /* 0x000fc80000000000 */
[----:B------:R0:W-:Y:S04]  /*bce00*/  STL.64 [R1+0x520], R4 ;  /* 0x0005200401007387 */ /* 0x0001e80000100a00 */
[----:B------:R1:W-:Y:S04]  /*bce10*/  STL.64 [R1+0x528], R6 ;  /* 0x0005280601007387 */ /* 0x0003e80000100a00 */
[----:B------:R-:W4:Y:S04]  /*bce20*/  LDL.LU R17, [R1+0xd64] ;  /* 0x000d640001117983 */ /* 0x000f280000300800 */
[----:B------:R-:W2:Y:S04]  /*bce30*/  LDL.LU R18, [R1+0xd68] ;  /* 0x000d680001127983 */ /* 0x000ea80000300800 */
[----:B------:R-:W2:Y:S04]  /*bce40*/  LDL.LU R19, [R1+0xd6c] ;  /* 0x000d6c0001137983 */ /* 0x000ea80000300800 */
[----:B0-----:R-:W2:Y:S04]  /*bce50*/  LDL.LU R4, [R1+0xf40] ;  /* 0x000f400001047983 */ /* 0x001ea80000300800 */
[----:B------:R-:W2:Y:S04]  /*bce60*/  LDL.LU R5, [R1+0xf44] ;  /* 0x000f440001057983 */ /* 0x000ea80000300800 */
[----:B-1----:R-:W2:Y:S04]  /*bce70*/  LDL.LU R6, [R1+0xf48] ;  /* 0x000f480001067983 */ /* 0x002ea80000300800 */
[----:B------:R-:W2:Y:S04]  /*bce80*/  LDL.LU R7, [R1+0xf4c] ;  /* 0x000f4c0001077983 */ /* 0x000ea80000300800 */
[----:B--2---:R-:W-:Y:S04]  /*bce90*/  STL.64 [R1+0x5b88], R6 ;  /* 0x005b880601007387 */ /* 0x004fe80000100a00 */
[----:B------:R3:W-:Y:S04]  /*bcea0*/  STL.64 [R1+0x5b80], R4 ;  /* 0x005b800401007387 */ /* 0x0007e80000100a00 */
[----:B------:R-:W2:Y:S04]  /*bceb0*/  LDL.LU R12, [R1+0xf60] ;  /* 0x000f6000010c7983 */ /* 0x000ea80000300800 */
[----:B------:R-:W2:Y:S01]  /*bcec0*/  LDL.LU R13, [R1+0xf64] ;  /* 0x000f6400010d7983 */ /* 0x000ea20000300800 */
[----:B---3--:R-:W-:-:S02]  /*bced0*/  IMAD.MOV.U32 R5, RZ, RZ, R14 ;  /* 0x000000ffff057224 */ /* 0x008fc400078e000e */
[----:B------:R-:W-:Y:S01]  /*bcee0*/  IMAD.MOV.U32 R4, RZ, RZ, R15 ;  /* 0x000000ffff047224 */ /* 0x000fe200078e000f */
[----:B------:R-:W3:Y:S04]  /*bcef0*/  LDL.LU R14, [R1+0xf68] ;  /* 0x000f6800010e7983 */ /* 0x000ee80000300800 */
[----:B------:R-:W3:Y:S04]  /*bcf00*/  LDL.LU R15, [R1+0xf6c] ;  /* 0x000f6c00010f7983 */ /* 0x000ee80000300800 */
[----:B---3--:R-:W-:Y:S04]  /*bcf10*/  STL.64 [R1+0x5bb0], R14 ;  /* 0x005bb00e01007387 */ /* 0x008fe80000100a00 */
[----:B--2---:R0:W-:Y:S04]  /*bcf20*/  STL.64 [R1+0x5ba8], R12 ;  /* 0x005ba80c01007387 */ /* 0x0041e80000100a00 */
[----:B0-----:R-:W2:Y:S04]  /*bcf30*/  LDL.64 R12, [R1+0x50] ;  /* 0x00005000010c7983 */ /* 0x001ea80000100a00 */
[----:B--2---:R0:W-:Y:S04]  /*bcf40*/  STL.64 [R1+0x5bc0], R12 ;  /* 0x005bc00c01007387 */ /* 0x0041e80000100a00 */
[----:B0-----:R-:W2:Y:S04]  /*bcf50*/  LDL.64 R12, [R1+0x60] ;  /* 0x00006000010c7983 */ /* 0x001ea80000100a00 */
        /* <DEDUP_REMOVED lines=8> */
[----:B----4-:R0:W-:Y:S04]  /*bcfe0*/  STL.64 [R1+0x5b60], R16 ;  /* 0x005b601001007387 */ /* 0x0101e80000100a00 */
[----:B0-----:R-:W4:Y:S04]  /*bcff0*/  LDL.64 R16, [R1+0x10] ;  /* 0x0000100001107983 */ /* 0x001f280000100a00 */
[----:B----4-:R0:W-:Y:S04]  /*bd000*/  STL.64 [R1+0x5b78], R16 ;  /* 0x005b781001007387 */ /* 0x0101e80000100a00 */
[----:B0-----:R-:W4:Y:S01]  /*bd010*/  LDL.64 R16, [R1+0x20] ;  /* 0x0000200001107983 */ /* 0x001f220000100a00 */
[----:B------:R-:W-:-:S05]  /*bd020*/  LOP3.LUT R3, R3, 0x40, RZ, 0x3c, !PT ;  /* 0x0000004003037812 */ /* 0x000fca00078e3cff */
[----:B------:R-:W0:Y:S04]  /*bd030*/  LDSM.16.MT88.4 R8, [R3+UR5+0xc000] ;  /* 0x00c000050308783b */ /* 0x000e280008004200 */
[----:B----4-:R1:W-:Y:S04]  /*bd040*/  STL.64 [R1+0x5b90], R16 ;  /* 0x005b901001007387 */ /* 0x0103e80000100a00 */
        /* <DEDUP_REMOVED lines=11> */
[----:B------:R0:W-:Y:S04]  /*bd100*/  STL.64 [R1+0x59f8], R8 ;  /* 0x0059f80801007387 */ /* 0x0001e80000100a00 */
[----:B0-----:R-:W2:Y:S04]  /*bd110*/  LDL.LU R8, [R1+0xf80] ;  /* 0x000f800001087983 */ /* 0x001ea80000300800 */
[----:B------:R-:W2:Y:S04]  /*bd120*/  LDL.LU R9, [R1+0xf84] ;  /* 0x000f840001097983 */ /* 0x000ea80000300800 */
[----:B------:R-:W2:Y:S04]  /*bd130*/  LDL.LU R10, [R1+0xf88] ;  /* 0x000f8800010a7983 */ /* 0x000ea80000300800 */
[----:B------:R-:W2:Y:S02]  /*bd140*/  LDL.LU R11, [R1+0xf8c] ;  /* 0x000f8c00010b7983 */ /* 0x000ea40000300800 */
[----:B--2---:R-:W-:-:S15]  /*bd150*/  HMMA.16816.F32.BF16 R8, R24, R12, R8 ;  /* 0x0000000c1808723c */ /* 0x004fde0000041808 */
[----:B------:R-:W-:-:S04]  /*bd160*/  NOP ;  /* 0x0000000000007918 */ /* 0x000fc80000000000 */
[----:B------:R0:W-:Y:S04]  /*bd170*/  STL.64 [R1+0xb80], R8 ;  /* 0x000b800801007387 */ /* 0x0001e80000100a00 */
[----:B------:R1:W-:Y:S01]  /*bd180*/  STL.64 [R1+0xb88], R10 ;  /* 0x000b880a01007387 */ /* 0x0003e20000100a00 */
[----:B0-----:R-:W-:Y:S01]  /*bd190*/  IMAD.MOV.U32 R9, RZ, RZ, R12 ;  /* 0x000000ffff097224 */ /* 0x001fe200078e000c */
[----:B------:R-:W-:Y:S02]  /*bd1a0*/  MOV R8, R13 ;  /* 0x0000000d00087202 */ /* 0x000fe40000000f00 */
[----:B------:R-:W3:Y:S02]  /*bd1b0*/  LDL.LU.64 R12, [R1+0x5bc0] ;  /* 0x005bc000010c7983 */ /* 0x000ee40000300a00 */
[----:B---3--:R-:W-:Y:S01]  /*bd1c0*/  HMMA.16816.F32.BF16 R4, R24, R12, R4 ;  /* 0x0000000c1804723c */ /* 0x008fe20000041804 */
        /* <DEDUP_REMOVED lines=26> */
[----:B------:R-:W4:Y:S02]  /*bd370*/  LDL.LU.64 R4, [R1+0x5b98] ;  /* 0x005b980001047983 */ /* 0x000f240000300a00 */
[----:B----4-:R-:W-:Y:S02]  /*bd380*/  HMMA.16816.F32.BF16 R4, R24, R4, R16 ;  /* 0x000000041804723c */ /* 0x010fe40000041810 */
[----:B------:R-:W4:-:S15]  /*bd390*/  LDL.LU.64 R16, [R1+0x5b90] ;  /* 0x005b900001107983 */ /* 0x000f1e0000300a00 */
[----:B------:R-:W-:Y:S02]  /*bd3a0*/  NOP ;  /* 0x0000000000007918 */ /* 0x000fe40000000000 */
[----:B------:R-:W-:Y:S04]  /*bd3b0*/  STL.64 [R1+0xb50], R4 ;  /* 0x000b500401007387 */ /* 0x000fe80000100a00 */
[----:B------:R0:W-:Y:S04]  /*bd3c0*/  STL.64 [R1+0xb58], R6 ;  /* 0x000b580601007387 */ /* 0x0001e80000100a00 */
[----:B0-----:R-:W4:Y:S04]  /*bd3d0*/  LDL.LU.64 R6, [R1+0x5b88] ;  /* 0x005b880001067983 */ /* 0x001f280000300a00 */
[----:B------:R-:W4:Y:S02]  /*bd3e0*/  LDL.LU.64 R4, [R1+0x5b80] ;  /* 0x005b800001047983 */ /* 0x000f240000300a00 */
[----:B----4-:R-:W-:-:S15]  /*bd3f0*/  HMMA.16816.F32.BF16 R4, R24, R16, R4 ;  /* 0x000000101804723c */ /* 0x010fde0000041804 */
[----:B------:R-:W-:-:S04]  /*bd400*/  NOP ;  /* 0x0000000000007918 */ /* 0x000fc80000000000 */
[----:B------:R-:W-:Y:S04]  /*bd410*/  STL.64 [R1+0xb40], R4 ;  /* 0x000b400401007387 */ /* 0x000fe80000100a00 */
[----:B------:R0:W-:Y:S02]  /*bd420*/  STL.64 [R1+0xb48], R6 ;  /* 0x000b480601007387 */ /* 0x0001e40000100a00 */
[----:B0-----:R-:W-:Y:S02]  /*bd430*/  IMAD.MOV.U32 R6, RZ, RZ, R16 ;  /* 0x000000ffff067224 */ /* 0x001fe400078e0010 */
[----:B------:R-:W-:Y:S02]  /*bd440*/  IMAD.MOV.U32 R7, RZ, RZ, R17 ;  /* 0x000000ffff077224 */ /* 0x000fe400078e0011 */
[----:B------:R-:W4:Y:S02]  /*bd450*/  LDL.LU.64 R16, [R1+0x5b78] ;  /* 0x005b780001107983 */ /* 0x000f240000300a00 */
        /* <DEDUP_REMOVED lines=20> */
[----:B------:R-:W-:Y:S04]  /*bd5a0*/  STL.64 [R1+0xb10], R8 ;  /* 0x000b100801007387 */ /* 0x000fe80000100a00 */
[----:B------:R0:W-:Y:S04]  /*bd5b0*/  STL.64 [R1+0xb18], R10 ;  /* 0x000b180a01007387 */ /* 0x0001e80000100a00 */
[----:B0-----:R-:W4:Y:S04]  /*bd5c0*/  LDL.LU.64 R10, [R1+0x5b40] ;  /* 0x005b4000010a7983 */ /* 0x001f280000300a00 */
[----:B------:R-:W4:Y:S04]  /*bd5d0*/  LDL.LU.64 R8, [R1+0x5b38] ;  /* 0x005b380001087983 */ /* 0x000f280000300a00 */
[----:B------:R-:W-:Y:S04]  /*bd5e0*/  STL.64 [R1+0x5a20], R22 ;  /* 0x005a201601007387 */ /* 0x000fe80000100a00 */
[----:B------:R0:W-:Y:S04]  /*bd5f0*/  STL.64 [R1+0x5a18], R20 ;  /* 0x005a181401007387 */ /* 0x0001e80000100a00 */
[----:B0-----:R-:W3:Y:S04]  /*bd600*/  LDL.LU R20, [R1+0x4a0] ;  /* 0x0004a00001147983 */ /* 0x001ee80000300800 */
[----:B------:R-:W3:Y:S04]  /*bd610*/  LDL.LU R21, [R1+0x4a4] ;  /* 0x0004a40001157983 */ /* 0x000ee80000300800 */
[----:B------:R-:W3:Y:S04]  /*bd620*/  LDL.LU R22, [R1+0x4a8] ;  /* 0x0004a80001167983 */ /* 0x000ee80000300800 */
[----:B------:R-:W3:Y:S01]  /*bd630*/  LDL.LU R23, [R1+0x4ac] ;  /* 0x0004ac0001177983 */ /* 0x000ee20000300800 */
[C---:B----4-:R-:W-:Y:S08]  /*bd640*/  HMMA.16816.F32.BF16 R8, R24.reuse, R16, R8 ;  /* 0x000000101808723c */ /* 0x050ff00000041808 */
[----:B---3--:R-:W-:Y:S11]  /*bd650*/  HMMA.16816.F32.BF16 R24, R24, R12, R20 ;  /* 0x0000000c1818723c */ /* 0x008ff60000041814 */
[----:B------:R-:W-:Y:S04]  /*bd660*/  STL.64 [R1+0xb00], R8 ;  /* 0x000b000801007387 */ /* 0x000fe80000100a00 */
[----:B------:R0:W-:Y:S01]  /*bd670*/  STL.64 [R1+0xb08], R10 ;  /* 0x000b080a01007387 */ /* 0x0001e20000100a00 */
[----:B------:R-:W-:-:S02]  /*bd680*/  IMAD.MOV.U32 R20, RZ, RZ, R19 ;  /* 0x000000ffff147224 */ /* 0x000fc400078e0013 */
[----:B------:R-:W-:Y:S01]  /*bd690*/  IMAD.MOV.U32 R21, RZ, RZ, R18 ;  /* 0x000000ffff157224 */ /* 0x000fe200078e0012 */
[----:B0-----:R-:W2:Y:S04]  /*bd6a0*/  LDL.LU.64 R10, [R1+0x5b30] ;  /* 0x005b3000010a7983 */ /* 0x001ea80000300a00 */
[----:B------:R-:W3:Y:S04]  /*bd6b0*/  LDL.LU.64 R8, [R1+0x5b28] ;  /* 0x005b280001087983 */ /* 0x000ee80000300a00 */
[----:B------:R0:W-:Y:S04]  /*bd6c0*/  STL.64 [R1+0x5a28], R16 ;  /* 0x005a281001007387 */ /* 0x0001e80000100a00 */
[----:B------:R-:W-:Y:S04]  /*bd6d0*/  STL.64 [R1+0x510], R24 ;  /* 0x0005101801007387 */ /* 0x000fe80000100a00 */
[----:B------:R-:W-:Y:S04]  /*bd6e0*/  STL.64 [R1+0x518], R26 ;  /* 0x0005181a01007387 */ /* 0x000fe80000100a00 */
[----:B------:R1:W-:Y:S04]  /*bd6f0*/  STL.64 [R1+0x5a30], R20 ;  /* 0x005a301401007387 */ /* 0x0003e80000100a00 */
[----:B0-----:R-:W4:Y:S04]  /*bd700*/  LDL.LU R16, [R1+0xad0] ;  /* 0x000ad00001107983 */ /* 0x001f280000300800 */
[----:B------:R-:W4:Y:S04]  /*bd710*/  LDL.LU R17, [R1+0xad4] ;  /* 0x000ad40001117983 */ /* 0x000f280000300800 */
[----:B------:R-:W2:Y:S04]  /*bd720*/  LDL.LU R18, [R1+0xad8] ;  /* 0x000ad80001127983 */ /* 0x000ea80000300800 */
[----:B------:R-:W2:Y:S01]  /*bd730*/  LDL.LU R19, [R1+0xadc] ;  /* 0x000adc0001137983 */ /* 0x000ea20000300800 */
[----:B-1----:R-:W-:-:S02]  /*bd740*/  IMAD.MOV.U32 R20, RZ, RZ, R4 ;  /* 0x000000ffff147224 */ /* 0x002fc400078e0004 */
[----:B------:R-:W-:Y:S01]  /*bd750*/  IMAD.MOV.U32 R21, RZ, RZ, R5 ;  /* 0x000000ffff157224 */ /* 0x000fe200078e0005 */
[----:B--2---:R-:W-:Y:S04]  /*bd760*/  STL.64 [R1+0x5a40], R18 ;  /* 0x005a401201007387 */ /* 0x004fe80000100a00 */
[----:B----4-:R0:W-:Y:S04]  /*bd770*/  STL.64 [R1+0x5a38], R16 ;  /* 0x005a381001007387 */ /* 0x0101e80000100a00 */
[----:B------:R-:W2:Y:S04]  /*bd780*/  LDL.LU R4, [R1+0x5b24] ;  /* 0x005b240001047983 */ /* 0x000ea80000300800 */
[----:B------:R-:W2:Y:S04]  /*bd790*/  LDL.LU R5, [R1+0x5b20] ;  /* 0x005b200001057983 */ /* 0x000ea80000300800 */
        /* <DEDUP_REMOVED lines=8> */
[----:B----4-:R-:W-:Y:S04]  /*bd820*/  STL.64 [R1+0x5a50], R16 ;  /* 0x005a501001007387 */ /* 0x010fe80000100a00 */
[----:B------:R-:W2:Y:S04]  /*bd830*/  LDL.LU R6, [R1+0x5b1c] ;  /* 0x005b1c0001067983 */ /* 0x000ea80000300800 */
[----:B------:R-:W2:Y:S04]  /*bd840*/  LDL.LU R7, [R1+0x5b18] ;  /* 0x005b180001077983 */ /* 0x000ea80000300800 */
[----:B------:R0:W-:Y:S04]  /*bd850*/  STL.64 [R1+0x5a60], R20 ;  /* 0x005a601401007387 */ /* 0x0001e80000100a00 */
[----:B0-----:R-:W4:Y:S04]  /*bd860*/  LDL.64 R20, [R1+0x30] ;  /* 0x0000300001147983 */ /* 0x001f280000100a00 */
[----:B----4-:R0:W-:Y:S02]  /*bd870*/  STL.64 [R1+0x5a68], R20 ;  /* 0x005a681401007387 */ /* 0x0101e40000100a00 */
[----:B0-----:R-:W-:Y:S01]  /*bd880*/  IMAD.MOV.U32 R20, RZ, RZ, R15 ;  /* 0x000000ffff147224 */ /* 0x001fe200078e000f */
[----:B------:R-:W-:Y:S01]  /*bd890*/  MOV R21, R14 ;  /* 0x0000000e00157202 */ /* 0x000fe20000000f00 */
[----:B------:R-:W4:Y:S04]  /*bd8a0*/  LDL.LU R15, [R1+0x5b14] ;  /* 0x005b1400010f7983 */ /* 0x000f280000300800 */
[----:B------:R-:W4:Y:S04]  /*bd8b0*/  LDL.LU R14, [R1+0x5b10] ;  /* 0x005b1000010e7983 */ /* 0x000f280000300800 */
[----:B------:R0:W-:Y:S04]  /*bd8c0*/  STL.64 [R1+0x5a80], R20 ;  /* 0x005a801401007387 */ /* 0x0001e80000100a00 */
[----:B------:R-:W2:Y:S04]  /*bd8d0*/  LDL.LU R16, [R1+0xaf0] ;  /* 0x000af00001107983 */ /* 0x000ea80000300800 */
[----:B------:R-:W2:Y:S04]  /*bd8e0*/  LDL.LU R17, [R1+0xaf4] ;  /* 0x000af40001117983 */ /* 0x000ea80000300800 */
[----:B------:R-:W2:Y:S04]  /*bd8f0*/  LDL.LU R18, [R1+0xaf8] ;  /* 0x000af80001127983 */ /* 0x000ea80000300800 */
[----:B------:R-:W2:Y:S01]  /*bd900*/  LDL.LU R19, [R1+0xafc] ;  /* 0x000afc0001137983 */ /* 0x000ea20000300800 */
[----:B0-----:R-:W-:-:S02]  /*bd910*/  IMAD.MOV.U32 R20, RZ, RZ, R11 ;  /* 0x000000ffff147224 */ /* 0x001fc400078e000b */
[----:B------:R-:W-:-:S05]  /*bd920*/  IMAD.MOV.U32 R21, RZ, RZ, R10 ;  /* 0x000000ffff157224 */ /* 0x000fca00078e000a */
[----:B------:R3:W-:Y:S02]  /*bd930*/  STL.64 [R1+0x5a98], R20 ;  /* 0x005a981401007387 */ /* 0x0007e40000100a00 */
[----:B---3--:R-:W-:Y:S02]  /*bd940*/  IMAD.MOV.U32 R20, RZ, RZ, R9 ;  /* 0x000000ffff147224 */ /* 0x008fe400078e0009 */
[----:B------:R-:W-:-:S05]  /*bd950*/  IMAD.MOV.U32 R21, RZ, RZ, R8 ;  /* 0x000000ffff157224 */ /* 0x000fca00078e0008 */
[----:B------:R0:W-:Y:S04]  /*bd960*/  STL.64 [R1+0x5ab0], R20 ;  /* 0x005ab01401007387 */ /* 0x0001e80000100a00 */
[----:B0-----:R-:W3:Y:S04]  /*bd970*/  LDL.LU R20, [R1+0x260] ;  /* 0x0002600001147983 */ /* 0x001ee80000300800 */
[----:B------:R-:W3:Y:S04]  /*bd980*/  LDL.LU R21, [R1+0x264] ;  /* 0x0002640001157983 */ /* 0x000ee80000300800 */
[----:B------:R-:W2:Y:S04]  /*bd990*/  LDL.LU R22, [R1+0x268] ;  /* 0x0002680001167983 */ /* 0x000ea80000300800 */
[----:B------:R-:W2:Y:S04]  /*bd9a0*/  LDL.LU R23, [R1+0x26c] ;  /* 0x00026c0001177983 */ /* 0x000ea80000300800 */
[----:B--2---:R-:W-:Y:S04]  /*bd9b0*/  STL.64 [R1+0x5ac0], R22 ;  /* 0x005ac01601007387 */ /* 0x004fe80000100a00 */
[----:B---3--:R0:W-:Y:S02]  /*bd9c0*/  STL.64 [R1+0x5ab8], R20 ;  /* 0x005ab81401007387 */ /* 0x0081e40000100a00 */
        /* <DEDUP_REMOVED lines=14> */
[----:B--2---:R-:W-:Y:S04]  /*bdab0*/  STL.64 [R1+0x5ae0], R24 ;  /* 0x005ae01801007387 */ /* 0x004fe80000100a00 */
[----:B------:R0:W-:Y:S04]  /*bdac0*/  STL.64 [R1+0x5af0], R20 ;  /* 0x005af01401007387 */ /* 0x0001e80000100a00 */
[----:B0-----:R-:W2:Y:S04]  /*bdad0*/  LDL.64 R20, [R1+0xb0] ;  /* 0x0000b00001147983 */ /* 0x001ea80000100a00 */
        /* <DEDUP_REMOVED lines=83> */
[----:B0-----:R-:W-:Y:S04]  /*be010*/  STL.64 [R1+0x58e0], R26 ;  /* 0x0058e01a01007387 */ /* 0x001fe80000100a00 */
        /* <DEDUP_REMOVED lines=22> */
[----:B0-----:R-:W3:Y:S02]  /*be180*/  LDL.LU.64 R20, [R1+0x5a68] ;  /* 0x005a680001147983 */ /* 0x001ee40000300a00 */
[----:B---3--:R-:W-:-:S15]  /*be190*/  HMMA.16816.F32.BF16 R24, R4, R20, R24 ;  /* 0x000000140418723c */ /* 0x008fde0000041818 */
[----:B------:R-:W-:-:S04]  /*be1a0*/  NOP ;  /* 0x0000000000007918 */ /* 0x000fc80000000000 */
[----:B------:R0:W-:Y:S04]  /*be1b0*/  STL.64 [R1+0x9a0], R24 ;  /* 0x0009a01801007387 */ /* 0x0001e80000100a00 */
[----:B------:R-:W-:Y:S01]  /*be1c0*/  STL.64 [R1+0x9a8], R26 ;  /* 0x0009a81a01007387 */ /* 0x000fe20000100a00 */
[----:B0-----:R-:W-:Y:S01]  /*be1d0*/  IMAD.MOV.U32 R25, RZ, RZ, R20 ;  /* 0x000000ffff197224 */ /* 0x001fe200078e0014 */
[----:B------:R-:W-:Y:S02]  /*be1e0*/  MOV R24, R21 ;  /* 0x0000001500187202 */ /* 0x000fe40000000f00 */
[----:B------:R-:W2:Y:S04]  /*be1f0*/  LDL.LU.64 R20, [R1+0x5a60] ;  /* 0x005a600001147983 */ /* 0x000ea80000300a00 */
[----:B------:R0:W-:Y:S04]  /*be200*/  STL.64 [R1+0x5988], R24 ;  /* 0x0059881801007387 */ /* 0x0001e80000100a00 */
[----:B0-----:R-:W3:Y:S01]  /*be210*/  LDL.64 R24, [R1+0x80] ;  /* 0x0000800001187983 */ /* 0x001ee20000100a00 */
[C---:B--2---:R-:W-:Y:S03]  /*be220*/  HMMA.16816.F32.BF16 R20, R4.reuse, R20, R16 ;  /* 0x000000140414723c */ /* 0x044fe60000041810 */
        /* <DEDUP_REMOVED lines=21> */
[----:B0-----:R-:W4:Y:S04]  /*be380*/  LDL.LU.64 R22, [R1+0x5a20] ;  /* 0x005a200001167983 */ /* 0x001f280000300a00 */
[----:B------:R-:W2:Y:S02]  /*be390*/  LDL.LU.64 R20, [R1+0x5a18] ;  /* 0x005a180001147983 */ /* 0x000ea40000300a00 */
[----:B--2---:R-:W-:-:S15]  /*be3a0*/  HMMA.16816.F32.BF16 R24, R4, R20, R24 ;  /* 0x000000140418723c */ /* 0x004fde0000041818 */
[----:B------:R-:W-:-:S04]  /*be3b0*/  NOP ;  /* 0x0000000000007918 */ /* 0x000fc80000000000 */
[----:B------:R0:W-:Y:S04]  /*be3c0*/  STL.64 [R1+0x960], R24 ;  /* 0x0009601801007387 */ /* 0x0001e80000100a00 */
[----:B------:R-:W-:Y:S01]  /*be3d0*/  STL.64 [R1+0x968], R26 ;  /* 0x0009681a01007387 */ /* 0x000fe20000100a00 */
[----:B0-----:R-:W-:Y:S02]  /*be3e0*/  IMAD.MOV.U32 R24, RZ, RZ, R13 ;  /* 0x000000ffff187224 */ /* 0x001fe400078e000d */
[----:B------:R-:W-:-:S05]  /*be3f0*/  IMAD.MOV.U32 R25, RZ, RZ, R12 ;  /* 0x000000ffff197224 */ /* 0x000fca00078e000c */
[----:B------:R0:W-:Y:S04]  /*be400*/  STL.64 [R1+0x59b0], R24 ;  /* 0x0059b01801007387 */ /* 0x0001e80000100a00 */
[----:B0-----:R-:W2:Y:S04]  /*be410*/  LDL.64 R24, [R1+0xa0] ;  /* 0x0000a00001187983 */ /* 0x001ea80000100a00 */
[----:B--2---:R0:W-:Y:S02]  /*be420*/  STL.64 [R1+0x59c8], R24 ;  /* 0x0059c81801007387 */ /* 0x0041e40000100a00 */
[----:B0-----:R-:W-:-:S02]  /*be430*/  IMAD.MOV.U32 R24, RZ, RZ, R11 ;  /* 0x000000ffff187224 */ /* 0x001fc400078e000b */
[----:B------:R-:W-:-:S05]  /*be440*/  IMAD.MOV.U32 R25, RZ, RZ, R10 ;  /* 0x000000ffff197224 */ /* 0x000fca00078e000a */
[----:B------:R-:W-:Y:S04]  /*be450*/  STL.64 [R1+0x59e0], R24 ;  /* 0x0059e01801007387 */ /* 0x000fe80000100a00 */
[----:B----4-:R-:W-:Y:S04]  /*be460*/  STL.64 [R1+0x5910], R22 ;  /* 0x0059101601007387 */ /* 0x010fe80000100a00 */
[----:B------:R0:W-:Y:S04]  /*be470*/  STL.64 [R1+0x5908], R20 ;  /* 0x0059081401007387 */ /* 0x0001e80000100a00 */
[----:B0-----:R-:W2:Y:S01]  /*be480*/  LDL.64 R20, [R1+0x60] ;  /* 0x0000600001147983 */ /* 0x001ea20000100a00 */
[----:B------:R-:W-:-:S03]  /*be490*/  IMAD.MOV.U32 R25, RZ, RZ, R8 ;  /* 0x000000ffff197224 */ /* 0x000fc600078e0008 */
[----:B--2---:R0:W-:Y:S04]  /*be4a0*/  STL.64 [R1+0x5990], R20 ;  /* 0x0059901401007387 */ /* 0x0041e80000100a00 */
[----:B0-----:R-:W2:Y:S04]  /*be4b0*/  LDL.LU R20, [R1+0x7f0] ;  /* 0x0007f00001147983 */ /* 0x001ea80000300800 */
[----:B------:R-:W2:Y:S04]  /*be4c0*/  LDL.LU R21, [R1+0x7f4] ;  /* 0x0007f40001157983 */ /* 0x000ea80000300800 */
[----:B------:R-:W4:Y:S04]  /*be4d0*/  LDL.LU R22, [R1+0x7f8] ;  /* 0x0007f80001167983 */ /* 0x000f280000300800 */
[----:B------:R-:W4:Y:S04]  /*be4e0*/  LDL.LU R23, [R1+0x7fc] ;  /* 0x0007fc0001177983 */ /* 0x000f280000300800 */
[----:B------:R-:W3:Y:S04]  /*be4f0*/  LDL.LU R12, [R1+0xab0] ;  /* 0x000ab000010c7983 */ /* 0x000ee80000300800 */
[----:B------:R-:W3:Y:S04]  /*be500*/  LDL.LU R13, [R1+0xab4] ;  /* 0x000ab400010d7983 */ /* 0x000ee80000300800 */
[----:B------:R-:W3:Y:S04]  /*be510*/  LDL.LU R14, [R1+0xab8] ;  /* 0x000ab800010e7983 */ /* 0x000ee80000300800 */
[----:B------:R-:W3:Y:S01]  /*be520*/  LDL.LU R15, [R1+0xabc] ;  /* 0x000abc00010f7983 */ /* 0x000ee20000300800 */
[----:B------:R-:W-:-:S03]  /*be530*/  IMAD.MOV.U32 R24, RZ, RZ, R9 ;  /* 0x000000ffff187224 */ /* 0x000fc600078e0009 */
        /* <DEDUP_REMOVED lines=34> */
[----:B0-----:R-:W2:Y:S04]  /*be760*/  LDL.LU R16, [R1+0x1510] ;  /* 0x0015100001107983 */ /* 0x001ea80000300800 */
[----:B------:R-:W2:Y:S04]  /*be770*/  LDL.LU R17, [R1+0x1514] ;  /* 0x0015140001117983 */ /* 0x000ea80000300800 */
[----:B------:R-:W2:Y:S04]  /*be780*/  LDL.LU R18, [R1+0x1518] ;  /* 0x0015180001127983 */ /* 0x000ea80000300800 */
[----:B------:R-:W2:Y:S01]  /*be790*/  LDL.LU R19, [R1+0x151c] ;  /* 0x00151c0001137983 */ /* 0x000ea20000300800 */
[----:B----4-:R-:W-:Y:S03]  /*be7a0*/  HMMA.16816.F32.BF16 R4, R4, R12, R8 ;  /* 0x0000000c0404723c */ /* 0x010fe60000041808 */
[----:B------:R-:W2:Y:S04]  /*be7b0*/  LDL.LU.64 R10, [R1+0x5a00] ;  /* 0x005a0000010a7983 */ /* 0x000ea80000300a00 */
[----:B------:R-:W2:-:S12]  /*be7c0*/  LDL.LU.64 R8, [R1+0x59f8] ;  /* 0x0059f80001087983 */ /* 0x000e980000300a00 */
[----:B------:R-:W-:Y:S04]  /*be7d0*/  STL.64 [R1+0x2d0], R4 ;  /* 0x0002d00401007387 */ /* 0x000fe80000100a00 */
[----:B------:R-:W-:Y:S04]  /*be7e0*/  STL.64 [R1+0x2d8], R6 ;  /* 0x0002d80601007387 */ /* 0x000fe80000100a00 */
[----:B---3--:R-:W-:Y:S04]  /*be7f0*/  STL.64 [R1+0x58f0], R14 ;  /* 0x0058f00e01007387 */ /* 0x008fe80000100a00 */
        /* <DEDUP_REMOVED lines=35> */
[----:B------:R-:W-:-:S07]  /*bea30*/  IMAD.MOV.U32 R5, RZ, RZ, R0 ;  /* 0x000000ffff057224 */ /* 0x000fce00078e0000 */
[C---:B---3--:R-:W-:Y:S01]  /*bea40*/  HMMA.16816.F32.BF16 R12, R8.reuse, R4, R12 ;  /* 0x00000004080c723c */ /* 0x048fe2000004180c */
[----:B------:R-:W0:Y:S07]  /*bea50*/  LDSM.16.MT88.4 R4, [R3+UR5+0xc100] ;  /* 0x00c100050304783b */ /* 0x000e2e0008004200 */
[----:B--2---:R-:W-:-:S15]  /*bea60*/  HMMA.16816.F32.BF16 R20, R8, R24, R20 ;  /* 0x000000180814723c */ /* 0x004fde0000041814 */
[----:B------:R-:W-:-:S04]  /*bea70*/  NOP ;  /* 0x0000000000007918 */ /* 0x000fc80000000000 */
[----:B------:R1:W-:Y:S04]  /*bea80*/  STL.64 [R1+0x7f0], R20 ;  /* 0x0007f01401007387 */ /* 0x0003e80000100a00 */
[----:B------:R-:W-:Y:S04]  /*bea90*/  STL.64 [R1+0x7f8], R22 ;  /* 0x0007f81601007387 */ /* 0x000fe80000100a00 */
[----:B-1----:R-:W2:Y:S01]  /*beaa0*/  LDL.LU.64 R20, [R1+0x5990] ;  /* 0x0059900001147983 */ /* 0x002ea20000300a00 */
[----:B------:R-:W-:Y:S02]  /*beab0*/  IMAD.MOV.U32 R2, RZ, RZ, R25 ;  /* 0x000000ffff027224 */ /* 0x000fe400078e0019 */
[----:B------:R-:W-:-:S02]  /*beac0*/  IMAD.MOV.U32 R29, RZ, RZ, R24 ;  /* 0x000000ffff1d7224 */ /* 0x000fc400078e0018 */
[----:B------:R-:W3:Y:S04]  /*bead0*/  LDL.LU.64 R24, [R1+0x5988] ;  /* 0x0059880001187983 */ /* 0x000ee80000300a00 */
[----:B------:R-:W-:Y:S04]  /*beae0*/  STL [R1+0x58b8], R2 ;  /* 0x0058b80201007387 */ /* 0x000fe80000100800 */
[----:B------:R-:W-:Y:S04]  /*beaf0*/  STL [R1+0x58b4], R29 ;  /* 0x0058b41d01007387 */ /* 0x000fe80000100800 */
[----:B------:R-:W-:Y:S04]  /*beb00*/  STL [R1+0x58bc], R3 ;  /* 0x0058bc0301007387 */ /* 0x000fe80000100800 */
[----:B------:R-:W-:Y:S04]  /*beb10*/  STL.64 [R1+0x7e0], R12 ;  /* 0x0007e00c01007387 */ /* 0x000fe80000100a00 */
[----:B------:R-:W-:Y:S04]  /*beb20*/  STL.64 [R1+0x7e8], R14 ;  /* 0x0007e80e01007387 */ /* 0x000fe80000100a00 */
[----:B0-----:R-:W-:Y:S04]  /*beb30*/  STL.64 [R1+0x57a0], R6 ;  /* 0x0057a00601007387 */ /* 0x001fe80000100a00 */
[----:B------:R2:W-:Y:S02]  /*beb40*/  STL.64 [R1+0x5798], R4 ;  /* 0x0057980401007387 */ /* 0x0005e40000100a00 */
[----:B--2---:R-:W-:-:S15]  /*beb50*/  HMMA.16816.F32.BF16 R4, R8, R20, R16 ;  /* 0x000000140804723c */ /* 0x004fde0000041810 */
[----:B------:R-:W-:-:S04]  /*beb60*/  NOP ;  /* 0x0000000000007918 */ /* 0x000fc80000000000 */
[----:B------:R-:W-:Y:S04]  /*beb70*/  STL.64 [R1+0xfc0], R4 ;  /* 0x000fc00401007387 */ /* 0x000fe80000100a00 */
[----:B------:R-:W-:Y:S04]  /*beb80*/  STL.64 [R1+0xfc8], R6 ;  /* 0x000fc80601007387 */ /* 0x000fe80000100a00 */
        /* <DEDUP_REMOVED lines=12> */
[----:B0-----:R-:W2:Y:S04]  /*bec50*/  LDL.64 R16, [R1+0x20] ;  /* 0x0000200001107983 */ /* 0x001ea80000100a00 */
[----:B--2---:R3:W-:Y:S04]  /*bec60*/  STL.64 [R1+0x5950], R16 ;  /* 0x0059501001007387 */ /* 0x0047e80000100a00 */
[----:B------:R-:W2:Y:S04]  /*bec70*/  LDL.LU R4, [R1+0x1500] ;  /* 0x0015000001047983 */ /* 0x000ea80000300800 */
[----:B------:R-:W2:Y:S04]  /*bec80*/  LDL.LU R5, [R1+0x1504] ;  /* 0x0015040001057983 */ /* 0x000ea80000300800 */
[----:B------:R-:W2:Y:S04]  /*bec90*/  LDL.LU R6, [R1+0x1508] ;  /* 0x0015080001067983 */ /* 0x000ea80000300800 */
[----:B------:R-:W2:Y:S01]  /*beca0*/  LDL.LU R7, [R1+0x150c] ;  /* 0x00150c0001077983 */ /* 0x000ea20000300800 */
[----:B---3--:R-:W-:-:S02]  /*becb0*/  IMAD.MOV.U32 R16, RZ, RZ, R25 ;  /* 0x000000ffff107224 */ /* 0x008fc400078e0019 */
[----:B------:R-:W-:-:S05]  /*becc0*/  IMAD.MOV.U32 R17, RZ, RZ, R24 ;  /* 0x000000ffff117224 */ /* 0x000fca00078e0018 */
[----:B------:R0:W-:Y:S04]  /*becd0*/  STL.64 [R1+0x5968], R16 ;  /* 0x0059681001007387 */ /* 0x0001e80000100a00 */
[----:B0-----:R-:W3:Y:S01]  /*bece0*/  LDL.64 R16, [R1+0x40] ;  /* 0x0000400001107983 */ /* 0x001ee20000100a00 */
[----:B------:R-:W-:Y:S02]  /*becf0*/  IMAD.MOV.U32 R28, RZ, RZ, R20 ;  /* 0x000000ffff1c7224 */ /* 0x000fe400078e0014 */
[----:B------:R-:W-:Y:S01]  /*bed00*/  IMAD.MOV.U32 R0, RZ, RZ, R21 ;  /* 0x000000ffff007224 */ /* 0x000fe200078e0015 */
[----:B---3--:R0:W-:Y:S04]  /*bed10*/  STL.64 [R1+0x5980], R16 ;  /* 0x0059801001007387 */ /* 0x0081e80000100a00 */
[----:B------:R-:W3:Y:S04]  /*bed20*/  LDL.64 R20, [R1] ;  /* 0x0000000001147983 */ /* 0x000ee80000100a00 */
[----:B0-----:R-:W2:Y:S04]  /*bed30*/  LDL.64 R16, [R1+0x50] ;  /* 0x0000500001107983 */ /* 0x001ea80000100a00 */
        /* <DEDUP_REMOVED lines=28> */
[----:B------:R-:W3:Y:S04]  /*bef00*/  LDL.LU R14, [R1+0x14a8] ;  /* 0x0014a800010e7983 */ /* 0x000ee80000300800 */
[----:B------:R-:W3:Y:S04]  /*bef10*/  LDL.LU R15, [R1+0x14ac] ;  /* 0x0014ac00010f7983 */ /* 0x000ee80000300800 */
[----:B------:R-:W4:Y:S04]  /*bef20*/  LDL.LU R24, [R1+0x940] ;  /* 0x0009400001187983 */ /* 0x000f280000300800 */
[----:B------:R-:W4:Y:S04]  /*bef30*/  LDL.LU R25, [R1+0x944] ;  /* 0x0009440001197983 */ /* 0x000f280000300800 */
[----:B------:R-:W4:Y:S04]  /*bef40*/  LDL.LU R26, [R1+0x948] ;  /* 0x00094800011a7983 */ /* 0x000f280000300800 */
[----:B------:R-:W4:Y:S04]  /*bef50*/  LDL.LU R27, [R1+0x94c] ;  /* 0x00094c00011b7983 */ /* 0x000f280000300800 */
[----:B------:R-:W-:Y:S04]  /*bef60*/  STL [R1+0x58c0], R28 ;  /* 0x0058c01c01007387 */ /* 0x000fe80000100800 */
[----:B------:R0:W-:Y:S04]  /*bef70*/  STL.64 [R1+0xfb0], R4 ;  /* 0x000fb00401007387 */ /* 0x0001e80000100a00 */
[----:B------:R1:W-:Y:S01]  /*bef80*/  STL.64 [R1+0xfb8], R6 ;  /* 0x000fb80601007387 */ /* 0x0003e20000100a00 */
[----:B0-----:R-:W-:Y:S01]  /*bef90*/  IMAD.MOV.U32 R5, RZ, RZ, R16 ;  /* 0x000000ffff057224 */ /* 0x001fe200078e0010 */
[----:B------:R-:W-:-:S02]  /*befa0*/  MOV R4, R17 ;  /* 0x0000001100047202 */ /* 0x000fc40000000f00 */
        /* <DEDUP_REMOVED lines=48> */
[----:B------:R-:W3:Y:S02]  /*bf2b0*/  LDL.LU.64 R20, [R1+0x5908] ;  /* 0x0059080001147983 */ /* 0x000ee40000300a00 */
        /* <DEDUP_REMOVED lines=8> */
[----:B0-----:R-:W2:Y:S04]  /*bf340*/  LDL R20, [R1+0xb0] ;  /* 0x0000b00001147983 */ /* 0x001ea80000100800 */
[----:B------:R-:W2:Y:S01]  /*bf350*/  LDL R21, [R1+0xb4] ;  /* 0x0000b40001157983 */ /* 0x000ea20000100800 */
[----:B---3--:R-:W-:-:S15]  /*bf360*/  HMMA.16816.F32.BF16 R12, R8, R16, R12 ;  /* 0x00000010080c723c */ /* 0x008fde000004180c */
[----:B------:R-:W-:-:S04]  /*bf370*/  NOP ;  /* 0x0000000000007918 */ /* 0x000fc80000000000 */
[----:B------:R-:W-:Y:S04]  /*bf380*/  STL.64 [R1+0xf40], R12 ;  /* 0x000f400c01007387 */ /* 0x000fe80000100a00 */
[----:B------:R0:W-:Y:S04]  /*bf390*/  STL.64 [R1+0xf48], R14 ;  /* 0x000f480e01007387 */ /* 0x0001e80000100a00 */
[----:B0-----:R-:W3:Y:S04]  /*bf3a0*/  LDL.LU.64 R14, [R1+0x58f0] ;  /* 0x0058f000010e7983 */ /* 0x001ee80000300a00 */
[----:B------:R-:W4:Y:S04]  /*bf3b0*/  LDL.LU.64 R12, [R1+0x58e8] ;  /* 0x0058e800010c7983 */ /* 0x000f280000300a00 */
[----:B------:R-:W-:Y:S01]  /*bf3c0*/  STL.64 [R1+0x57b8], R16 ;  /* 0x0057b81001007387 */ /* 0x000fe20000100a00 */
[----:B----4-:R-:W-:Y:S03]  /*bf3d0*/  HMMA.16816.F32.BF16 R8, R8, R12, R24 ;  /* 0x0000000c0808723c */ /* 0x010fe60000041818 */
[----:B------:R-:W2:Y:S04]  /*bf3e0*/  LDL.LU.64 R26, [R1+0x58e0] ;  /* 0x0058e000011a7983 */ /* 0x000ea80000300a00 */
[----:B------:R-:W2:-:S12]  /*bf3f0*/  LDL.LU.64 R24, [R1+0x58d8] ;  /* 0x0058d80001187983 */ /* 0x000e980000300a00 */
[----:B------:R0:W-:Y:S04]  /*bf400*/  STL.64 [R1+0x7d0], R8 ;  /* 0x0007d00801007387 */ /* 0x0001e80000100a00 */
[----:B------:R1:W-:Y:S04]  /*bf410*/  STL.64 [R1+0x7d8], R10 ;  /* 0x0007d80a01007387 */ /* 0x0003e80000100a00 */
[----:B0-----:R-:W2:Y:S04]  /*bf420*/  LDL.LU R8, [R1+0x760] ;  /* 0x0007600001087983 */ /* 0x001ea80000300800 */
[----:B------:R-:W2:Y:S04]  /*bf430*/  LDL.LU R9, [R1+0x764] ;  /* 0x0007640001097983 */ /* 0x000ea80000300800 */
[----:B-1----:R-:W2:Y:S04]  /*bf440*/  LDL.LU R10, [R1+0x768] ;  /* 0x00076800010a7983 */ /* 0x002ea80000300800 */
[----:B------:R-:W2:Y:S04]  /*bf450*/  LDL.LU R11, [R1+0x76c] ;  /* 0x00076c00010b7983 */ /* 0x000ea80000300800 */
[----:B---3--:R-:W-:Y:S04]  /*bf460*/  STL.64 [R1+0x57b0], R14 ;  /* 0x0057b00e01007387 */ /* 0x008fe80000100a00 */
[----:B------:R0:W-:Y:S04]  /*bf470*/  STL.64 [R1+0x57a8], R12 ;  /* 0x0057a80c01007387 */ /* 0x0001e80000100a00 */
[----:B0-----:R-:W3:Y:S04]  /*bf480*/  LDL R12, [R1+0xc0] ;  /* 0x0000c000010c7983 */ /* 0x001ee80000100800 */
[----:B------:R-:W3:Y:S01]  /*bf490*/  LDL R13, [R1+0xc4] ;  /* 0x0000c400010d7983 */ /* 0x000ee20000100800 */
[C---:B--2---:R-:W-:Y:S08]  /*bf4a0*/  HMMA.16816.F32.BF16 R8, R24.reuse, R20, R8 ;  /* 0x000000141808723c */ /* 0x044ff00000041808 */
[----:B---3--:R-:W-:Y:S01]  /*bf4b0*/  HMMA.16816.F32.BF16 R12, R24, R12, R4 ;  /* 0x0000000c180c723c */ /* 0x008fe20000041804 */
[----:B------:R-:W2:Y:S04]  /*bf4c0*/  LDL.LU.64 R6, [R1+0x58d0] ;  /* 0x0058d00001067983 */ /* 0x000ea80000300a00 */
[----:B------:R-:W3:Y:S01]  /*bf4d0*/  LDL.LU.64 R4, [R1+0x58c8] ;  /* 0x0058c80001047983 */ /* 0x000ee20000300a00 */
[----:B------:R-:W-:-:S02]  /*bf4e0*/  IMAD.MOV.U32 R20, RZ, RZ, R19 ;  /* 0x000000ffff147224 */ /* 0x000fc400078e0013 */
[----:B------:R-:W-:-:S11]  /*bf4f0*/  IMAD.MOV.U32 R21, RZ, RZ, R18 ;  /* 0x000000ffff157224 */ /* 0x000fd600078e0012 */
[----:B------:R-:W-:Y:S04]  /*bf500*/  STL.64 [R1+0x660], R12 ;  /* 0x0006600c01007387 */ /* 0x000fe80000100a00 */
[----:B------:R-:W-:Y:S04]  /*bf510*/  STL.64 [R1+0x668], R14 ;  /* 0x0006680e01007387 */ /* 0x000fe80000100a00 */
[----:B------:R-:W-:Y:S04]  /*bf520*/  STL.64 [R1+0x650], R8 ;  /* 0x0006500801007387 */ /* 0x000fe80000100a00 */
[----:B------:R-:W-:Y:S04]  /*bf530*/  STL.64 [R1+0x658], R10 ;  /* 0x0006580a01007387 */ /* 0x000fe80000100a00 */
[----:B------:R0:W-:Y:S04]  /*bf540*/  STL.64 [R1+0x57e0], R20 ;  /* 0x0057e01401007387 */ /* 0x0001e80000100a00 */
[----:B------:R-:W4:Y:S04]  /*bf550*/  LDL.LU R16, [R1+0x12e0] ;  /* 0x0012e00001107983 */ /* 0x000f280000300800 */
[----:B------:R-:W4:Y:S04]  /*bf560*/  LDL.LU R17, [R1+0x12e4] ;  /* 0x0012e40001117983 */ /* 0x000f280000300800 */
        /* <DEDUP_REMOVED lines=24> */
[----:B------:R-:W2:Y:S04]  /*bf6f0*/  LDL.64 R20, [R1+0x30] ;  /* 0x0000300001147983 */ /* 0x000ea80000100a00 */
[----:B--2---:R0:W-:Y:S02]  /*bf700*/  STL.64 [R1+0x5828], R20 ;  /* 0x0058281401007387 */ /* 0x0041e40000100a00 */
[----:B0-----:R-:W-:-:S02]  /*bf710*/  IMAD.MOV.U32 R20, RZ, RZ, R7 ;  /* 0x000000ffff147224 */ /* 0x001fc400078e0007 */
[----:B------:R-:W-:-:S05]  /*bf720*/  IMAD.MOV.U32 R21, RZ, RZ, R6 ;  /* 0x000000ffff157224 */ /* 0x000fca00078e0006 */
[----:B------:R-:W-:Y:S04]  /*bf730*/  STL.64 [R1+0x5840], R20 ;  /* 0x0058401401007387 */ /* 0x000fe80000100a00 */
[----:B----4-:R-:W-:Y:S04]  /*bf740*/  STL.64 [R1+0x5808], R18 ;  /* 0x0058081201007387 */ /* 0x010fe80000100a00 */
[----:B------:R0:W-:Y:S04]  /*bf750*/  STL.64 [R1+0x5800], R16 ;  /* 0x0058001001007387 */ /* 0x0001e80000100a00 */
[----:B0-----:R-:W2:Y:S04]  /*bf760*/  LDL.LU R16, [R1+0x1310] ;  /* 0x0013100001107983 */ /* 0x001ea80000300800 */
[----:B------:R-:W2:Y:S04]  /*bf770*/  LDL.LU R17, [R1+0x1314] ;  /* 0x0013140001117983 */ /* 0x000ea80000300800 */
[----:B------:R-:W4:Y:S04]  /*bf780*/  LDL.LU R18, [R1+0x1318] ;  /* 0x0013180001127983 */ /* 0x000f280000300800 */
[----:B------:R-:W4:Y:S01]  /*bf790*/  LDL.LU R19, [R1+0x131c] ;  /* 0x00131c0001137983 */ /* 0x000f220000300800 */
[----:B---3--:R-:W-:Y:S01]  /*bf7a0*/  IMAD.MOV.U32 R20, RZ, RZ, R5 ;  /* 0x000000ffff147224 */ /* 0x008fe200078e0005 */
[----:B------:R-:W-:-:S02]  /*bf7b0*/  MOV R21, R4 ;  /* 0x0000000400157202 */ /* 0x000fc40000000f00 */
[----:B------:R-:W3:Y:S04]  /*bf7c0*/  LDL R5, [R1+0x74] ;  /* 0x0000740001057983 */ /* 0x000ee80000100800 */
[----:B------:R-:W3:Y:S01]  /*bf7d0*/  LDL R4, [R1+0x70] ;  /* 0x0000700001047983 */ /* 0x000ee20000100800 */
[----:B------:R-:W-:Y:S02]  /*bf7e0*/  IMAD.MOV.U32 R12, RZ, RZ, R29 ;  /* 0x000000ffff0c7224 */ /* 0x000fe400078e001d */
[----:B------:R-:W-:Y:S01]  /*bf7f0*/  IMAD.MOV.U32 R13, RZ, RZ, R2 ;  /* 0x000000ffff0d7224 */ /* 0x000fe200078e0002 */
[----:B---3--:R0:W-:Y:S04]  /*bf800*/  STL.64 [R1+0x5870], R4 ;  /* 0x0058700401007387 */ /* 0x0081e80000100a00 */
[----:B------:R-:W3:Y:S04]  /*bf810*/  LDL.LU R29, [R1+0x58b0] ;  /* 0x0058b000011d7983 */ /* 0x000ee80000300800 */
[----:B------:R-:W2:Y:S04]  /*bf820*/  LDL.LU R2, [R1+0x58ac] ;  /* 0x0058ac0001027983 */ /* 0x000ea80000300800 */
[----:B------:R1:W-:Y:S04]  /*bf830*/  STL.64 [R1+0x5878], R12 ;  /* 0x0058780c01007387 */ /* 0x0003e80000100a00 */
[----:B0-----:R-:W2:Y:S04]  /*bf840*/  LDL.LU R4, [R1+0x620] ;  /* 0x0006200001047983 */ /* 0x001ea80000300800 */
[----:B------:R-:W2:Y:S04]  /*bf850*/  LDL.LU R5, [R1+0x624] ;  /* 0x0006240001057983 */ /* 0x000ea80000300800 */
[----:B------:R-:W2:Y:S04]  /*bf860*/  LDL.LU R6, [R1+0x628] ;  /* 0x0006280001067983 */ /* 0x000ea80000300800 */
[----:B------:R-:W2:Y:S04]  /*bf870*/  LDL.LU R7, [R1+0x62c] ;  /* 0x00062c0001077983 */ /* 0x000ea80000300800 */
[----:B--2---:R-:W-:Y:S04]  /*bf880*/  STL.64 [R1+0x5888], R6 ;  /* 0x0058880601007387 */ /* 0x004fe80000100a00 */
[----:B------:R0:W-:Y:S04]  /*bf890*/  STL.64 [R1+0x5880], R4 ;  /* 0x0058800401007387 */ /* 0x0001e80000100a00 */
[----:B-1----:R-:W2:Y:S04]  /*bf8a0*/  LDL R12, [R1+0x90] ;  /* 0x00009000010c7983 */ /* 0x002ea80000100800 */
[----:B------:R-:W2:Y:S04]  /*bf8b0*/  LDL R13, [R1+0x94] ;  /* 0x00009400010d7983 */ /* 0x000ea80000100800 */
[----:B--2---:R1:W-:Y:S04]  /*bf8c0*/  STL.64 [R1+0x5890], R12 ;  /* 0x0058900c01007387 */ /* 0x0043e80000100a00 */
[----:B0-----:R-:W2:Y:S04]  /*bf8d0*/  LDL.LU R4, [R1+0x630] ;  /* 0x0006300001047983 */ /* 0x001ea80000300800 */
[----:B------:R-:W2:Y:S04]  /*bf8e0*/  LDL.LU R5, [R1+0x634] ;  /* 0x0006340001057983 */ /* 0x000ea80000300800 */
[----:B------:R-:W2:Y:S04]  /*bf8f0*/  LDL.LU R6, [R1+0x638] ;  /* 0x0006380001067983 */ /* 0x000ea80000300800 */
[----:B------:R-:W2:Y:S01]  /*bf900*/  LDL.LU R7, [R1+0x63c] ;  /* 0x00063c0001077983 */ /* 0x000ea20000300800 */
[----:B-1----:R-:W-:-:S03]  /*bf910*/  IMAD.MOV.U32 R12, RZ, RZ, R2 ;  /* 0x000000ffff0c7224 */ /* 0x002fc600078e0002 */
[----:B--2---:R-:W-:Y:S04]  /*bf920*/  STL.64 [R1+0x58a0], R6 ;  /* 0x0058a00601007387 */ /* 0x004fe80000100a00 */
[----:B------:R0:W-:Y:S04]  /*bf930*/  STL.64 [R1+0x5898], R4 ;  /* 0x0058980401007387 */ /* 0x0001e80000100a00 */
[----:B------:R-:W2:Y:S04]  /*bf940*/  LDL.LU R2, [R1+0x58a8] ;  /* 0x0058a80001027983 */ /* 0x000ea80000300800 */
        /* <DEDUP_REMOVED lines=8> */
[----:B------:R-:W-:Y:S04]  /*bf9d0*/  STL.64 [R1+0x5858], R20 ;  /* 0x0058581401007387 */ /* 0x000fe80000100a00 */
        /* <DEDUP_REMOVED lines=12> */
[----:B---3--:R-:W-:-:S03]  /*bfaa0*/  IMAD.MOV.U32 R13, RZ, RZ, R29 ;  /* 0x000000ffff0d7224 */ /* 0x008fc600078e001d */
        /* <DEDUP_REMOVED lines=25> */
[----:B------:R-:W3:Y:S01]  /*bfc40*/  LDL.LU.64 R4, [R1+0x5870] ;  /* 0x0058700001047983 */ /* 0x000ee20000300a00 */
[----:B------:R-:W-:-:S02]  /*bfc50*/  IMAD.MOV.U32 R20, RZ, RZ, R28 ;  /* 0x000000ffff147224 */ /* 0x000fc400078e001c */
[----:B------:R-:W-:-:S07]  /*bfc60*/  IMAD.MOV.U32 R21, RZ, RZ, R0 ;  /* 0x000000ffff157224 */ /* 0x000fce00078e0000 */
[C---:B--2---:R-:W-:Y:S07]  /*bfc70*/  HMMA.16816.F32.BF16 R20, R24.reuse, R20, R16 ;  /* 0x000000141814723c */ /* 0x044fee0000041810 */
[----:B------:R0:W-:Y:S04]  /*bfc80*/  STL.64 [R1+0x620], R12 ;  /* 0x0006200c01007387 */ /* 0x0001e80000100a00 */
[----:B------:R1:W-:Y:S04]  /*bfc90*/  STL.64 [R1+0x628], R14 ;  /* 0x0006280e01007387 */ /* 0x0003e80000100a00 */
[----:B0-----:R-:W2:Y:S01]  /*bfca0*/  LDL.LU R12, [R1+0x12d0] ;  /* 0x0012d000010c7983 */ /* 0x001ea20000300800 */
[----:B---3--:R-:W-:Y:S03]  /*bfcb0*/  HMMA.16816.F32.BF16 R4, R24, R4, R8 ;  /* 0x000000041804723c */ /* 0x008fe60000041808 */
[----:B------:R-:W0:-:S15]  /*bfcc0*/  LDSM.16.MT88.4 R8, [R3+UR5+0xc180] ;  /* 0x00c180050308783b */ /* 0x000e1e0008004200 */
[----:B------:R-:W-:Y:S01]  /*bfcd0*/  NOP ;  /* 0x0000000000007918 */ /* 0x000fe20000000000 */
[----:B------:R3:W-:Y:S04]  /*bfce0*/  STL.64 [R1+0x610], R4 ;  /* 0x0006100401007387 */ /* 0x0007e80000100a00 */
[----:B------:R4:W-:Y:S04]  /*bfcf0*/  STL.64 [R1+0x618], R6 ;  /* 0x0006180601007387 */ /* 0x0009e80000100a00 */
[----:B------:R-:W2:Y:S04]  /*bfd00*/  LDL.LU R13, [R1+0x12d4] ;  /* 0x0012d400010d7983 */ /* 0x000ea80000300800 */
[----:B-1----:R-:W2:Y:S04]  /*bfd10*/  LDL.LU R14, [R1+0x12d8] ;  /* 0x0012d800010e7983 */ /* 0x002ea80000300800 */
[----:B------:R-:W2:Y:S04]  /*bfd20*/  LDL.LU R15, [R1+0x12dc] ;  /* 0x0012dc00010f7983 */ /* 0x000ea80000300800 */
[----:B---3--:R-:W3:Y:S04]  /*bfd30*/  LDL.LU R4, [R1+0x600] ;  /* 0x0006000001047983 */ /* 0x008ee80000300800 */
[----:B------:R-:W3:Y:S04]  /*bfd40*/  LDL.LU R5, [R1+0x604] ;  /* 0x0006040001057983 */ /* 0x000ee80000300800 */
[----:B----4-:R-:W3:Y:S04]  /*bfd50*/  LDL.LU R6, [R1+0x608] ;  /* 0x0006080001067983 */ /* 0x010ee80000300800 */
[----:B------:R-:W3:Y:S04]  /*bfd60*/  LDL.LU R7, [R1+0x60c] ;  /* 0x00060c0001077983 */ /* 0x000ee80000300800 */
[----:B0-----:R0:W-:Y:S04]  /*bfd70*/  STL [R1+0x569c], R8 ;  /* 0x00569c0801007387 */ /* 0x0011e80000100800 */
[----:B------:R1:W-:Y:S04]  /*bfd80*/  STL [R1+0x5698], R9 ;  /* 0x0056980901007387 */ /* 0x0003e80000100800 */
[----:B------:R4:W-:Y:S04]  /*bfd90*/  STL [R1+0x5694], R10 ;  /* 0x0056940a01007387 */ /* 0x0009e80000100800 */
[----:B------:R4:W-:Y:S04]  /*bfda0*/  STL [R1+0x5690], R11 ;  /* 0x0056900b01007387 */ /* 0x0009e80000100800 */
[----:B0-----:R-:W2:Y:S04]  /*bfdb0*/  LDL.LU R8, [R1+0x490] ;  /* 0x0004900001087983 */ /* 0x001ea80000300800 */
[----:B-1----:R-:W2:Y:S04]  /*bfdc0*/  LDL.LU R9, [R1+0x494] ;  /* 0x0004940001097983 */ /* 0x002ea80000300800 */
[----:B----4-:R-:W4:Y:S04]  /*bfdd0*/  LDL.LU R10, [R1+0x498] ;  /* 0x00049800010a7983 */ /* 0x010f280000300800 */
        /* <DEDUP_REMOVED lines=51> */
[----:B------:R-:W-:Y:S04]  /*c0110*/  STL.64 [R1+0x56e8], R22 ;  /* 0x0056e81601007387 */ /* 0x000fe80000100a00 */
[----:B------:R0:W-:Y:S04]  /*c0120*/  STL.64 [R1+0x56e0], R20 ;  /* 0x0056e01401007387 */ /* 0x0001e80000100a00 */
[----:B0-----:R-:W2:Y:S04]  /*c0130*/  LDL.64 R20, [R1+0x80] ;  /* 0x0000800001147983 */ /* 0x001ea80000100a00 */
[----:B--2---:R0:W-:Y:S04]  /*c0140*/  STL.64 [R1+0x5780], R20 ;  /* 0x0057801401007387 */ /* 0x0041e80000100a00 */
[----:B0-----:R-:W2:Y:S01]  /*c0150*/  LDL.64 R20, [R1+0xa0] ;  /* 0x0000a00001147983 */ /* 0x001ea20000100a00 */
[C---:B------:R-:W-:Y:S03]  /*c0160*/  HMMA.16816.F32.BF16 R12, R24.reuse, R16, R12 ;  /* 0x00000010180c723c */ /* 0x040fe6000004180c */
[----:B--2---:R0:W-:Y:S04]  /*c0170*/  STL.64 [R1+0x5788], R20 ;  /* 0x0057881401007387 */ /* 0x0041e80000100a00 */
[----:B0-----:R-:W2:Y:S04]  /*c0180*/  LDL.64 R20, [R1+0xb0] ;  /* 0x0000b00001147983 */ /* 0x001ea80000100a00 */
[----:B--2---:R0:W-:Y:S04]  /*c0190*/  STL.64 [R1+0x5790], R20 ;  /* 0x0057901401007387 */ /* 0x0041e80000100a00 */
[----:B0-----:R-:W4:Y:S04]  /*c01a0*/  LDL.64 R20, [R1+0xc0] ;  /* 0x0000c00001147983 */ /* 0x001f280000100a00 */
        /* <DEDUP_REMOVED lines=9> */
[----:B---3--:R-:W-:Y:S03]  /*c0240*/  HMMA.16816.F32.BF16 R24, R24, R12, R4 ;  /* 0x0000000c1818723c */ /* 0x008fe60000041804 */
[----:B------:R-:W4:Y:S04]  /*c0250*/  LDL.LU.64 R6, [R1+0x57a0] ;  /* 0x0057a00001067983 */ /* 0x000f280000300a00 */
[----:B------:R-:W4:-:S12]  /*c0260*/  LDL.LU.64 R4, [R1+0x5798] ;  /* 0x0057980001047983 */ /* 0x000f180000300a00 */
[----:B------:R0:W-:Y:S04]  /*c0270*/  STL.64 [R1+0x600], R24 ;  /* 0x0006001801007387 */ /* 0x0001e80000100a00 */
[----:B------:R-:W-:Y:S04]  /*c0280*/  STL.64 [R1+0x608], R26 ;  /* 0x0006081a01007387 */ /* 0x000fe80000100a00 */
[----:B0-----:R-:W3:Y:S01]  /*c0290*/  LDL.64 R24, [R1+0x90] ;  /* 0x0000900001187983 */ /* 0x001ee20000100a00 */
[----:B----4-:R-:W-:-:S15]  /*c02a0*/  HMMA.16816.F32.BF16 R8, R4, R20, R8 ;  /* 0x000000140408723c */ /* 0x010fde0000041808 */
[----:B------:R-:W-:-:S04]  /*c02b0*/  NOP ;  /* 0x0000000000007918 */ /* 0x000fc80000000000 */
[----:B------:R-:W-:Y:S04]  /*c02c0*/  STL.64 [R1+0x500], R8 ;  /* 0x0005000801007387 */ /* 0x000fe80000100a00 */
[----:B------:R0:W-:Y:S02]  /*c02d0*/  STL.64 [R1+0x508], R10 ;  /* 0x0005080a01007387 */ /* 0x0001e40000100a00 */
[----:B0-----:R-:W-:Y:S02]  /*c02e0*/  IMAD.MOV.U32 R11, RZ, RZ, R21 ;  /* 0x000000ffff0b7224 */ /* 0x001fe400078e0015 */
[----:B------:R-:W-:Y:S02]  /*c02f0*/  IMAD.MOV.U32 R10, RZ, RZ, R20 ;  /* 0x000000ffff0a7224 */ /* 0x000fe400078e0014 */
[----:B------:R-:W4:Y:S04]  /*c0300*/  LDL.LU.64 R20, [R1+0x5790] ;  /* 0x0057900001147983 */ /* 0x000f280000300a00 */
[----:B------:R-:W-:Y:S04]  /*c0310*/  STL [R1+0x56a4], R11 ;  /* 0x0056a40b01007387 */ /* 0x000fe80000100800 */
[----:B------:R0:W-:Y:S04]  /*c0320*/  STL [R1+0x56a0], R10 ;  /* 0x0056a00a01007387 */ /* 0x0001e80000100800 */
[----:B------:R-:W4:Y:S04]  /*c0330*/  LDL.LU R8, [R1+0x480] ;  /* 0x0004800001087983 */ /* 0x000f280000300800 */
[----:B------:R-:W4:Y:S04]  /*c0340*/  LDL.LU R9, [R1+0x484] ;  /* 0x0004840001097983 */ /* 0x000f280000300800 */
[----:B0-----:R-:W4:Y:S04]  /*c0350*/  LDL.LU R10, [R1+0x488] ;  /* 0x00048800010a7983 */ /* 0x001f280000300800 */
[----:B------:R-:W4:Y:S02]  /*c0360*/  LDL.LU R11, [R1+0x48c] ;  /* 0x00048c00010b7983 */ /* 0x000f240000300800 */
[----:B----4-:R-:W-:-:S15]  /*c0370*/  HMMA.16816.F32.BF16 R8, R4, R20, R8 ;  /* 0x000000140408723c */ /* 0x010fde0000041808 */
[----:B------:R-:W-:-:S04]  /*c0380*/  NOP ;  /* 0x0000000000007918 */ /* 0x000fc80000000000 */
[----:B------:R0:W-:Y:S04]  /*c0390*/  STL.64 [R1+0x4f0], R8 ;  /* 0x0004f00801007387 */ /* 0x0001e80000100a00 */
[----:B------:R-:W-:Y:S01]  /*c03a0*/  STL.64 [R1+0x4f8], R10 ;  /* 0x0004f80a01007387 */ /* 0x000fe20000100a00 */
[----:B0-----:R-:W-:Y:S02]  /*c03b0*/  IMAD.MOV.U32 R9, RZ, RZ, R21 ;  /* 0x000000ffff097224 */ /* 0x001fe400078e0015 */
[----:B------:R-:W-:Y:S02]  /*c03c0*/  IMAD.MOV.U32 R8, RZ, RZ, R20 ;  /* 0x000000ffff087224 */ /* 0x000fe400078e0014 */
[----:B------:R-:W4:Y:S04]  /*c03d0*/  LDL.LU.64 R20, [R1+0x5788] ;  /* 0x0057880001147983 */ /* 0x000f280000300a00 */
[----:B------:R-:W-:Y:S04]  /*c03e0*/  STL [R1+0x56ac], R9 ;  /* 0x0056ac0901007387 */ /* 0x000fe80000100800 */
[----:B------:R0:W-:Y:S04]  /*c03f0*/  STL [R1+0x56a8], R8 ;  /* 0x0056a80801007387 */ /* 0x0001e80000100800 */
[----:B0-----:R-:W4:Y:S04]  /*c0400*/  LDL.LU R8, [R1+0x470] ;  /* 0x0004700001087983 */ /* 0x001f280000300800 */
[----:B------:R-:W4:Y:S04]  /*c0410*/  LDL.LU R9, [R1+0x474] ;  /* 0x0004740001097983 */ /* 0x000f280000300800 */
[----:B------:R-:W4:Y:S04]  /*c0420*/  LDL.LU R10, [R1+0x478] ;  /* 0x00047800010a7983 */ /* 0x000f280000300800 */
[----:B------:R-:W4:Y:S02]  /*c0430*/  LDL.LU R11, [R1+0x47c] ;  /* 0x00047c00010b7983 */ /* 0x000f240000300800 */
[----:B----4-:R-:W-:-:S15]  /*c0440*/  HMMA.16816.F32.BF16 R8, R4, R20, R8 ;  /* 0x000000140408723c */ /* 0x010fde0000041808 */
[----:B------:R-:W-:-:S04]  /*c0450*/  NOP ;  /* 0x0000000000007918 */ /* 0x000fc80000000000 */
[----:B------:R-:W-:Y:S04]  /*c0460*/  STL.64 [R1+0x4e0], R8 ;  /* 0x0004e00801007387 */ /* 0x000fe80000100a00 */
[----:B------:R0:W-:Y:S02]  /*c0470*/  STL.64 [R1+0x4e8], R10 ;  /* 0x0004e80a01007387 */ /* 0x0001e40000100a00 */
[----:B0-----:R-:W-:Y:S02]  /*c0480*/  IMAD.MOV.U32 R10, RZ, RZ, R21 ;  /* 0x000000ffff0a7224 */ /* 0x001fe400078e0015 */
[----:B------:R-:W-:Y:S02]  /*c0490*/  IMAD.MOV.U32 R11, RZ, RZ, R20 ;  /* 0x000000ffff0b7224 */ /* 0x000fe400078e0014 */
[----:B------:R-:W2:Y:S04]  /*c04a0*/  LDL.LU.64 R20, [R1+0x5780] ;  /* 0x0057800001147983 */ /* 0x000ea80000300a00 */
[----:B------:R0:W-:Y:S04]  /*c04b0*/  STL [R1+0x56b4], R10 ;  /* 0x0056b40a01007387 */ /* 0x0001e80000100800 */
[----:B------:R1:W-:Y:S04]  /*c04c0*/  STL [R1+0x56b0], R11 ;  /* 0x0056b00b01007387 */ /* 0x0003e80000100800 */
[----:B------:R-:W3:Y:S04]  /*c04d0*/  LDL.LU R8, [R1+0x460] ;  /* 0x0004600001087983 */ /* 0x000ee80000300800 */
[----:B------:R-:W3:Y:S04]  /*c04e0*/  LDL.LU R9, [R1+0x464] ;  /* 0x0004640001097983 */ /* 0x000ee80000300800 */
[----:B0-----:R-:W3:Y:S04]  /*c04f0*/  LDL.LU R10, [R1+0x468] ;  /* 0x00046800010a7983 */ /* 0x001ee80000300800 */
[----:B-1----:R-:W3:Y:S02]  /*c0500*/  LDL.LU R11, [R1+0x46c] ;  /* 0x00046c00010b7983 */ /* 0x002ee40000300800 */
[----:B---3--:R-:W-:-:S15]  /*c0510*/  HMMA.16816.F32.BF16 R8, R4, R24, R8 ;  /* 0x000000180408723c */ /* 0x008fde0000041808 */
[----:B------:R-:W-:-:S04]  /*c0520*/  NOP ;  /* 0x0000000000007918 */ /* 0x000fc80000000000 */
[----:B------:R0:W-:Y:S04]  /*c0530*/  STL.64 [R1+0x4d0], R8 ;  /* 0x0004d00801007387 */ /* 0x0001e80000100a00 */
[----:B------:R-:W-:Y:S01]  /*c0540*/  STL.64 [R1+0x4d8], R10 ;  /* 0x0004d80a01007387 */ /* 0x000fe20000100a00 */
[----:B0-----:R-:W-:Y:S02]  /*c0550*/  IMAD.MOV.U32 R8, RZ, RZ, R25 ;  /* 0x000000ffff087224 */ /* 0x001fe400078e0019 */
[----:B------:R-:W-:-:S03]  /*c0560*/  IMAD.MOV.U32 R9, RZ, RZ, R24 ;  /* 0x000000ffff097224 */ /* 0x000fc600078e0018 */
[----:B------:R-:W-:Y:S04]  /*c0570*/  STL [R1+0x56bc], R8 ;  /* 0x0056bc0801007387 */ /* 0x000fe80000100800 */
[----:B------:R2:W-:Y:S02]  /*c0580*/  STL [R1+0x56b8], R9 ;  /* 0x0056b80901007387 */ /* 0x0005e40000100800 */
[----:B--2---:R-:W-:-:S15]  /*c0590*/  HMMA.16816.F32.BF16 R8, R4, R20, R16 ;  /* 0x000000140408723c */ /* 0x004fde0000041810 */
[----:B------:R-:W-:-:S04]  /*c05a0*/  NOP ;  /* 0x0000000000007918 */ /* 0x000fc80000000000 */
[----:B------:R-:W-:Y:S04]  /*c05b0*/  STL.64 [R1+0x4c0], R8 ;  /* 0x0004c00801007387 */ /* 0x000fe80000100a00 */
        /* <DEDUP_REMOVED lines=17> */
[----:B------:R-:W2:Y:S04]  /*c06d0*/  LDL.LU R8, [R1+0x440] ;  /* 0x0004400001087983 */ /* 0x000ea80000300800 */
[----:B------:R-:W2:Y:S04]  /*c06e0*/  LDL.LU R9, [R1+0x444] ;  /* 0x0004440001097983 */ /* 0x000ea80000300800 */
[----:B------:R-:W2:Y:S04]  /*c06f0*/  LDL.LU R10, [R1+0x448] ;  /* 0x00044800010a7983 */ /* 0x000ea80000300800 */
[----:B------:R-:W2:Y:S04]  /*c0700*/  LDL.LU R11, [R1+0x44c] ;  /* 0x00044c00010b7983 */ /* 0x000ea80000300800 */
[----:B------:R-:W2:Y:S01]  /*c0710*/  LDL.64 R24, [R1+0x70] ;  /* 0x0000700001187983 */ /* 0x000ea20000100a00 */
[----:B0-----:R-:W-:-:S02]  /*c0720*/  IMAD.MOV.U32 R16, RZ, RZ, R3 ;  /* 0x000000ffff107224 */ /* 0x001fc400078e0003 */
[----:B------:R-:W-:-:S05]  /*c0730*/  IMAD.MOV.U32 R17, RZ, RZ, R0 ;  /* 0x000000ffff117224 */ /* 0x000fca00078e0000 */
[----:B------:R0:W-:Y:S04]  /*c0740*/  STL.64 [R1+0x5748], R16 ;  /* 0x0057481001007387 */ /* 0x0001e80000100a00 */
[----:B0-----:R-:W3:Y:S01]  /*c0750*/  LDL.64 R16, [R1+0x40] ;  /* 0x0000400001107983 */ /* 0x001ee20000100a00 */
[----:B------:R-:W-:-:S03]  /*c0760*/  LOP3.LUT R2, R2, 0x10, R14, 0x78, !PT ;  /* 0x0000001002027812 */ /* 0x000fc600078e780e */
[----:B---3--:R0:W-:Y:S04]  /*c0770*/  STL.64 [R1+0x5760], R16 ;  /* 0x0057601001007387 */ /* 0x0081e80000100a00 */
[----:B0-----:R-:W3:Y:S01]  /*c0780*/  LDL.64 R16, [R1+0x50] ;  /* 0x0000500001107983 */ /* 0x001ee20000100a00 */
[----:B------:R-:W-:Y:S01]  /*c0790*/  LOP3.LUT R2, R2, 0x1000, R15, 0xf8, !PT ;  /* 0x0000100002027812 */ /* 0x000fe200078ef80f */
[----:B------:R-:W-:Y:S01]  /*c07a0*/  IMAD.MOV.U32 R15, RZ, RZ, R20 ;  /* 0x000000ffff0f7224 */ /* 0x000fe200078e0014 */
[----:B------:R-:W-:Y:S01]  /*c07b0*/  MOV R14, R21 ;  /* 0x00000015000e7202 */ /* 0x000fe20000000f00 */
[----:B---3--:R-:W-:Y:S04]  /*c07c0*/  STL.64 [R1+0x5768], R16 ;  /* 0x0057681001007387 */ /* 0x008fe80000100a00 */
[----:B------:R-:W3:Y:S04]  /*c07d0*/  LDL.64 R20, [R1] ;  /* 0x0000000001147983 */ /* 0x000ee80000100a00 */
[----:B---3--:R0:W-:Y:S04]  /*c07e0*/  STL.64 [R1+0x5710], R20 ;  /* 0x0057101401007387 */ /* 0x0081e80000100a00 */
[----:B0-----:R-:W3:Y:S04]  /*c07f0*/  LDL.LU R20, [R1+0x11e0] ;  /* 0x0011e00001147983 */ /* 0x001ee80000300800 */
[----:B------:R-:W3:Y:S04]  /*c0800*/  LDL.LU R21, [R1+0x11e4] ;  /* 0x0011e40001157983 */ /* 0x000ee80000300800 */
[----:B------:R-:W4:Y:S04]  /*c0810*/  LDL.LU R22, [R1+0x11e8] ;  /* 0x0011e80001167983 */ /* 0x000f280000300800 */
[----:B------:R-:W4:Y:S04]  /*c0820*/  LDL.LU R23, [R1+0x11ec] ;  /* 0x0011ec0001177983 */ /* 0x000f280000300800 */
[----:B------:R-:W2:Y:S04]  /*c0830*/  LDL.64 R16, [R1+0x60] ;  /* 0x0000600001107983 */ /* 0x000ea80000100a00 */
        /* <DEDUP_REMOVED lines=18> */
[----:B--2---:R-:W-:Y:S01]  /*c0960*/  HMMA.16816.F32.BF16 R8, R4, R24, R8 ;  /* 0x000000180408723c */ /* 0x004fe20000041808 */
[----:B------:R-:W-:-:S02]  /*c0970*/  LOP3.LUT R2, R2, 0x60, RZ, 0x3c, !PT ;  /* 0x0000006002027812 */ /* 0x000fc400078e3cff */
[----:B----4-:R-:W-:Y:S04]  /*c0980*/  STL.64 [R1+0x5778], R22 ;  /* 0x0057781601007387 */ /* 0x010fe80000100a00 */
        /* <DEDUP_REMOVED lines=8> */
[----:B------:R0:W-:Y:S02]  /*c0a10*/  STL.64 [R1+0x4b8], R10 ;  /* 0x0004b80a01007387 */ /* 0x0001e40000100a00 */
[----:B0-----:R-:W-:-:S02]  /*c0a20*/  IMAD.MOV.U32 R10, RZ, RZ, R24 ;  /* 0x000000ffff0a7224 */ /* 0x001fc400078e0018 */
[----:B------:R-:W-:Y:S02]  /*c0a30*/  IMAD.MOV.U32 R11, RZ, RZ, R25 ;  /* 0x000000ffff0b7224 */ /* 0x000fe400078e0019 */
[----:B------:R-:W0:Y:S01]  /*c0a40*/  LDSM.16.MT88.4 R24, [R2+UR5+0xc000] ;  /* 0x00c000050218783b */ /* 0x000e220008004200 */
[----:B------:R-:W-:Y:S02]  /*c0a50*/  IMAD.MOV.U32 R29, RZ, RZ, R16 ;  /* 0x000000ffff1d7224 */ /* 0x000fe400078e0010 */
[----:B------:R-:W-:Y:S01]  /*c0a60*/  IMAD.MOV.U32 R28, RZ, RZ, R17 ;  /* 0x000000ffff1c7224 */ /* 0x000fe200078e0011 */
[----:B0-----:R-:W-:Y:S04]  /*c0a70*/  STL.64 [R1+0x5560], R26 ;  /* 0x0055601a01007387 */ /* 0x001fe80000100a00 */
        /* <DEDUP_REMOVED lines=70> */
[----:B------:R0:W-:Y:S04]  /*c0ee0*/  STL.64 [R1+0xa80], R16 ;  /* 0x000a801001007387 */ /* 0x0001e80000100a00 */
[----:B------:R-:W-:Y:S04]  /*c0ef0*/  STL.64 [R1+0xa88], R18 ;  /* 0x000a881201007387 */ /* 0x000fe80000100a00 */
[----:B0-----:R-:W3:Y:S04]  /*c0f00*/  LDL.LU.64 R16, [R1+0x56d8] ;  /* 0x0056d80001107983 */ /* 0x001ee80000300a00 */
[----:B----4-:R-:W-:Y:S04]  /*c0f10*/  STL.64 [R1+0x5580], R22 ;  /* 0x0055801601007387 */ /* 0x010fe80000100a00 */
[----:B------:R0:W-:Y:S04]  /*c0f20*/  STL.64 [R1+0x5578], R20 ;  /* 0x0055781401007387 */ /* 0x0001e80000100a00 */
[----:B0-----:R-:W2:Y:S04]  /*c0f30*/  LDL.LU R20, [R1+0x430] ;  /* 0x0004300001147983 */ /* 0x001ea80000300800 */
[----:B------:R-:W2:Y:S04]  /*c0f40*/  LDL.LU R21, [R1+0x434] ;  /* 0x0004340001157983 */ /* 0x000ea80000300800 */
[----:B------:R-:W2:Y:S04]  /*c0f50*/  LDL.LU R22, [R1+0x438] ;  /* 0x0004380001167983 */ /* 0x000ea80000300800 */
[----:B------:R-:W2:Y:S01]  /*c0f60*/  LDL.LU R23, [R1+0x43c] ;  /* 0x00043c0001177983 */ /* 0x000ea20000300800 */
[C---:B---3--:R-:W-:Y:S08]  /*c0f70*/  HMMA.16816.F32.BF16 R24, R4.reuse, R16, R24 ;  /* 0x000000100418723c */ /* 0x048ff00000041818 */
[----:B--2---:R-:W-:Y:S11]  /*c0f80*/  HMMA.16816.F32.BF16 R4, R4, R12, R20 ;  /* 0x0000000c0404723c */ /* 0x004ff60000041814 */
[----:B------:R-:W-:Y:S04]  /*c0f90*/  STL.64 [R1+0xa70], R24 ;  /* 0x000a701801007387 */ /* 0x000fe80000100a00 */
[----:B------:R0:W-:Y:S04]  /*c0fa0*/  STL.64 [R1+0xa78], R26 ;  /* 0x000a781a01007387 */ /* 0x0001e80000100a00 */
[----:B0-----:R-:W2:Y:S04]  /*c0fb0*/  LDL.LU.64 R26, [R1+0x56d0] ;  /* 0x0056d000011a7983 */ /* 0x001ea80000300a00 */
[----:B------:R-:W3:Y:S04]  /*c0fc0*/  LDL.LU.64 R24, [R1+0x56c8] ;  /* 0x0056c80001187983 */ /* 0x000ee80000300a00 */
[----:B------:R0:W-:Y:S04]  /*c0fd0*/  STL.64 [R1+0x5570], R16 ;  /* 0x0055701001007387 */ /* 0x0001e80000100a00 */
[----:B0-----:R-:W4:Y:S04]  /*c0fe0*/  LDL.LU R16, [R1+0xce0] ;  /* 0x000ce00001107983 */ /* 0x001f280000300800 */
[----:B------:R-:W-:Y:S04]  /*c0ff0*/  STL.64 [R1+0x4a0], R4 ;  /* 0x0004a00401007387 */ /* 0x000fe80000100a00 */
[----:B------:R-:W-:Y:S04]  /*c1000*/  STL.64 [R1+0x4a8], R6 ;  /* 0x0004a80601007387 */ /* 0x000fe80000100a00 */
[----:B------:R-:W4:Y:S04]  /*c1010*/  LDL.LU R17, [R1+0xce4] ;  /* 0x000ce40001117983 */ /* 0x000f280000300800 */
[----:B------:R-:W2:Y:S04]  /*c1020*/  LDL.LU R18, [R1+0xce8] ;  /* 0x000ce80001127983 */ /* 0x000ea80000300800 */
[----:B------:R-:W2:Y:S01]  /*c1030*/  LDL.LU R19, [R1+0xcec] ;  /* 0x000cec0001137983 */ /* 0x000ea20000300800 */
[----:B------:R-:W-:Y:S01]  /*c1040*/  IMAD.MOV.U32 R20, RZ, RZ, R14 ;  /* 0x000000ffff147224 */ /* 0x000fe200078e000e */
[----:B------:R-:W-:-:S02]  /*c1050*/  MOV R21, R15 ;  /* 0x0000000f00157202 */ /* 0x000fc40000000f00 */
[----:B--2---:R-:W-:Y:S04]  /*c1060*/  STL.64 [R1+0x5590], R18 ;  /* 0x0055901201007387 */ /* 0x004fe80000100a00 */
[----:B----4-:R-:W-:Y:S04]  /*c1070*/  STL.64 [R1+0x5588], R16 ;  /* 0x0055881001007387 */ /* 0x010fe80000100a00 */
        /* <DEDUP_REMOVED lines=23> */
[----:B0-----:R-:W2:Y:S04]  /*c11f0*/  LDL.LU R20, [R1+0xee0] ;  /* 0x000ee00001147983 */ /* 0x001ea80000300800 */
[----:B------:R-:W2:Y:S04]  /*c1200*/  LDL.LU R21, [R1+0xee4] ;  /* 0x000ee40001157983 */ /* 0x000ea80000300800 */
[----:B------:R-:W2:Y:S04]  /*c1210*/  LDL.LU R22, [R1+0xee8] ;  /* 0x000ee80001167983 */ /* 0x000ea80000300800 */
[----:B------:R-:W2:Y:S04]  /*c1220*/  LDL.LU R23, [R1+0xeec] ;  /* 0x000eec0001177983 */ /* 0x000ea80000300800 */
[----:B--2---:R-:W-:Y:S04]  /*c1230*/  STL.64 [R1+0x55f0], R22 ;  /* 0x0055f01601007387 */ /* 0x004fe80000100a00 */
[----:B------:R3:W-:Y:S02]  /*c1240*/  STL.64 [R1+0x55e8], R20 ;  /* 0x0055e81401007387 */ /* 0x0007e40000100a00 */
[----:B---3--:R-:W-:-:S02]  /*c1250*/  IMAD.MOV.U32 R20, RZ, RZ, R25 ;  /* 0x000000ffff147224 */ /* 0x008fc400078e0019 */
[----:B------:R-:W-:Y:S02]  /*c1260*/  IMAD.MOV.U32 R21, RZ, RZ, R24 ;  /* 0x000000ffff157224 */ /* 0x000fe400078e0018 */
[----:B------:R-:W-:Y:S02]  /*c1270*/  IMAD.MOV.U32 R24, RZ, RZ, R10 ;  /* 0x000000ffff187224 */ /* 0x000fe400078e000a */
[----:B------:R-:W-:Y:S01]  /*c1280*/  IMAD.MOV.U32 R25, RZ, RZ, R11 ;  /* 0x000000ffff197224 */ /* 0x000fe200078e000b */
[----:B------:R-:W2:Y:S04]  /*c1290*/  LDL.LU R10, [R1+0x56b4] ;  /* 0x0056b400010a7983 */ /* 0x000ea80000300800 */
[----:B------:R-:W3:Y:S04]  /*c12a0*/  LDL.LU R11, [R1+0x56b0] ;  /* 0x0056b000010b7983 */ /* 0x000ee80000300800 */
[----:B------:R0:W-:Y:S04]  /*c12b0*/  STL.64 [R1+0x5620], R24 ;  /* 0x0056201801007387 */ /* 0x0001e80000100a00 */
        /* <DEDUP_REMOVED lines=21> */
[----:B---3--:R-:W-:-:S02]  /*c1410*/  IMAD.MOV.U32 R4, RZ, RZ, R11 ;  /* 0x000000ffff047224 */ /* 0x008fc400078e000b */
[----:B------:R-:W-:Y:S01]  /*c1420*/  IMAD.MOV.U32 R5, RZ, RZ, R10 ;  /* 0x000000ffff057224 */ /* 0x000fe200078e000a */
        /* <DEDUP_REMOVED lines=25> */
[----:B------:R-:W2:Y:S04]  /*c15c0*/  LDL.LU R11, [R1+0x5690] ;  /* 0x00569000010b7983 */ /* 0x000ea80000300800 */
[----:B0-----:R-:W2:Y:S04]  /*c15d0*/  LDL.LU R24, [R1+0x240] ;  /* 0x0002400001187983 */ /* 0x001ea80000300800 */
[----:B------:R-:W2:Y:S04]  /*c15e0*/  LDL.LU R25, [R1+0x244] ;  /* 0x0002440001197983 */ /* 0x000ea80000300800 */
[----:B------:R-:W2:Y:S04]  /*c15f0*/  LDL.LU R26, [R1+0x248] ;  /* 0x00024800011a7983 */ /* 0x000ea80000300800 */
[----:B------:R-:W2:Y:S04]  /*c1600*/  LDL.LU R27, [R1+0x24c] ;  /* 0x00024c00011b7983 */ /* 0x000ea80000300800 */
[----:B------:R-:W-:Y:S04]  /*c1610*/  STL.64 [R1+0x5608], R20 ;  /* 0x0056081401007387 */ /* 0x000fe80000100a00 */
        /* <DEDUP_REMOVED lines=42> */
[----:B0-----:R-:W3:Y:S01]  /*c18c0*/  LDL.LU.64 R4, [R1+0x5648] ;  /* 0x0056480001047983 */ /* 0x001ee20000300a00 */
[----:B----4-:R-:W-:Y:S02]  /*c18d0*/  IMAD.MOV.U32 R12, RZ, RZ, R15 ;  /* 0x000000ffff0c7224 */ /* 0x010fe400078e000f */
[----:B------:R-:W-:Y:S01]  /*c18e0*/  IMAD.MOV.U32 R13, RZ, RZ, R14 ;  /* 0x000000ffff0d7224 */ /* 0x000fe200078e000e */
[----:B---3--:R-:W-:Y:S01]  /*c18f0*/  HMMA.16816.F32.BF16 R4, R8, R4, R24 ;  /* 0x000000040804723c */ /* 0x008fe20000041818 */
[----:B------:R-:W3:Y:S04]  /*c1900*/  LDL.LU.64 R26, [R1+0x5640] ;  /* 0x00564000011a7983 */ /* 0x000ee80000300a00 */
[----:B------:R-:W3:-:S14]  /*c1910*/  LDL.LU.64 R24, [R1+0x5638] ;  /* 0x0056380001187983 */ /* 0x000edc0000300a00 */
[----:B------:R-:W-:Y:S04]  /*c1920*/  STL.64 [R1+0x290], R4 ;  /* 0x0002900401007387 */ /* 0x000fe80000100a00 */
[----:B------:R0:W-:Y:S04]  /*c1930*/  STL.64 [R1+0x298], R6 ;  /* 0x0002980601007387 */ /* 0x0001e80000100a00 */
[----:B0-----:R-:W4:Y:S04]  /*c1940*/  LDL.LU.64 R6, [R1+0x5630] ;  /* 0x0056300001067983 */ /* 0x001f280000300a00 */
[----:B------:R-:W4:Y:S01]  /*c1950*/  LDL.LU.64 R4, [R1+0x5628] ;  /* 0x0056280001047983 */ /* 0x000f220000300a00 */
[----:B---3--:R-:W-:Y:S03]  /*c1960*/  HMMA.16816.F32.BF16 R12, R8, R12, R24 ;  /* 0x0000000c080c723c */ /* 0x008fe60000041818 */
[----:B------:R-:W4:-:S15]  /*c1970*/  LDL.LU.64 R24, [R1+0x5620] ;  /* 0x0056200001187983 */ /* 0x000f1e0000300a00 */
[----:B------:R-:W-:Y:S01]  /*c1980*/  NOP ;  /* 0x0000000000007918 */ /* 0x000fe20000000000 */
[----:B------:R0:W-:Y:S04]  /*c1990*/  STL.64 [R1+0x280], R12 ;  /* 0x0002800c01007387 */ /* 0x0001e80000100a00 */
[----:B------:R1:W-:Y:S04]  /*c19a0*/  STL.64 [R1+0x288], R14 ;  /* 0x0002880e01007387 */ /* 0x0003e80000100a00 */
[----:B0-----:R-:W3:Y:S01]  /*c19b0*/  LDL.LU R12, [R1+0xcd0] ;  /* 0x000cd000010c7983 */ /* 0x001ee20000300800 */
[----:B------:R-:W-:Y:S01]  /*c19c0*/  IMAD.MOV.U32 R20, RZ, RZ, R29 ;  /* 0x000000ffff147224 */ /* 0x000fe200078e001d */
[----:B------:R-:W-:-:S07]  /*c19d0*/  MOV R21, R28 ;  /* 0x0000001c00157202 */ /* 0x000fce0000000f00 */
[C---:B--2---:R-:W-:Y:S08]  /*c19e0*/  HMMA.16816.F32.BF16 R20, R8.reuse, R20, R16 ;  /* 0x000000140814723c */ /* 0x044ff00000041810 */
[----:B----4-:R-:W-:-:S15]  /*c19f0*/  HMMA.16816.F32.BF16 R4, R8, R24, R4 ;  /* 0x000000180804723c */ /* 0x010fde0000041804 */
[----:B------:R-:W-:-:S04]  /*c1a00*/  NOP ;  /* 0x0000000000007918 */ /* 0x000fc80000000000 */
[----:B------:R-:W-:Y:S04]  /*c1a10*/  STL.64 [R1+0x270], R4 ;  /* 0x0002700401007387 */ /* 0x000fe80000100a00 */
[----:B------:R-:W-:Y:S04]  /*c1a20*/  STL.64 [R1+0x278], R6 ;  /* 0x0002780601007387 */ /* 0x000fe80000100a00 */
[----:B------:R-:W0:Y:S04]  /*c1a30*/  LDSM.16.MT88.4 R4, [R2+UR5+0xc080] ;  /* 0x00c080050204783b */ /* 0x000e280008004200 */
[----:B------:R-:W3:Y:S04]  /*c1a40*/  LDL.LU R13, [R1+0xcd4] ;  /* 0x000cd400010d7983 */ /* 0x000ee80000300800 */
[----:B-1----:R-:W3:Y:S04]  /*c1a50*/  LDL.LU R14, [R1+0xcd8] ;  /* 0x000cd800010e7983 */ /* 0x002ee80000300800 */
[----:B------:R-:W3:Y:S04]  /*c1a60*/  LDL.LU R15, [R1+0xcdc] ;  /* 0x000cdc00010f7983 */ /* 0x000ee80000300800 */
[----:B------:R-:W2:Y:S04]  /*c1a70*/  LDL.LU R24, [R1+0x400] ;  /* 0x0004000001187983 */ /* 0x000ea80000300800 */
        /* <DEDUP_REMOVED lines=13> */
[----:B------:R-:W-:Y:S04]  /*c1b50*/  STL.64 [R1+0x250], R20 ;  /* 0x0002501401007387 */ /* 0x000fe80000100a00 */
[----:B------:R0:W-:Y:S04]  /*c1b60*/  STL.64 [R1+0x258], R22 ;  /* 0x0002581601007387 */ /* 0x0001e80000100a00 */
[----:B0-----:R-:W2:Y:S04]  /*c1b70*/  LDL.LU.64 R22, [R1+0x55f0] ;  /* 0x0055f00001167983 */ /* 0x001ea80000300a00 */
[----:B------:R-:W2:Y:S01]  /*c1b80*/  LDL.LU.64 R20, [R1+0x55e8] ;  /* 0x0055e80001147983 */ /* 0x000ea20000300a00 */
[----:B------:R-:W-:-:S02]  /*c1b90*/  IMAD.MOV.U32 R4, RZ, RZ, R3 ;  /* 0x000000ffff047224 */ /* 0x000fc400078e0003 */
[----:B------:R-:W-:-:S07]  /*c1ba0*/  IMAD.MOV.U32 R5, RZ, RZ, R0 ;  /* 0x000000ffff057224 */ /* 0x000fce00078e0000 */
[----:B--2---:R-:W-:Y:S01]  /*c1bb0*/  HMMA.16816.F32.BF16 R4, R8, R4, R20 ;  /* 0x000000040804723c */ /* 0x004fe20000041814 */
[----:B------:R-:W4:-:S15]  /*c1bc0*/  LDL.LU.64 R20, [R1+0x55e0] ;  /* 0x0055e00001147983 */ /* 0x000f1e0000300a00 */
[----:B------:R-:W-:-:S03]  /*c1bd0*/  NOP ;  /* 0x0000000000007918 */ /* 0x000fc60000000000 */
        /* <DEDUP_REMOVED lines=36> */
[----:B------:R0:W-:Y:S04]  /*c1e20*/  STL.64 [R1+0x1f0], R16 ;  /* 0x0001f01001007387 */ /* 0x0001e80000100a00 */
[----:B------:R-:W-:Y:S04]  /*c1e30*/  STL.64 [R1+0x1f8], R18 ;  /* 0x0001f81201007387 */ /* 0x000fe80000100a00 */
[----:B0-----:R-:W3:Y:S04]  /*c1e40*/  LDL.LU.64 R16, [R1+0x5570] ;  /* 0x0055700001107983 */ /* 0x001ee80000300a00 */
[----:B--2---:R-:W-:Y:S04]  /*c1e50*/  STL.64 [R1+0x54a8], R22 ;  /* 0x0054a81601007387 */ /* 0x004fe80000100a00 */
[----:B------:R0:W-:Y:S04]  /*c1e60*/  STL.64 [R1+0x54a0], R20 ;  /* 0x0054a01401007387 */ /* 0x0001e80000100a00 */
[----:B0-----:R-:W2:Y:S04]  /*c1e70*/  LDL.64 R20, [R1+0x80] ;  /* 0x0000800001147983 */ /* 0x001ea80000100a00 */
[----:B--2---:R0:W-:Y:S04]  /*c1e80*/  STL.64 [R1+0x5540], R20 ;  /* 0x0055401401007387 */ /* 0x0041e80000100a00 */
[----:B0-----:R-:W2:Y:S01]  /*c1e90*/  LDL.64 R20, [R1+0xa0] ;  /* 0x0000a00001147983 */ /* 0x001ea20000100a00 */
[C---:B---3--:R-:W-:Y:S03]  /*c1ea0*/  HMMA.16816.F32.BF16 R12, R8.reuse, R16, R12 ;  /* 0x00000010080c723c */ /* 0x048fe6000004180c */
[----:B--2---:R0:W-:Y:S04]  /*c1eb0*/  STL.64 [R1+0x5548], R20 ;  /* 0x0055481401007387 */ /* 0x0041e80000100a00 */
[----:B0-----:R-:W2:Y:S04]  /*c1ec0*/  LDL.64 R20, [R1+0xb0] ;  /* 0x0000b00001147983 */ /* 0x001ea80000100a00 */
[----:B--2---:R0:W-:Y:S04]  /*c1ed0*/  STL.64 [R1+0x5550], R20 ;  /* 0x0055501401007387 */ /* 0x0041e80000100a00 */
[----:B0-----:R-:W2:Y:S04]  /*c1ee0*/  LDL.64 R20, [R1+0xc0] ;  /* 0x0000c00001147983 */ /* 0x001ea80000100a00 */
[----:B------:R0:W-:Y:S04]  /*c1ef0*/  STL.64 [R1+0x940], R12 ;  /* 0x0009400c01007387 */ /* 0x0001e80000100a00 */
[----:B------:R-:W-:Y:S04]  /*c1f00*/  STL.64 [R1+0x948], R14 ;  /* 0x0009480e01007387 */ /* 0x000fe80000100a00 */
[----:B0-----:R-:W3:Y:S04]  /*c1f10*/  LDL.LU.64 R12, [R1+0x5568] ;  /* 0x00556800010c7983 */ /* 0x001ee80000300a00 */
[----:B------:R0:W-:Y:S04]  /*c1f20*/  STL.64 [R1+0x54c8], R16 ;  /* 0x0054c81001007387 */ /* 0x0001e80000100a00 */
[----:B0-----:R-:W4:Y:S04]  /*c1f30*/  LDL.LU R16, [R1+0x780] ;  /* 0x0007800001107983 */ /* 0x001f280000300800 */
[----:B------:R-:W4:Y:S04]  /*c1f40*/  LDL.LU R17, [R1+0x784] ;  /* 0x0007840001117983 */ /* 0x000f280000300800 */
[----:B------:R-:W4:Y:S04]  /*c1f50*/  LDL.LU R18, [R1+0x788] ;  /* 0x0007880001127983 */ /* 0x000f280000300800 */
[----:B------:R-:W4:Y:S01]  /*c1f60*/  LDL.LU R19, [R1+0x78c] ;  /* 0x00078c0001137983 */ /* 0x000f220000300800 */
[----:B---3--:R-:W-:Y:S03]  /*c1f70*/  HMMA.16816.F32.BF16 R8, R8, R12, R24 ;  /* 0x0000000c0808723c */ /* 0x008fe60000041818 */
[----:B------:R-:W2:Y:S04]  /*c1f80*/  LDL.LU.64 R26, [R1+0x5560] ;  /* 0x00556000011a7983 */ /* 0x000ea80000300a00 */
[----:B------:R-:W2:-:S12]  /*c1f90*/  LDL.LU.64 R24, [R1+0x5558] ;  /* 0x0055580001187983 */ /* 0x000e980000300a00 */
[----:B------:R0:W-:Y:S04]  /*c1fa0*/  STL.64 [R1+0x1e0], R8 ;  /* 0x0001e00801007387 */ /* 0x0001e80000100a00 */
[----:B------:R-:W-:Y:S04]  /*c1fb0*/  STL.64 [R1+0x1e8], R10 ;  /* 0x0001e80a01007387 */ /* 0x000fe80000100a00 */
[----:B0-----:R-:W3:Y:S04]  /*c1fc0*/  LDL.64 R8, [R1+0x90] ;  /* 0x0000900001087983 */ /* 0x001ee80000100a00 */
[----:B------:R0:W-:Y:S04]  /*c1fd0*/  STL [R1+0x5474], R12 ;  /* 0x0054740c01007387 */ /* 0x0001e80000100800 */
[----:B------:R1:W-:Y:S04]  /*c1fe0*/  STL [R1+0x5470], R13 ;  /* 0x0054700d01007387 */ /* 0x0003e80000100800 */
[----:B0-----:R-:W3:Y:S04]  /*c1ff0*/  LDL.LU R12, [R1+0xca0] ;  /* 0x000ca000010c7983 */ /* 0x001ee80000300800 */
[----:B-1----:R-:W3:Y:S04]  /*c2000*/  LDL.LU R13, [R1+0xca4] ;  /* 0x000ca400010d7983 */ /* 0x002ee80000300800 */
[----:B------:R-:W3:Y:S04]  /*c2010*/  LDL.LU R14, [R1+0xca8] ;  /* 0x000ca800010e7983 */ /* 0x000ee80000300800 */
[----:B------:R-:W3:Y:S01]  /*c2020*/  LDL.LU R15, [R1+0xcac] ;  /* 0x000cac00010f7983 */ /* 0x000ee20000300800 */
[----:B--2---:R-:W-:-:S15]  /*c2030*/  HMMA.16816.F32.BF16 R4, R24, R20, R4 ;  /* 0x000000141804723c */ /* 0x004fde0000041804 */
[----:B------:R-:W-:-:S04]  /*c2040*/  NOP ;  /* 0x0000000000007918 */ /* 0x000fc80000000000 */
[----:B------:R0:W-:Y:S04]  /*c2050*/  STL.64 [R1+0x7c0], R4 ;  /* 0x0007c00401007387 */ /* 0x0001e80000100a00 */
[----:B------:R-:W-:Y:S01]  /*c2060*/  STL.64 [R1+0x7c8], R6 ;  /* 0x0007c80601007387 */ /* 0x000fe20000100a00 */
[----:B0-----:R-:W-:Y:S02]  /*c2070*/  IMAD.MOV.U32 R4, RZ, RZ, R21 ;  /* 0x000000ffff047224 */ /* 0x001fe400078e0015 */
[----:B------:R-:W-:Y:S02]  /*c2080*/  IMAD.MOV.U32 R5, RZ, RZ, R20 ;  /* 0x000000ffff057224 */ /* 0x000fe400078e0014 */
[----:B------:R-:W2:Y:S04]  /*c2090*/  LDL.LU.64 R20, [R1+0x5550] ;  /* 0x0055500001147983 */ /* 0x000ea80000300a00 */
[----:B------:R0:W-:Y:S04]  /*c20a0*/  STL [R1+0x547c], R4 ;  /* 0x00547c0401007387 */ /* 0x0001e80000100800 */
[----:B------:R1:W-:Y:S04]  /*c20b0*/  STL [R1+0x5478], R5 ;  /* 0x0054780501007387 */ /* 0x0003e80000100800 */
[----:B0-----:R-:W2:Y:S04]  /*c20c0*/  LDL.LU R4, [R1+0xcb0] ;  /* 0x000cb00001047983 */ /* 0x001ea80000300800 */
[----:B-1----:R-:W2:Y:S04]  /*c20d0*/  LDL.LU R5, [R1+0xcb4] ;  /* 0x000cb40001057983 */ /* 0x002ea80000300800 */
[----:B------:R-:W2:Y:S04]  /*c20e0*/  LDL.LU R6, [R1+0xcb8] ;  /* 0x000cb80001067983 */ /* 0x000ea80000300800 */
[----:B------:R-:W2:Y:S02]  /*c20f0*/  LDL.LU R7, [R1+0xcbc] ;  /* 0x000cbc0001077983 */ /* 0x000ea40000300800 */
[----:B--2---:R-:W-:-:S15]  /*c2100*/  HMMA.16816.F32.BF16 R4, R24, R20, R4 ;  /* 0x000000141804723c */ /* 0x004fde0000041804 */
[----:B------:R-:W-:-:S04]  /*c2110*/  NOP ;  /* 0x0000000000007918 */ /* 0x000fc80000000000 */
[----:B------:R-:W-:Y:S04]  /*c2120*/  STL.64 [R1+0x7b0], R4 ;  /* 0x0007b00401007387 */ /* 0x000fe80000100a00 */
[----:B------:R0:W-:Y:S02]  /*c2130*/  STL.64 [R1+0x7b8], R6 ;  /* 0x0007b80601007387 */ /* 0x0001e40000100a00 */
[----:B0-----:R-:W-:Y:S02]  /*c2140*/  IMAD.MOV.U32 R7, RZ, RZ, R20 ;  /* 0x000000ffff077224 */ /* 0x001fe400078e0014 */
[----:B------:R-:W-:Y:S02]  /*c2150*/  IMAD.MOV.U32 R6, RZ, RZ, R21 ;  /* 0x000000ffff067224 */ /* 0x000fe400078e0015 */
[----:B------:R-:W3:Y:S04]  /*c2160*/  LDL.LU.64 R20, [R1+0x5548] ;  /* 0x0055480001147983 */ /* 0x000ee80000300a00 */
[----:B------:R0:W-:Y:S04]  /*c2170*/  STL [R1+0x5484], R6 ;  /* 0x0054840601007387 */ /* 0x0001e80000100800 */
[----:B------:R1:W-:Y:S04]  /*c2180*/  STL [R1+0x5480], R7 ;  /* 0x0054800701007387 */ /* 0x0003e80000100800 */
[----:B------:R-:W2:Y:S04]  /*c2190*/  LDL.LU R4, [R1+0x790] ;  /* 0x0007900001047983 */ /* 0x000ea80000300800 */
[----:B------:R-:W2:Y:S04]  /*c21a0*/  LDL.LU R5, [R1+0x794] ;  /* 0x0007940001057983 */ /* 0x000ea80000300800 */
[----:B0-----:R-:W2:Y:S04]  /*c21b0*/  LDL.LU R6, [R1+0x798] ;  /* 0x0007980001067983 */ /* 0x001ea80000300800 */
[----:B-1----:R-:W2:Y:S01]  /*c21c0*/  LDL.LU R7, [R1+0x79c] ;  /* 0x00079c0001077983 */ /* 0x002ea20000300800 */
[----:B---3--:R-:W-:-:S15]  /*c21d0*/  HMMA.16816.F32.BF16 R12, R24, R20, R12 ;  /* 0x00000014180c723c */ /* 0x008fde000004180c */
[----:B------:R-:W-:-:S04]  /*c21e0*/  NOP ;  /* 0x0000000000007918 */ /* 0x000fc80000000000 */
[----:B------:R-:W-:Y:S04]  /*c21f0*/  STL.64 [R1+0x7a0], R12 ;  /* 0x0007a00c01007387 */ /* 0x000fe80000100a00 */
[----:B------:R0:W-:Y:S02]  /*c2200*/  STL.64 [R1+0x7a8], R14 ;  /* 0x0007a80e01007387 */ /* 0x0001e40000100a00 */
[----:B0-----:R-:W-:Y:S02]  /*c2210*/  IMAD.MOV.U32 R15, RZ, RZ, R20 ;  /* 0x000000ffff0f7224 */ /* 0x001fe400078e0014 */
[----:B------:R-:W-:Y:S02]  /*c2220*/  IMAD.MOV.U32 R14, RZ, RZ, R21 ;  /* 0x000000ffff0e7224 */ /* 0x000fe400078e0015 */
[----:B------:R-:W4:Y:S01]  /*c2230*/  LDL.LU.64 R20, [R1+0x5540] ;  /* 0x0055400001147983 */ /* 0x000f220000300a00 */
[----:B--2---:R-:W-:Y:S01]  /*c2240*/  HMMA.16816.F32.BF16 R4, R24, R8, R4 ;  /* 0x000000081804723c */ /* 0x004fe20000041804 */
[----:B------:R-:W-:-:S02]  /*c2250*/  IMAD.MOV.U32 R12, RZ, RZ, R8 ;  /* 0x000000ffff0c7224 */ /* 0x000fc400078e0008 */
[----:B------:R-:W-:Y:S01]  /*c2260*/  IMAD.MOV.U32 R13, RZ, RZ, R9 ;  /* 0x000000ffff0d7224 */ /* 0x000fe200078e0009 */
[----:B------:R-:W-:Y:S04]  /*c2270*/  STL [R1+0x548c], R14 ;  /* 0x00548c0e01007387 */ /* 0x000fe80000100800 */
[----:B------:R-:W-:Y:S11]  /*c2280*/  STL [R1+0x5488], R15 ;  /* 0x0054880f01007387 */ /* 0x000ff60000100800 */
[----:B------:R0:W-:Y:S04]  /*c2290*/  STL.64 [R1+0x790], R4 ;  /* 0x0007900401007387 */ /* 0x0001e80000100a00 */
[----:B------:R-:W-:Y:S04]  /*c22a0*/  STL.64 [R1+0x798], R6 ;  /* 0x0007980601007387 */ /* 0x000fe80000100a00 */
[----:B------:R1:W-:Y:S01]  /*c22b0*/  STL.64 [R1+0x54b0], R12 ;  /* 0x0054b00c01007387 */ /* 0x0003e20000100a00 */
[----:B----4-:R-:W-:Y:S01]  /*c22c0*/  HMMA.16816.F32.BF16 R8, R24, R20, R16 ;  /* 0x000000141808723c */ /* 0x010fe20000041810 */
[----:B0-----:R-:W-:-:S02]  /*c22d0*/  IMAD.MOV.U32 R4, RZ, RZ, R20 ;  /* 0x000000ffff047224 */ /* 0x001fc400078e0014 */
[----:B------:R-:W-:-:S15]  /*c22e0*/  IMAD.MOV.U32 R5, RZ, RZ, R21 ;  /* 0x000000ffff057224 */ /* 0x000fde00078e0015 */
[----:B------:R-:W-:Y:S01]  /*c22f0*/  NOP ;  /* 0x0000000000007918 */ /* 0x000fe20000000000 */
[----:B------:R-:W-:Y:S04]  /*c2300*/  STL.64 [R1+0x780], R8 ;  /* 0x0007800801007387 */ /* 0x000fe80000100a00 */
[----:B------:R-:W-:Y:S04]  /*c2310*/  STL.64 [R1+0x788], R10 ;  /* 0x0007880a01007387 */ /* 0x000fe80000100a00 */
[----:B------:R0:W-:Y:S04]  /*c2320*/  STL.64 [R1+0x5500], R4 ;  /* 0x0055000401007387 */ /* 0x0001e80000100a00 */
[----:B-1----:R-:W2:Y:S04]  /*c2330*/  LDL.LU R12, [R1+0x1420] ;  /* 0x00142000010c7983 */ /* 0x002ea80000300800 */
[----:B------:R-:W2:Y:S04]  /*c2340*/  LDL.LU R13, [R1+0x1424] ;  /* 0x00142400010d7983 */ /* 0x000ea80000300800 */
[----:B------:R-:W3:Y:S04]  /*c2350*/  LDL.LU R14, [R1+0x1428] ;  /* 0x00142800010e7983 */ /* 0x000ee80000300800 */
[----:B------:R-:W3:Y:S04]  /*c2360*/  LDL.LU R15, [R1+0x142c] ;  /* 0x00142c00010f7983 */ /* 0x000ee80000300800 */
        /* <DEDUP_REMOVED lines=8> */
[----:B------:R-:W3:Y:S04]  /*c23f0*/  LDL.64 R8, [R1+0x70] ;  /* 0x0000700001087983 */ /* 0x000ee80000100a00 */
[----:B--2---:R-:W-:Y:S04]  /*c2400*/  STL.64 [R1+0x5510], R6 ;  /* 0x0055100601007387 */ /* 0x004fe80000100a00 */
[----:B------:R0:W-:Y:S04]  /*c2410*/  STL.64 [R1+0x5508], R4 ;  /* 0x0055080401007387 */ /* 0x0001e80000100a00 */
[----:B0-----:R-:W2:Y:S04]  /*c2420*/  LDL.64 R4, [R1+0x50] ;  /* 0x0000500001047983 */ /* 0x001ea80000100a00 */
[----:B--2---:R0:W-:Y:S04]  /*c2430*/  STL.64 [R1+0x5520], R4 ;  /* 0x0055200401007387 */ /* 0x0041e80000100a00 */
[----:B0-----:R-:W2:Y:S04]  /*c2440*/  LDL.64 R4, [R1+0x60] ;  /* 0x0000600001047983 */ /* 0x001ea80000100a00 */
[----:B--2---:R0:W-:Y:S04]  /*c2450*/  STL.64 [R1+0x5538], R4 ;  /* 0x0055380401007387 */ /* 0x0041e80000100a00 */
[----:B0-----:R-:W3:Y:S04]  /*c2460*/  LDL.LU R4, [R1+0xc90] ;  /* 0x000c900001047983 */ /* 0x001ee80000300800 */
[----:B------:R-:W3:Y:S04]  /*c2470*/  LDL.LU R5, [R1+0xc94] ;  /* 0x000c940001057983 */ /* 0x000ee80000300800 */
[----:B------:R-:W3:Y:S04]  /*c2480*/  LDL.LU R6, [R1+0xc98] ;  /* 0x000c980001067983 */ /* 0x000ee80000300800 */
[----:B------:R-:W3:Y:S04]  /*c2490*/  LDL.LU R7, [R1+0xc9c] ;  /* 0x000c9c0001077983 */ /* 0x000ee80000300800 */
[----:B------:R-:W-:Y:S04]  /*c24a0*/  STL.64 [R1+0x54d8], R18 ;  /* 0x0054d81201007387 */ /* 0x000fe80000100a00 */
[----:B----4-:R0:W-:Y:S04]  /*c24b0*/  STL.64 [R1+0x54d0], R16 ;  /* 0x0054d01001007387 */ /* 0x0101e80000100a00 */
[----:B0-----:R-:W2:Y:S04]  /*c24c0*/  LDL.64 R16, [R1+0x20] ;  /* 0x0000200001107983 */ /* 0x001ea80000100a00 */
[----:B--2---:R0:W-:Y:S04]  /*c24d0*/  STL.64 [R1+0x54e8], R16 ;  /* 0x0054e81001007387 */ /* 0x0041e80000100a00 */
[----:B0-----:R-:W2:Y:S04]  /*c24e0*/  LDL.LU R16, [R1+0x1450] ;  /* 0x0014500001107983 */ /* 0x001ea80000300800 */
[----:B------:R-:W2:Y:S04]  /*c24f0*/  LDL.LU R17, [R1+0x1454] ;  /* 0x0014540001117983 */ /* 0x000ea80000300800 */
[----:B------:R-:W4:Y:S04]  /*c2500*/  LDL.LU R18, [R1+0x1458] ;  /* 0x0014580001127983 */ /* 0x000f280000300800 */
[----:B------:R-:W4:Y:S04]  /*c2510*/  LDL.LU R19, [R1+0x145c] ;  /* 0x00145c0001137983 */ /* 0x000f280000300800 */
[----:B----4-:R-:W-:Y:S04]  /*c2520*/  STL.64 [R1+0x54f8], R18 ;  /* 0x0054f81201007387 */ /* 0x010fe80000100a00 */
[----:B--2---:R0:W-:Y:S04]  /*c2530*/  STL.64 [R1+0x54f0], R16 ;  /* 0x0054f01001007387 */ /* 0x0041e80000100a00 */
[----:B0-----:R-:W2:Y:S04]  /*c2540*/  LDL.64 R16, [R1+0x40] ;  /* 0x0000400001107983 */ /* 0x001ea80000100a00 */
        /* <DEDUP_REMOVED lines=14> */
[----:B0-----:R-:W3:Y:S01]  /*c2630*/  LDL.64 R12, [R1+0x10] ;  /* 0x00001000010c7983 */ /* 0x001ee20000100a00 */
[----:B------:R-:W-:Y:S01]  /*c2640*/  IMAD.MOV.U32 R0, RZ, RZ, R8 ;  /* 0x000000ffff007224 */ /* 0x000fe200078e0008 */
[----:B------:R-:W-:-:S02]  /*c2650*/  MOV R29, R9 ;  /* 0x00000009001d7202 */ /* 0x000fc40000000f00 */
[----:B------:R-:W0:Y:S04]  /*c2660*/  LDSM.16.MT88.4 R8, [R2+UR5+0xc100] ;  /* 0x00c100050208783b */ /* 0x000e280008004200 */
[----:B---3--:R1:W-:Y:S04]  /*c2670*/  STL.64 [R1+0x54e0], R12 ;  /* 0x0054e00c01007387 */ /* 0x0083e80000100a00 */
[----:B-1----:R-:W3:Y:S04]  /*c2680*/  LDL.LU R12, [R1+0x1440] ;  /* 0x00144000010c7983 */ /* 0x002ee80000300800 */
[----:B------:R-:W3:Y:S04]  /*c2690*/  LDL.LU R13, [R1+0x1444] ;  /* 0x00144400010d7983 */ /* 0x000ee80000300800 */
[----:B------:R-:W3:Y:S04]  /*c26a0*/  LDL.LU R14, [R1+0x1448] ;  /* 0x00144800010e7983 */ /* 0x000ee80000300800 */
[----:B------:R-:W3:Y:S04]  /*c26b0*/  LDL.LU R15, [R1+0x144c] ;  /* 0x00144c00010f7983 */ /* 0x000ee80000300800 */
[----:B------:R-:W4:Y:S04]  /*c26c0*/  LDL.64 R20, [R1] ;  /* 0x0000000001147983 */ /* 0x000f280000100a00 */
[----:B------:R1:W-:Y:S04]  /*c26d0*/  STL.64 [R1+0x770], R4 ;  /* 0x0007700401007387 */ /* 0x0003e80000100a00 */
[----:B------:R-:W-:Y:S04]  /*c26e0*/  STL.64 [R1+0x778], R6 ;  /* 0x0007780601007387 */ /* 0x000fe80000100a00 */
[----:B-1----:R-:W2:Y:S04]  /*c26f0*/  LDL.LU.64 R4, [R1+0x5538] ;  /* 0x0055380001047983 */ /* 0x002ea80000300a00 */
[----:B0-----:R-:W-:Y:S04]  /*c2700*/  STL.64 [R1+0x5320], R10 ;  /* 0x0053200a01007387 */ /* 0x001fe80000100a00 */
[----:B------:R0:W-:Y:S02]  /*c2710*/  STL.64 [R1+0x5318], R8 ;  /* 0x0053180801007387 */ /* 0x0001e40000100a00 */
[----:B0-----:R-:W-:-:S02]  /*c2720*/  IMAD.MOV.U32 R8, RZ, RZ, R28 ;  /* 0x000000ffff087224 */ /* 0x001fc400078e001c */
        /* <DEDUP_REMOVED lines=27> */
[----:B------:R-:W2:Y:S04]  /*c28e0*/  LDL.LU.64 R16, [R1+0x54f0] ;  /* 0x0054f00001107983 */ /* 0x000ea80000300a00 */
[----:B------:R-:W-:Y:S01]  /*c28f0*/  STL.64 [R1+0x5498], R6 ;  /* 0x0054980601007387 */ /* 0x000fe20000100a00 */
[C---:B--2---:R-:W-:Y:S03]  /*c2900*/  HMMA.16816.F32.BF16 R16, R24.reuse, R8, R16 ;  /* 0x000000081810723c */ /* 0x044fe60000041810 */
        /* <DEDUP_REMOVED lines=8> */
[----:B------:R0:W-:Y:S01]  /*c2990*/  STL.64 [R1+0x5388], R8 ;  /* 0x0053880801007387 */ /* 0x0001e20000100a00 */
[----:B---3--:R-:W-:Y:S01]  /*c29a0*/  HMMA.16816.F32.BF16 R12, R24, R16, R12 ;  /* 0x00000010180c723c */ /* 0x008fe2000004180c */
[----:B0-----:R-:W-:-:S02]  /*c29b0*/  IMAD.MOV.U32 R9, RZ, RZ, R16 ;  /* 0x000000ffff097224 */ /* 0x001fc400078e0010 */
        /* <DEDUP_REMOVED lines=32> */
[----:B------:R0:W-:Y:S04]  /*c2bc0*/  STL.64 [R1+0x5338], R20 ;  /* 0x0053381401007387 */ /* 0x0001e80000100a00 */
[----:B0-----:R-:W2:Y:S04]  /*c2bd0*/  LDL.LU R20, [R1+0x1400] ;  /* 0x0014000001147983 */ /* 0x001ea80000300800 */
[----:B------:R-:W2:Y:S04]  /*c2be0*/  LDL.LU R21, [R1+0x1404] ;  /* 0x0014040001157983 */ /* 0x000ea80000300800 */
[----:B------:R-:W2:Y:S04]  /*c2bf0*/  LDL.LU R22, [R1+0x1408] ;  /* 0x0014080001167983 */ /* 0x000ea80000300800 */
[----:B------:R-:W2:Y:S04]  /*c2c00*/  LDL.LU R23, [R1+0x140c] ;  /* 0x00140c0001177983 */ /* 0x000ea80000300800 */
[----:B---3--:R-:W-:Y:S01]  /*c2c10*/  STL.64 [R1+0x5348], R16 ;  /* 0x0053481001007387 */ /* 0x008fe20000100a00 */
[----:B--2---:R-:W-:-:S15]  /*c2c20*/  HMMA.16816.F32.BF16 R20, R24, R16, R20 ;  /* 0x000000101814723c */ /* 0x004fde0000041814 */
[----:B------:R-:W-:-:S04]  /*c2c30*/  NOP ;  /* 0x0000000000007918 */ /* 0x000fc80000000000 */
[----:B------:R0:W-:Y:S04]  /*c2c40*/  STL.64 [R1+0xec0], R20 ;  /* 0x000ec01401007387 */ /* 0x0001e80000100a00 */
[----:B------:R-:W-:Y:S01]  /*c2c50*/  STL.64 [R1+0xec8], R22 ;  /* 0x000ec81601007387 */ /* 0x000fe20000100a00 */
[----:B0-----:R-:W-:Y:S02]  /*c2c60*/  IMAD.MOV.U32 R20, RZ, RZ, R14 ;  /* 0x000000ffff147224 */ /* 0x001fe400078e000e */
[----:B------:R-:W-:Y:S01]  /*c2c70*/  IMAD.MOV.U32 R21, RZ, RZ, R15 ;  /* 0x000000ffff157224 */ /* 0x000fe200078e000f */
[----:B------:R-:W2:Y:S04]  /*c2c80*/  LDL.LU R14, [R1+0x548c] ;  /* 0x00548c00010e7983 */ /* 0x000ea80000300800 */
[----:B------:R-:W3:Y:S04]  /*c2c90*/  LDL.LU R15, [R1+0x5488] ;  /* 0x00548800010f7983 */ /* 0x000ee80000300800 */
[----:B------:R0:W-:Y:S02]  /*c2ca0*/  STL.64 [R1+0x5350], R20 ;  /* 0x0053501401007387 */ /* 0x0001e40000100a00 */
[----:B0-----:R-:W-:Y:S01]  /*c2cb0*/  IMAD.MOV.U32 R20, RZ, RZ, R19 ;  /* 0x000000ffff147224 */ /* 0x001fe200078e0013 */
[----:B------:R-:W-:-:S05]  /*c2cc0*/  MOV R21, R18 ;  /* 0x0000001200157202 */ /* 0x000fca0000000f00 */
[----:B------:R0:W-:Y:S04]  /*c2cd0*/  STL.64 [R1+0x5368], R20 ;  /* 0x0053681401007387 */ /* 0x0001e80000100a00 */
[----:B------:R-:W2:Y:S04]  /*c2ce0*/  LDL.LU R16, [R1+0x1260] ;  /* 0x0012600001107983 */ /* 0x000ea80000300800 */
[----:B------:R-:W2:Y:S04]  /*c2cf0*/  LDL.LU R17, [R1+0x1264] ;  /* 0x0012640001117983 */ /* 0x000ea80000300800 */
[----:B------:R-:W2:Y:S04]  /*c2d00*/  LDL.LU R18, [R1+0x1268] ;  /* 0x0012680001127983 */ /* 0x000ea80000300800 */
[----:B------:R-:W2:Y:S01]  /*c2d10*/  LDL.LU R19, [R1+0x126c] ;  /* 0x00126c0001137983 */ /* 0x000ea20000300800 */
[----:B0-----:R-:W-:-:S02]  /*c2d20*/  IMAD.MOV.U32 R20, RZ, RZ, R9 ;  /* 0x000000ffff147224 */ /* 0x001fc400078e0009 */
[----:B------:R-:W-:-:S05]  /*c2d30*/  IMAD.MOV.U32 R21, RZ, RZ, R8 ;  /* 0x000000ffff157224 */ /* 0x000fca00078e0008 */
[----:B------:R0:W-:Y:S04]  /*c2d40*/  STL.64 [R1+0x5380], R20 ;  /* 0x0053801401007387 */ /* 0x0001e80000100a00 */
[----:B0-----:R-:W2:Y:S04]  /*c2d50*/  LDL.LU R20, [R1+0x1290] ;  /* 0x0012900001147983 */ /* 0x001ea80000300800 */
[----:B------:R-:W2:Y:S04]  /*c2d60*/  LDL.LU R21, [R1+0x1294] ;  /* 0x0012940001157983 */ /* 0x000ea80000300800 */
[----:B------:R-:W2:Y:S04]  /*c2d70*/  LDL.LU R22, [R1+0x1298] ;  /* 0x0012980001167983 */ /* 0x000ea80000300800 */
        /* <DEDUP_REMOVED lines=16> */
[----:B------:R-:W-:Y:S04]  /*c2e80*/  STL.64 [R1+0x53b8], R8 ;  /* 0x0053b80801007387 */ /* 0x000fe80000100a00 */
        /* <DEDUP_REMOVED lines=13> */
[----:B------:R-:W-:Y:S01]  /*c2f60*/  IMAD.MOV.U32 R21, RZ, RZ, R5 ;  /* 0x000000ffff157224 */ /* 0x000fe200078e0005 */
[----:B------:R-:W2:Y:S04]  /*c2f70*/  LDL.LU R4, [R1+0x547c] ;  /* 0x00547c0001047983 */ /* 0x000ea80000300800 */
[----:B------:R-:W2:Y:S04]  /*c2f80*/  LDL.LU R5, [R1+0x5478] ;  /* 0x0054780001057983 */ /* 0x000ea80000300800 */
[----:B------:R4:W-:Y:S02]  /*c2f90*/  STL.64 [R1+0x53f0], R20 ;  /* 0x0053f01401007387 */ /* 0x0009e40000100a00 */
[----:B----4-:R-:W-:-:S02]  /*c2fa0*/  IMAD.MOV.U32 R20, RZ, RZ, R12 ;  /* 0x000000ffff147224 */ /* 0x010fc400078e000c */
[----:B------:R-:W-:Y:S01]  /*c2fb0*/  IMAD.MOV.U32 R21, RZ, RZ, R13 ;  /* 0x000000ffff157224 */ /* 0x000fe200078e000d */
[----:B------:R-:W4:Y:S04]  /*c2fc0*/  LDL.LU R12, [R1+0x5474] ;  /* 0x00547400010c7983 */ /* 0x000f280000300800 */
[----:B------:R-:W4:Y:S04]  /*c2fd0*/  LDL.LU R13, [R1+0x5470] ;  /* 0x00547000010d7983 */ /* 0x000f280000300800 */
[----:B------:R3:W-:Y:S04]  /*c2fe0*/  STL.64 [R1+0x5408], R20 ;  /* 0x0054081401007387 */ /* 0x0007e80000100a00 */
        /* <DEDUP_REMOVED lines=26> */
[----:B------:R-:W4:Y:S04]  /*c3190*/  LDL.LU R4, [R1+0xc80] ;  /* 0x000c800001047983 */ /* 0x000f280000300800 */
[----:B------:R-:W4:Y:S04]  /*c31a0*/  LDL.LU R5, [R1+0xc84] ;  /* 0x000c840001057983 */ /* 0x000f280000300800 */
[----:B------:R-:W4:Y:S04]  /*c31b0*/  LDL.LU R6, [R1+0xc88] ;  /* 0x000c880001067983 */ /* 0x000f280000300800 */
[----:B------:R-:W4:Y:S04]  /*c31c0*/  LDL.LU R7, [R1+0xc8c] ;  /* 0x000c8c0001077983 */ /* 0x000f280000300800 */
        /* <DEDUP_REMOVED lines=31> */
[----:B------:R-:W4:Y:S04]  /*c33c0*/  LDL.LU.64 R6, [R1+0x5460] ;  /* 0x0054600001067983 */ /* 0x000f280000300a00 */
[----:B------:R-:W4:Y:S04]  /*c33d0*/  LDL.LU.64 R4, [R1+0x5458] ;  /* 0x0054580001047983 */ /* 0x000f280000300a00 */
[----:B------:R0:W-:Y:S04]  /*c33e0*/  STL.64 [R1+0x750], R24 ;  /* 0x0007501801007387 */ /* 0x0001e80000100a00 */
[----:B------:R-:W-:Y:S01]  /*c33f0*/  STL.64 [R1+0x758], R26 ;  /* 0x0007581a01007387 */ /* 0x000fe20000100a00 */
[----:B0-----:R-:W-:-:S03]  /*c3400*/  IMAD.MOV.U32 R24, RZ, RZ, R0 ;  /* 0x000000ffff187224 */ /* 0x001fc600078e0000 */
[----:B------:R-:W2:Y:S04]  /*c3410*/  LDL.LU R0, [R1+0x5450] ;  /* 0x0054500001007983 */ /* 0x000ea80000300800 */
[----:B---3--:R-:W-:Y:S04]  /*c3420*/  STL.64 [R1+0x5330], R14 ;  /* 0x0053300e01007387 */ /* 0x008fe80000100a00 */
[----:B------:R-:W-:Y:S01]  /*c3430*/  STL.64 [R1+0x5328], R12 ;  /* 0x0053280c01007387 */ /* 0x000fe20000100a00 */
[----:B----4-:R-:W-:Y:S03]  /*c3440*/  HMMA.16816.F32.BF16 R20, R4, R20, R8 ;  /* 0x000000140414723c */ /* 0x010fe60000041808 */
        /* <DEDUP_REMOVED lines=31> */
[----:B------:R-:W-:-:S02]  /*c3640*/  IMAD.MOV.U32 R12, RZ, RZ, R28 ;  /* 0x000000ffff0c7224 */ /* 0x000fc400078e001c */
[----:B------:R-:W-:-:S04]  /*c3650*/  IMAD.MOV.U32 R13, RZ, RZ, R3 ;  /* 0x000000ffff0d7224 */ /* 0x000fc800078e0003 */
[----:B----4-:R-:W-:Y:S01]  /*c3660*/  HMMA.16816.F32.BF16 R24, R4, R24, R20 ;  /* 0x000000180418723c */ /* 0x010fe20000041814 */
[----:B------:R-:W4:Y:S04]  /*c3670*/  LDL.LU.64 R22, [R1+0x53c8] ;  /* 0x0053c80001167983 */ /* 0x000f280000300a00 */
[----:B------:R-:W4:-:S14]  /*c3680*/  LDL.LU.64 R20, [R1+0x53c0] ;  /* 0x0053c00001147983 */ /* 0x000f1c0000300a00 */
[----:B------:R-:W-:Y:S04]  /*c3690*/  STL.64 [R1+0xcb0], R24 ;  /* 0x000cb01801007387 */ /* 0x000fe80000100a00 */
[----:B------:R-:W-:Y:S04]  /*c36a0*/  STL.64 [R1+0xcb8], R26 ;  /* 0x000cb81a01007387 */ /* 0x000fe80000100a00 */
[----:B------:R-:W0:Y:S01]  /*c36b0*/  LDSM.16.MT88.4 R24, [R2+UR5+0xc180] ;  /* 0x00c180050218783b */ /* 0x000e220008004200 */
[C---:B---3--:R-:W-:Y:S03]  /*c36c0*/  HMMA.16816.F32.BF16 R12, R4.reuse, R12, R8 ;  /* 0x0000000c040c723c */ /* 0x048fe60000041808 */
[----:B0-----:R-:W-:Y:S04]  /*c36d0*/  STL.64 [R1+0x5218], R26 ;  /* 0x0052181a01007387 */ /* 0x001fe80000100a00 */
[----:B------:R0:W-:Y:S04]  /*c36e0*/  STL.64 [R1+0x5210], R24 ;  /* 0x0052101801007387 */ /* 0x0001e80000100a00 */
[----:B0-----:R-:W3:Y:S04]  /*c36f0*/  LDL.LU R24, [R1+0x1250] ;  /* 0x0012500001187983 */ /* 0x001ee80000300800 */
[----:B------:R-:W3:Y:S04]  /*c3700*/  LDL.LU R25, [R1+0x1254] ;  /* 0x0012540001197983 */ /* 0x000ee80000300800 */
[----:B------:R-:W3:Y:S04]  /*c3710*/  LDL.LU R26, [R1+0x1258] ;  /* 0x00125800011a7983 */ /* 0x000ee80000300800 */
[----:B------:R-:W3:Y:S04]  /*c3720*/  LDL.LU R27, [R1+0x125c] ;  /* 0x00125c00011b7983 */ /* 0x000ee80000300800 */
        /* <DEDUP_REMOVED lines=46> */
[----:B------:R-:W3:Y:S02]  /*c3a10*/  LDL.LU.64 R20, [R1+0x5338] ;  /* 0x0053380001147983 */ /* 0x000ee40000300a00 */
        /* <DEDUP_REMOVED lines=10> */
[----:B0-----:R-:W2:Y:S04]  /*c3ac0*/  LDL.LU.64 R24, [R1+0xb0] ;  /* 0x0000b00001187983 */ /* 0x001ea80000300a00 */
[----:B--2---:R0:W-:Y:S04]  /*c3ad0*/  STL.64 [R1+0x5308], R24 ;  /* 0x0053081801007387 */ /* 0x0041e80000100a00 */
[----:B0-----:R-:W2:Y:S04]  /*c3ae0*/  LDL.LU.64 R24, [R1+0xc0] ;  /* 0x0000c00001187983 */ /* 0x001ea80000300a00 */
[----:B------:R-:W-:Y:S04]  /*c3af0*/  STL.64 [R1+0x5270], R22 ;  /* 0x0052701601007387 */ /* 0x000fe80000100a00 */
[----:B------:R0:W-:Y:S04]  /*c3b00*/  STL.64 [R1+0x5268], R20 ;  /* 0x0052681401007387 */ /* 0x0001e80000100a00 */
[----:B0-----:R-:W3:Y:S01]  /*c3b10*/  LDL.LU.64 R20, [R1+0x90] ;  /* 0x0000900001147983 */ /* 0x001ee20000300a00 */
[C---:B------:R-:W-:Y:S03]  /*c3b20*/  HMMA.16816.F32.BF16 R12, R4.reuse, R16, R12 ;  /* 0x00000010040c723c */ /* 0x040fe6000004180c */
[----:B---3--:R0:W-:Y:S04]  /*c3b30*/  STL.64 [R1+0x52f0], R20 ;  /* 0x0052f01401007387 */ /* 0x0081e80000100a00 */
[----:B0-----:R-:W3:Y:S04]  /*c3b40*/  LDL.LU.64 R20, [R1+0xa0] ;  /* 0x0000a00001147983 */ /* 0x001ee80000300a00 */
[----:B---3--:R0:W-:Y:S04]  /*c3b50*/  STL.64 [R1+0x5310], R20 ;  /* 0x0053101401007387 */ /* 0x0081e80000100a00 */
[----:B0-----:R-:W3:Y:S04]  /*c3b60*/  LDL.LU R20, [R1+0x420] ;  /* 0x0004200001147983 */ /* 0x001ee80000300800 */
[----:B------:R-:W3:Y:S04]  /*c3b70*/  LDL.LU R21, [R1+0x424] ;  /* 0x0004240001157983 */ /* 0x000ee80000300800 */
[----:B------:R-:W3:Y:S04]  /*c3b80*/  LDL.LU R22, [R1+0x428] ;  /* 0x0004280001167983 */ /* 0x000ee80000300800 */
[----:B------:R-:W3:Y:S04]  /*c3b90*/  LDL.LU R23, [R1+0x42c] ;  /* 0x00042c0001177983 */ /* 0x000ee80000300800 */
[----:B------:R-:W-:Y:S04]  /*c3ba0*/  STL.64 [R1+0xc20], R12 ;  /* 0x000c200c01007387 */ /* 0x000fe80000100a00 */
[----:B------:R0:W-:Y:S04]  /*c3bb0*/  STL.64 [R1+0xc28], R14 ;  /* 0x000c280e01007387 */ /* 0x0001e80000100a00 */
[----:B0-----:R-:W2:Y:S04]  /*c3bc0*/  LDL.LU.64 R14, [R1+0x5330] ;  /* 0x00533000010e7983 */ /* 0x001ea80000300a00 */
[----:B------:R-:W4:Y:S04]  /*c3bd0*/  LDL.LU.64 R12, [R1+0x5328] ;  /* 0x00532800010c7983 */ /* 0x000f280000300a00 */
[----:B------:R0:W-:Y:S04]  /*c3be0*/  STL [R1+0x5244], R16 ;  /* 0x0052441001007387 */ /* 0x0001e80000100800 */
[----:B------:R1:W-:Y:S04]  /*c3bf0*/  STL [R1+0x5240], R17 ;  /* 0x0052401101007387 */ /* 0x0003e80000100800 */
[----:B0-----:R-:W3:Y:S04]  /*c3c00*/  LDL.LU R16, [R1+0x410] ;  /* 0x0004100001107983 */ /* 0x001ee80000300800 */
[----:B-1----:R-:W3:Y:S04]  /*c3c10*/  LDL.LU R17, [R1+0x414] ;  /* 0x0004140001117983 */ /* 0x002ee80000300800 */
[----:B------:R-:W3:Y:S04]  /*c3c20*/  LDL.LU R18, [R1+0x418] ;  /* 0x0004180001127983 */ /* 0x000ee80000300800 */
[----:B------:R-:W3:Y:S01]  /*c3c30*/  LDL.LU R19, [R1+0x41c] ;  /* 0x00041c0001137983 */ /* 0x000ee20000300800 */
[----:B----4-:R-:W-:Y:S03]  /*c3c40*/  HMMA.16816.F32.BF16 R4, R4, R12, R8 ;  /* 0x0000000c0404723c */ /* 0x010fe60000041808 */
[----:B------:R-:W3:Y:S04]  /*c3c50*/  LDL.LU.64 R10, [R1+0x5320] ;  /* 0x00532000010a7983 */ /* 0x000ee80000300a00 */
[----:B------:R-:W3:Y:S01]  /*c3c60*/  LDL.LU.64 R8, [R1+0x5318] ;  /* 0x0053180001087983 */ /* 0x000ee20000300a00 */
[----:B--2---:R-:W-:-:S02]  /*c3c70*/  IMAD.MOV.U32 R2, RZ, RZ, R24 ;  /* 0x000000ffff027224 */ /* 0x004fc400078e0018 */
[----:B------:R-:W-:-:S09]  /*c3c80*/  IMAD.MOV.U32 R3, RZ, RZ, R25 ;  /* 0x000000ffff037224 */ /* 0x000fd200078e0019 */
[----:B------:R0:W-:Y:S04]  /*c3c90*/  STL.64 [R1+0x5f0], R4 ;  /* 0x0005f00401007387 */ /* 0x0001e80000100a00 */
[----:B------:R-:W-:Y:S04]  /*c3ca0*/  STL.64 [R1+0x5f8], R6 ;  /* 0x0005f80601007387 */ /* 0x000fe80000100a00 */
[----:B0-----:R-:W2:Y:S04]  /*c3cb0*/  LDL.LU.64 R4, [R1+0x70] ;  /* 0x0000700001047983 */ /* 0x001ea80000300a00 */
[----:B------:R-:W-:Y:S04]  /*c3cc0*/  STL.64 [R1+0x5228], R14 ;  /* 0x0052280e01007387 */ /* 0x000fe80000100a00 */
[----:B------:R0:W-:Y:S04]  /*c3cd0*/  STL.64 [R1+0x5220], R12 ;  /* 0x0052200c01007387 */ /* 0x0001e80000100a00 */
[----:B0-----:R-:W4:Y:S04]  /*c3ce0*/  LDL.LU R12, [R1+0x3d0] ;  /* 0x0003d000010c7983 */ /* 0x001f280000300800 */
[----:B------:R-:W4:Y:S04]  /*c3cf0*/  LDL.LU R13, [R1+0x3d4] ;  /* 0x0003d400010d7983 */ /* 0x000f280000300800 */
[----:B------:R-:W4:Y:S04]  /*c3d00*/  LDL.LU R14, [R1+0x3d8] ;  /* 0x0003d800010e7983 */ /* 0x000f280000300800 */
[----:B------:R-:W4:Y:S01]  /*c3d10*/  LDL.LU R15, [R1+0x3dc] ;  /* 0x0003dc00010f7983 */ /* 0x000f220000300800 */
[----:B---3--:R-:W-:-:S15]  /*c3d20*/  HMMA.16816.F32.BF16 R20, R8, R24, R20 ;  /* 0x000000180814723c */ /* 0x008fde0000041814 */
[----:B------:R-:W-:-:S04]  /*c3d30*/  NOP ;  /* 0x0000000000007918 */ /* 0x000fc80000000000 */
[----:B------:R0:W-:Y:S04]  /*c3d40*/  STL.64 [R1+0x490], R20 ;  /* 0x0004901401007387 */ /* 0x0001e80000100a00 */
[----:B------:R-:W-:Y:S04]  /*c3d50*/  STL.64 [R1+0x498], R22 ;  /* 0x0004981601007387 */ /* 0x000fe80000100a00 */
[----:B0-----:R-:W3:Y:S04]  /*c3d60*/  LDL.LU.64 R20, [R1+0x5310] ;  /* 0x0053100001147983 */ /* 0x001ee80000300a00 */
[----:B------:R-:W2:Y:S04]  /*c3d70*/  LDL.LU.64 R24, [R1+0x5308] ;  /* 0x0053080001187983 */ /* 0x000ea80000300a00 */
[----:B------:R-:W-:Y:S04]  /*c3d80*/  STL [R1+0x524c], R3 ;  /* 0x00524c0301007387 */ /* 0x000fe80000100800 */
[----:B------:R-:W-:Y:S01]  /*c3d90*/  STL [R1+0x5248], R2 ;  /* 0x0052480201007387 */ /* 0x000fe20000100800 */
[----:B--2---:R-:W-:-:S15]  /*c3da0*/  HMMA.16816.F32.BF16 R16, R8, R24, R16 ;  /* 0x000000180810723c */ /* 0x004fde0000041810 */
[----:B------:R-:W-:-:S04]  /*c3db0*/  NOP ;  /* 0x0000000000007918 */ /* 0x000fc80000000000 */
[----:B------:R-:W-:Y:S04]  /*c3dc0*/  STL.64 [R1+0x480], R16 ;  /* 0x0004801001007387 */ /* 0x000fe80000100a00 */
[----:B------:R0:W-:Y:S04]  /*c3dd0*/  STL.64 [R1+0x488], R18 ;  /* 0x0004881201007387 */ /* 0x0001e80000100a00 */
[----:B------:R-:W3:Y:S01]  /*c3de0*/  LDL.LU.64 R26, [R1+0x5300] ;  /* 0x00530000011a7983 */ /* 0x000ee20000300a00 */
[----:B0-----:R-:W-:Y:S02]  /*c3df0*/  IMAD.MOV.U32 R18, RZ, RZ, R24 ;  /* 0x000000ffff127224 */ /* 0x001fe400078e0018 */
[----:B------:R-:W-:-:S02]  /*c3e00*/  IMAD.MOV.U32 R19, RZ, RZ, R25 ;  /* 0x000000ffff137224 */ /* 0x000fc400078e0019 */
[----:B------:R-:W3:Y:S04]  /*c3e10*/  LDL.LU.64 R24, [R1+0x52f8] ;  /* 0x0052f80001187983 */ /* 0x000ee80000300a00 */
[----:B------:R-:W-:Y:S04]  /*c3e20*/  STL [R1+0x5254], R19 ;  /* 0x0052541301007387 */ /* 0x000fe80000100800 */
[----:B------:R0:W-:Y:S04]  /*c3e30*/  STL [R1+0x5250], R18 ;  /* 0x0052501201007387 */ /* 0x0001e80000100800 */
[----:B------:R-:W2:Y:S04]  /*c3e40*/  LDL.LU R16, [R1+0x3c0] ;  /* 0x0003c00001107983 */ /* 0x000ea80000300800 */
[----:B------:R-:W2:Y:S04]  /*c3e50*/  LDL.LU R17, [R1+0x3c4] ;  /* 0x0003c40001117983 */ /* 0x000ea80000300800 */
[----:B0-----:R-:W2:Y:S04]  /*c3e60*/  LDL.LU R18, [R1+0x3c8] ;  /* 0x0003c80001127983 */ /* 0x001ea80000300800 */
[----:B------:R-:W2:Y:S01]  /*c3e70*/  LDL.LU R19, [R1+0x3cc] ;  /* 0x0003cc0001137983 */ /* 0x000ea20000300800 */
[----:B---3--:R-:W-:-:S15]  /*c3e80*/  HMMA.16816.F32.BF16 R24, R8, R20, R24 ;  /* 0x000000140818723c */ /* 0x008fde0000041818 */
[----:B------:R-:W-:-:S04]  /*c3e90*/  NOP ;  /* 0x0000000000007918 */ /* 0x000fc80000000000 */
[----:B------:R0:W-:Y:S04]  /*c3ea0*/  STL.64 [R1+0x470], R24 ;  /* 0x0004701801007387 */ /* 0x0001e80000100a00 */
[----:B------:R-:W-:Y:S01]  /*c3eb0*/  STL.64 [R1+0x478], R26 ;  /* 0x0004781a01007387 */ /* 0x000fe20000100a00 */
[----:B0-----:R-:W-:Y:S02]  /*c3ec0*/  IMAD.MOV.U32 R24, RZ, RZ, R21 ;  /* 0x000000ffff187224 */ /* 0x001fe400078e0015 */
[----:B------:R-:W-:Y:S02]  /*c3ed0*/  IMAD.MOV.U32 R25, RZ, RZ, R20 ;  /* 0x000000ffff197224 */ /* 0x000fe400078e0014 */
[----:B------:R-:W3:Y:S04]  /*c3ee0*/  LDL.LU.64 R20, [R1+0x52f0] ;  /* 0x0052f00001147983 */ /* 0x000ee80000300a00 */
[----:B------:R0:W-:Y:S04]  /*c3ef0*/  STL [R1+0x525c], R24 ;  /* 0x00525c1801007387 */ /* 0x0001e80000100800 */
[----:B------:R1:W-:Y:S04]  /*c3f00*/  STL [R1+0x5258], R25 ;  /* 0x0052581901007387 */ /* 0x0003e80000100800 */
[----:B0-----:R-:W3:Y:S04]  /*c3f10*/  LDL.LU R24, [R1+0x3e0] ;  /* 0x0003e00001187983 */ /* 0x001ee80000300800 */
[----:B-1----:R-:W3:Y:S04]  /*c3f20*/  LDL.LU R25, [R1+0x3e4] ;  /* 0x0003e40001197983 */ /* 0x002ee80000300800 */
[----:B------:R-:W3:Y:S04]  /*c3f30*/  LDL.LU R26, [R1+0x3e8] ;  /* 0x0003e800011a7983 */ /* 0x000ee80000300800 */
[----:B------:R-:W3:Y:S02]  /*c3f40*/  LDL.LU R27, [R1+0x3ec] ;  /* 0x0003ec00011b7983 */ /* 0x000ee40000300800 */
[----:B---3--:R-:W-:-:S15]  /*c3f50*/  HMMA.16816.F32.BF16 R24, R8, R20, R24 ;  /* 0x000000140818723c */ /* 0x008fde0000041818 */
[----:B------:R-:W-:-:S04]  /*c3f60*/  NOP ;  /* 0x0000000000007918 */ /* 0x000fc80000000000 */
[----:B------:R-:W-:Y:S04]  /*c3f70*/  STL.64 [R1+0x460], R24 ;  /* 0x0004601801007387 */ /* 0x000fe80000100a00 */
[----:B------:R0:W-:Y:S02]  /*c3f80*/  STL.64 [R1+0x468], R26 ;  /* 0x0004681a01007387 */ /* 0x0001e40000100a00 */
[----:B0-----:R-:W-:Y:S02]  /*c3f90*/  IMAD.MOV.U32 R27, RZ, RZ, R20 ;  /* 0x000000ffff1b7224 */ /* 0x001fe400078e0014 */
[----:B------:R-:W-:Y:S02]  /*c3fa0*/  IMAD.MOV.U32 R26, RZ, RZ, R21 ;  /* 0x000000ffff1a7224 */ /* 0x000fe400078e0015 */
[----:B------:R-:W3:Y:S04]  /*c3fb0*/  LDL.LU.64 R20, [R1] ;  /* 0x0000000001147983 */ /* 0x000ee80000300a00 */
[----:B---3--:R0:W-:Y:S04]  /*c3fc0*/  STL.64 [R1+0x5288], R20 ;  /* 0x0052881401007387 */ /* 0x0081e80000100a00 */
[----:B0-----:R-:W4:Y:S04]  /*c3fd0*/  LDL.LU.64 R20, [R1+0x80] ;  /* 0x0000800001147983 */ /* 0x001f280000300a00 */
[----:B------:R-:W-:Y:S04]  /*c3fe0*/  STL [R1+0x5264], R26 ;  /* 0x0052641a01007387 */ /* 0x000fe80000100800 */
[----:B------:R4:W-:Y:S02]  /*c3ff0*/  STL [R1+0x5260], R27 ;  /* 0x0052601b01007387 */ /* 0x0009e40000100800 */
[----:B----4-:R-:W-:Y:S01]  /*c4000*/  HMMA.16816.F32.BF16 R24, R8, R20, R12 ;  /* 0x000000140818723c */ /* 0x010fe2000004180c */
[----:B------:R-:W-:-:S02]  /*c4010*/  IMAD.MOV.U32 R13, RZ, RZ, R20 ;  /* 0x000000ffff0d7224 */ /* 0x000fc400078e0014 */
[----:B------:R-:W-:-:S15]  /*c4020*/  IMAD.MOV.U32 R12, RZ, RZ, R21 ;  /* 0x000000ffff0c7224 */ /* 0x000fde00078e0015 */
[----:B------:R-:W-:Y:S01]  /*c4030*/  NOP ;  /* 0x0000000000007918 */ /* 0x000fe20000000000 */
[----:B------:R0:W-:Y:S04]  /*c4040*/  STL.64 [R1+0x450], R24 ;  /* 0x0004501801007387 */ /* 0x0001e80000100a00 */
[----:B------:R1:W-:Y:S04]  /*c4050*/  STL.64 [R1+0x458], R26 ;  /* 0x0004581a01007387 */ /* 0x0003e80000100a00 */
[----:B------:R-:W3:Y:S01]  /*c4060*/  LDL.LU.64 R20, [R1+0x10] ;  /* 0x0000100001147983 */ /* 0x000ee20000300a00 */
[----:B--2---:R-:W-:Y:S03]  /*c4070*/  HMMA.16816.F32.BF16 R16, R8, R4, R16 ;  /* 0x000000040810723c */ /* 0x004fe60000041810 */
[----:B---3--:R-:W-:-:S15]  /*c4080*/  STL.64 [R1+0x52a0], R20 ;  /* 0x0052a01401007387 */ /* 0x008fde0000100a00 */
[----:B------:R-:W-:Y:S01]  /*c4090*/  NOP ;  /* 0x0000000000007918 */ /* 0x000fe20000000000 */
[----:B------:R2:W-:Y:S04]  /*c40a0*/  STL.64 [R1+0x440], R16 ;  /* 0x0004401001007387 */ /* 0x0005e80000100a00 */
[----:B------:R3:W-:Y:S04]  /*c40b0*/  STL.64 [R1+0x448], R18 ;  /* 0x0004481201007387 */ /* 0x0007e80000100a00 */
[----:B0-----:R-:W4:Y:S04]  /*c40c0*/  LDL.LU R24, [R1+0x11a0] ;  /* 0x0011a00001187983 */ /* 0x001f280000300800 */
[----:B------:R-:W4:Y:S04]  /*c40d0*/  LDL.LU R25, [R1+0x11a4] ;  /* 0x0011a40001197983 */ /* 0x000f280000300800 */
[----:B-1----:R-:W4:Y:S04]  /*c40e0*/  LDL.LU R26, [R1+0x11a8] ;  /* 0x0011a800011a7983 */ /* 0x002f280000300800 */
[----:B------:R-:W4:Y:S04]  /*c40f0*/  LDL.LU R27, [R1+0x11ac] ;  /* 0x0011ac00011b7983 */ /* 0x000f280000300800 */
[----:B--2---:R-:W2:Y:S04]  /*c4100*/  LDL.LU R16, [R1+0x11d0] ;  /* 0x0011d00001107983 */ /* 0x004ea80000300800 */
[----:B------:R-:W2:Y:S04]  /*c4110*/  LDL.LU R17, [R1+0x11d4] ;  /* 0x0011d40001117983 */ /* 0x000ea80000300800 */
[----:B---3--:R-:W3:Y:S04]  /*c4120*/  LDL.LU R18, [R1+0x11d8] ;  /* 0x0011d80001127983 */ /* 0x008ee80000300800 */
        /* <DEDUP_REMOVED lines=9> */
[----:B------:R-:W2:Y:S04]  /*c41c0*/  LDL.64 R4, [R1+0x60] ;  /* 0x0000600001047983 */ /* 0x000ea80000100a00 */
[----:B----4-:R-:W-:Y:S04]  /*c41d0*/  STL.64 [R1+0x52b0], R26 ;  /* 0x0052b01a01007387 */ /* 0x010fe80000100a00 */
[----:B------:R0:W-:Y:S04]  /*c41e0*/  STL.64 [R1+0x52a8], R24 ;  /* 0x0052a81801007387 */ /* 0x0001e80000100a00 */
[----:B0-----:R-:W3:Y:S04]  /*c41f0*/  LDL.LU.64 R24, [R1+0x30] ;  /* 0x0000300001187983 */ /* 0x001ee80000300a00 */
[----:B---3--:R0:W-:Y:S04]  /*c4200*/  STL.64 [R1+0x52c0], R24 ;  /* 0x0052c01801007387 */ /* 0x0081e80000100a00 */
[----:B0-----:R-:W3:Y:S04]  /*c4210*/  LDL.LU.64 R24, [R1+0x40] ;  /* 0x0000400001187983 */ /* 0x001ee80000300a00 */
[----:B---3--:R0:W-:Y:S04]  /*c4220*/  STL.64 [R1+0x52d8], R24 ;  /* 0x0052d81801007387 */ /* 0x0081e80000100a00 */
[----:B0-----:R-:W3:Y:S04]  /*c4230*/  LDL.LU.64 R24, [R1+0x50] ;  /* 0x0000500001187983 */ /* 0x001ee80000300a00 */
[----:B------:R-:W4:Y:S04]  /*c4240*/  LDL.LU.64 R20, [R1+0x20] ;  /* 0x0000200001147983 */ /* 0x000f280000300a00 */
[----:B----4-:R0:W-:Y:S04]  /*c4250*/  STL.64 [R1+0x52b8], R20 ;  /* 0x0052b81401007387 */ /* 0x0101e80000100a00 */
[----:B0-----:R-:W4:Y:S04]  /*c4260*/  LDL.LU R20, [R1+0x11b0] ;  /* 0x0011b00001147983 */ /* 0x001f280000300800 */
        /* <DEDUP_REMOVED lines=16> */
[----:B------:R-:W-:-:S03]  /*c4370*/  IMAD.MOV.U32 R28, RZ, RZ, R5 ;  /* 0x000000ffff1c7224 */ /* 0x000fc600078e0005 */
[----:B------:R-:W0:Y:S04]  /*c4380*/  LDSM.16.MT88.4 R4, [R0+UR5+0xe000] ;  /* 0x00e000050004783b */ /* 0x000e280008004200 */
[----:B----4-:R-:W-:Y:S04]  /*c4390*/  STL.64 [R1+0x5298], R14 ;  /* 0x0052980e01007387 */ /* 0x010fe80000100a00 */
[----:B---3--:R1:W-:Y:S04]  /*c43a0*/  STL.64 [R1+0x5290], R12 ;  /* 0x0052900c01007387 */ /* 0x0083e80000100a00 */
[----:B-1----:R-:W3:Y:S04]  /*c43b0*/  LDL.LU R12, [R1+0x1190] ;  /* 0x00119000010c7983 */ /* 0x002ee80000300800 */
[----:B------:R-:W3:Y:S04]  /*c43c0*/  LDL.LU R13, [R1+0x1194] ;  /* 0x00119400010d7983 */ /* 0x000ee80000300800 */
[----:B------:R-:W3:Y:S04]  /*c43d0*/  LDL.LU R14, [R1+0x1198] ;  /* 0x00119800010e7983 */ /* 0x000ee80000300800 */
[----:B------:R-:W3:Y:S04]  /*c43e0*/  LDL.LU R15, [R1+0x119c] ;  /* 0x00119c00010f7983 */ /* 0x000ee80000300800 */
[----:B------:R-:W-:Y:S04]  /*c43f0*/  STL.64 [R1+0x430], R16 ;  /* 0x0004301001007387 */ /* 0x000fe80000100a00 */
[----:B------:R1:W-:Y:S04]  /*c4400*/  STL.64 [R1+0x438], R18 ;  /* 0x0004381201007387 */ /* 0x0003e80000100a00 */
[----:B-1----:R-:W4:Y:S04]  /*c4410*/  LDL.LU.64 R18, [R1+0x52e8] ;  /* 0x0052e80001127983 */ /* 0x002f280000300a00 */
[----:B------:R-:W4:Y:S04]  /*c4420*/  LDL.LU.64 R16, [R1+0x52e0] ;  /* 0x0052e00001107983 */ /* 0x000f280000300a00 */
[----:B0-----:R-:W-:Y:S04]  /*c4430*/  STL.64 [R1+0x50c0], R6 ;  /* 0x0050c00601007387 */ /* 0x001fe80000100a00 */
        /* <DEDUP_REMOVED lines=8> */
[----:B------:R-:W-:Y:S01]  /*c44c0*/  STL.64 [R1+0x428], R18 ;  /* 0x0004281201007387 */ /* 0x000fe20000100a00 */
[----:B0-----:R-:W-:Y:S02]  /*c44d0*/  IMAD.MOV.U32 R16, RZ, RZ, R24 ;  /* 0x000000ffff107224 */ /* 0x001fe400078e0018 */
[----:B------:R-:W-:Y:S02]  /*c44e0*/  IMAD.MOV.U32 R17, RZ, RZ, R25 ;  /* 0x000000ffff117224 */ /* 0x000fe400078e0019 */
        /* <DEDUP_REMOVED lines=43> */
[----:B------:R-:W4:Y:S04]  /*c47a0*/  LDL.LU.64 R22, [R1+0x5270] ;  /* 0x0052700001167983 */ /* 0x000f280000300a00 */
[----:B------:R-:W2:Y:S02]  /*c47b0*/  LDL.LU.64 R20, [R1+0x5268] ;  /* 0x0052680001147983 */ /* 0x000ea40000300a00 */
[----:B--2---:R-:W-:Y:S02]  /*c47c0*/  HMMA.16816.F32.BF16 R4, R8, R20, R4 ;  /* 0x000000140804723c */ /* 0x004fe40000041804 */
[----:B----4-:R-:W-:Y:S04]  /*c47d0*/  STL.64 [R1+0x50f0], R22 ;  /* 0x0050f01601007387 */ /* 0x010fe80000100a00 */
[----:B------:R-:W-:-:S13]  /*c47e0*/  STL.64 [R1+0x50e8], R20 ;  /* 0x0050e81401007387 */ /* 0x000fda0000100a00 */
        /* <DEDUP_REMOVED lines=37> */
[----:B------:R0:W-:Y:S02]  /*c4a40*/  STL.64 [R1+0x5150], R20 ;  /* 0x0051501401007387 */ /* 0x0001e40000100a00 */
[----:B0-----:R-:W-:Y:S01]  /*c4a50*/  MOV R20, R16 ;  /* 0x0000001000147202 */ /* 0x001fe20000000f00 */
[----:B------:R-:W-:Y:S01]  /*c4a60*/  IMAD.MOV.U32 R21, RZ, RZ, R17 ;  /* 0x000000ffff157224 */ /* 0x000fe200078e0011 */
        /* <DEDUP_REMOVED lines=17> */
[----:B------:R-:W-:Y:S04]  /*c4b80*/  STL.64 [R1+0x5190], R20 ;  /* 0x0051901401007387 */ /* 0x000fe80000100a00 */
[----:B------:R-:W-:Y:S04]  /*c4b90*/  STL.64 [R1+0x5148], R6 ;  /* 0x0051480601007387 */ /* 0x000fe80000100a00 */
        /* <DEDUP_REMOVED lines=37> */
[----:B---3--:R-:W-:Y:S04]  /*c4df0*/  STL.64 [R1+0x51b0], R6 ;  /* 0x0051b00601007387 */ /* 0x008fe80000100a00 */
[----:B--2---:R4:W-:Y:S02]  /*c4e00*/  STL.64 [R1+0x51a8], R4 ;  /* 0x0051a80401007387 */ /* 0x0049e40000100a00 */
[----:B----4-:R-:W-:Y:S02]  /*c4e10*/  IMAD.MOV.U32 R4, RZ, RZ, R27 ;  /* 0x000000ffff047224 */ /* 0x010fe400078e001b */
[----:B------:R-:W-:-:S05]  /*c4e20*/  IMAD.MOV.U32 R5, RZ, RZ, R26 ;  /* 0x000000ffff057224 */ /* 0x000fca00078e001a */
[----:B------:R0:W-:Y:S02]  /*c4e30*/  STL.64 [R1+0x51c8], R4 ;  /* 0x0051c80401007387 */ /* 0x0001e40000100a00 */
[----:B0-----:R-:W-:Y:S02]  /*c4e40*/  IMAD.MOV.U32 R5, RZ, RZ, R24 ;  /* 0x000000ffff057224 */ /* 0x001fe400078e0018 */
[----:B------:R-:W-:Y:S01]  /*c4e50*/  IMAD.MOV.U32 R4, RZ, RZ, R25 ;  /* 0x000000ffff047224 */ /* 0x000fe200078e0019 */
[----:B------:R-:W2:Y:S04]  /*c4e60*/  LDL.LU R24, [R1+0x1140] ;  /* 0x0011400001187983 */ /* 0x000ea80000300800 */
[----:B------:R-:W2:Y:S04]  /*c4e70*/  LDL.LU R25, [R1+0x1144] ;  /* 0x0011440001197983 */ /* 0x000ea80000300800 */
[----:B------:R-:W2:Y:S04]  /*c4e80*/  LDL.LU R26, [R1+0x1148] ;  /* 0x00114800011a7983 */ /* 0x000ea80000300800 */
[----:B------:R-:W2:Y:S04]  /*c4e90*/  LDL.LU R27, [R1+0x114c] ;  /* 0x00114c00011b7983 */ /* 0x000ea80000300800 */
[----:B------:R-:W3:Y:S04]  /*c4ea0*/  LDL.LU R2, [R1+0x5234] ;  /* 0x0052340001027983 */ /* 0x000ee80000300800 */
[----:B------:R-:W4:Y:S04]  /*c4eb0*/  LDL.LU R3, [R1+0x5230] ;  /* 0x0052300001037983 */ /* 0x000f280000300800 */
[----:B------:R0:W-:Y:S04]  /*c4ec0*/  STL.64 [R1+0x51e8], R4 ;  /* 0x0051e80401007387 */ /* 0x0001e80000100a00 */
[----:B0-----:R-:W2:Y:S04]  /*c4ed0*/  LDL.LU R4, [R1+0x1120] ;  /* 0x0011200001047983 */ /* 0x001ea80000300800 */
[----:B------:R-:W2:Y:S04]  /*c4ee0*/  LDL.LU R5, [R1+0x1124] ;  /* 0x0011240001057983 */ /* 0x000ea80000300800 */
[----:B------:R-:W2:Y:S04]  /*c4ef0*/  LDL.LU R6, [R1+0x1128] ;  /* 0x0011280001067983 */ /* 0x000ea80000300800 */
[----:B------:R-:W2:Y:S01]  /*c4f00*/  LDL.LU R7, [R1+0x112c] ;  /* 0x00112c0001077983 */ /* 0x000ea20000300800 */
[----:B------:R-:W-:Y:S03]  /*c4f10*/  HMMA.16816.F32.BF16 R12, R8, R16, R12 ;  /* 0x00000010080c723c */ /* 0x000fe6000004180c */
[----:B--2---:R4:W-:Y:S04]  /*c4f20*/  STL.64 [R1+0x5200], R6 ;  /* 0x0052000601007387 */ /* 0x0049e80000100a00 */
[----:B------:R0:W-:Y:S01]  /*c4f30*/  STL.64 [R1+0x51f8], R4 ;  /* 0x0051f80401007387 */ /* 0x0001e20000100a00 */
[----:B----4-:R-:W-:-:S03]  /*c4f40*/  IMAD.MOV.U32 R6, RZ, RZ, R3 ;  /* 0x000000ffff067224 */ /* 0x010fc600078e0003 */
[----:B0-----:R-:W2:Y:S04]  /*c4f50*/  LDL.LU R4, [R1+0x1130] ;  /* 0x0011300001047983 */ /* 0x001ea80000300800 */
[----:B------:R-:W2:Y:S01]  /*c4f60*/  LDL.LU R5, [R1+0x1134] ;  /* 0x0011340001057983 */ /* 0x000ea20000300800 */
[----:B---3--:R-:W-:-:S03]  /*c4f70*/  IMAD.MOV.U32 R7, RZ, RZ, R2 ;  /* 0x000000ffff077224 */ /* 0x008fc600078e0002 */
[----:B------:R-:W-:Y:S01]  /*c4f80*/  IMAD.MOV.U32 R3, RZ, RZ, R14 ;  /* 0x000000ffff037224 */ /* 0x000fe200078e000e */
[----:B------:R0:W-:Y:S01]  /*c4f90*/  STL.64 [R1+0x3b0], R12 ;  /* 0x0003b00c01007387 */ /* 0x0001e20000100a00 */
[----:B------:R-:W-:-:S03]  /*c4fa0*/  IMAD.MOV.U32 R2, RZ, RZ, R15 ;  /* 0x000000ffff027224 */ /* 0x000fc600078e000f */
[----:B------:R-:W3:Y:S04]  /*c4fb0*/  LDL.LU.64 R14, [R1+0x5228] ;  /* 0x00522800010e7983 */ /* 0x000ee80000300a00 */
[----:B0-----:R-:W4:Y:S04]  /*c4fc0*/  LDL.LU.64 R12, [R1+0x5220] ;  /* 0x00522000010c7983 */ /* 0x001f280000300a00 */
        /* <DEDUP_REMOVED lines=13> */
[----:B------:R-:W-:Y:S04]  /*c50a0*/  STL [R1+0x425c], R2 ;  /* 0x00425c0201007387 */ /* 0x000fe80000100800 */
[----:B------:R-:W-:Y:S04]  /*c50b0*/  STL [R1+0x4258], R3 ;  /* 0x0042580301007387 */ /* 0x000fe80000100800 */
[----:B------:R-:W4:Y:S04]  /*c50c0*/  LDL.LU.64 R26, [R1+0x5218] ;  /* 0x00521800011a7983 */ /* 0x000f280000300a00 */
[----:B------:R-:W4:Y:S04]  /*c50d0*/  LDL.LU.64 R24, [R1+0x5210] ;  /* 0x0052100001187983 */ /* 0x000f280000300a00 */
[----:B------:R0:W-:Y:S04]  /*c50e0*/  STL.64 [R1+0x1d0], R8 ;  /* 0x0001d00801007387 */ /* 0x0001e80000100a00 */
[----:B------:R-:W-:Y:S04]  /*c50f0*/  STL.64 [R1+0x1d8], R10 ;  /* 0x0001d80a01007387 */ /* 0x000fe80000100a00 */
[----:B0-----:R-:W2:Y:S01]  /*c5100*/  LDL.LU R8, [R1+0x60] ;  /* 0x0000600001087983 */ /* 0x001ea20000300800 */
[----:B------:R-:W-:-:S03]  /*c5110*/  MOV R9, R28 ;  /* 0x0000001c00097202 */ /* 0x000fc60000000f00 */
[----:B------:R-:W2:Y:S04]  /*c5120*/  LDL.LU R28, [R1+0x520c] ;  /* 0x00520c00011c7983 */ /* 0x000ea80000300800 */
[----:B---3--:R-:W-:Y:S04]  /*c5130*/  STL.64 [R1+0x50d8], R14 ;  /* 0x0050d80e01007387 */ /* 0x008fe80000100a00 */
[----:B------:R0:W-:Y:S02]  /*c5140*/  STL.64 [R1+0x50d0], R12 ;  /* 0x0050d00c01007387 */ /* 0x0001e40000100a00 */
[----:B0-----:R-:W-:-:S02]  /*c5150*/  IMAD.MOV.U32 R13, RZ, RZ, R0 ;  /* 0x000000ffff0d7224 */ /* 0x001fc400078e0000 */
        /* <DEDUP_REMOVED lines=8> */
[----:B------:R-:W2:-:S15]  /*c51e0*/  LDL.LU.64 R4, [R1+0x51e8] ;  /* 0x0051e80001047983 */ /* 0x000e9e0000300a00 */
[----:B------:R-:W-:Y:S02]  /*c51f0*/  NOP ;  /* 0x0000000000007918 */ /* 0x000fe40000000000 */
[----:B------:R0:W-:Y:S04]  /*c5200*/  STL.64 [R1+0x1b0], R20 ;  /* 0x0001b01401007387 */ /* 0x0001e80000100a00 */
[----:B------:R-:W-:Y:S04]  /*c5210*/  STL.64 [R1+0x1b8], R22 ;  /* 0x0001b81601007387 */ /* 0x000fe80000100a00 */
[----:B0-----:R-:W4:Y:S01]  /*c5220*/  LDL.LU.64 R20, [R1+0x51e0] ;  /* 0x0051e00001147983 */ /* 0x001f220000300a00 */
[----:B--2---:R-:W-:Y:S03]  /*c5230*/  HMMA.16816.F32.BF16 R4, R24, R4, R16 ;  /* 0x000000041804723c */ /* 0x004fe60000041810 */
[----:B------:R-:W2:Y:S04]  /*c5240*/  LDL.LU.64 R18, [R1+0x51d8] ;  /* 0x0051d80001127983 */ /* 0x000ea80000300a00 */
[----:B------:R-:W2:-:S12]  /*c5250*/  LDL.LU.64 R16, [R1+0x51d0] ;  /* 0x0051d00001107983 */ /* 0x000e980000300a00 */
[----:B------:R0:W-:Y:S04]  /*c5260*/  STL.64 [R1+0x1a0], R4 ;  /* 0x0001a00401007387 */ /* 0x0001e80000100a00 */
[----:B------:R2:W-:Y:S04]  /*c5270*/  STL.64 [R1+0x1a8], R6 ;  /* 0x0001a80601007387 */ /* 0x0005e80000100a00 */
[----:B0-----:R-:W2:Y:S01]  /*c5280*/  LDL.LU.64 R4, [R1+0x51c8] ;  /* 0x0051c80001047983 */ /* 0x001ea20000300a00 */
[----:B------:R-:W-:Y:S02]  /*c5290*/  IMAD.MOV.U32 R12, RZ, RZ, R29 ;  /* 0x000000ffff0c7224 */ /* 0x000fe400078e001d */
[----:B------:R-:W0:Y:S01]  /*c52a0*/  S2R R29, SR_TID.X ;  /* 0x00000000001d7919 */ /* 0x000e220000002100 */
[----:B--2---:R-:W-:Y:S01]  /*c52b0*/  HMMA.16816.F32.BF16 R4, R24, R4, R16 ;  /* 0x000000041804723c */ /* 0x004fe20000041810 */
[----:B------:R-:W2:Y:S04]  /*c52c0*/  LDL.LU.64 R18, [R1+0x51c0] ;  /* 0x0051c00001127983 */ /* 0x000ea80000300a00 */
[----:B------:R-:W2:-:S14]  /*c52d0*/  LDL.LU.64 R16, [R1+0x51b8] ;  /* 0x0051b80001107983 */ /* 0x000e9c0000300a00 */
[----:B------:R-:W-:Y:S04]  /*c52e0*/  STL.64 [R1+0x190], R4 ;  /* 0x0001900401007387 */ /* 0x000fe80000100a00 */
[----:B------:R1:W-:Y:S04]  /*c52f0*/  STL.64 [R1+0x198], R6 ;  /* 0x0001980601007387 */ /* 0x0003e80000100a00 */
[----:B-1----:R-:W4:Y:S04]  /*c5300*/  LDL.LU.64 R6, [R1+0x51b0] ;  /* 0x0051b00001067983 */ /* 0x002f280000300a00 */
[----:B------:R-:W4:Y:S01]  /*c5310*/  LDL.LU.64 R4, [R1+0x51a8] ;  /* 0x0051a80001047983 */ /* 0x000f220000300a00 */
[C---:B0-----:R-:W-:Y:S01]  /*c5320*/  LOP3.LUT R23, R29.reuse, 0x7, RZ, 0xc0, !PT ;  /* 0x000000071d177812 */ /* 0x041fe200078ec0ff */
[----:B------:R-:W-:-:S04]  /*c5330*/  IMAD.SHL.U32 R22, R29, 0x2, RZ ;  /* 0x000000021d167824 */ /* 0x000fc800078e00ff */
[----:B------:R-:W-:-:S05]  /*c5340*/  IMAD R23, R23, 0x210, RZ ;  /* 0x0000021017177824 */ /* 0x000fca00078e02ff */
[----:B------:R-:W-:Y:S02]  /*c5350*/  LOP3.LUT R2, R23, 0x10, R22, 0x78, !PT ;  /* 0x0000001017027812 */ /* 0x000fe400078e7816 */
[----:B----4-:R-:W-:Y:S01]  /*c5360*/  HMMA.16816.F32.BF16 R20, R24, R20, R4 ;  /* 0x000000141814723c */ /* 0x010fe20000041804 */
[----:B------:R-:W4:Y:S04]  /*c5370*/  LDL.LU.64 R6, [R1+0x51a0] ;  /* 0x0051a00001067983 */ /* 0x000f280000300a00 */
[----:B------:R-:W4:-:S14]  /*c5380*/  LDL.LU.64 R4, [R1+0x5198] ;  /* 0x0051980001047983 */ /* 0x000f1c0000300a00 */
        /* <DEDUP_REMOVED lines=10> */
[----:B------:R-:W-:-:S05]  /*c5430*/  IMAD.SHL.U32 R29, R29, 0x100, RZ ;  /* 0x000001001d1d7824 */ /* 0x000fca00078e00ff */
[----:B------:R-:W-:Y:S01]  /*c5440*/  LOP3.LUT R2, R2, 0x1000, R29, 0xf8, !PT ;  /* 0x0000100002027812 */ /* 0x000fe200078ef81d */
[----:B--2---:R-:W-:Y:S01]  /*c5450*/  HMMA.16816.F32.BF16 R8, R24, R8, R20 ;  /* 0x000000081808723c */ /* 0x004fe20000041814 */
[----:B------:R-:W4:-:S15]  /*c5460*/  LDL.LU.64 R20, [R1+0x5168] ;  /* 0x0051680001147983 */ /* 0x000f1e0000300a00 */
[----:B------:R-:W-:-:S03]  /*c5470*/  NOP ;  /* 0x0000000000007918 */ /* 0x000fc60000000000 */
[----:B------:R-:W-:Y:S04]  /*c5480*/  STL.64 [R1+0x160], R8 ;  /* 0x0001600801007387 */ /* 0x000fe80000100a00 */
[----:B------:R-:W-:Y:S04]  /*c5490*/  STL.64 [R1+0x168], R10 ;  /* 0x0001680a01007387 */ /* 0x000fe80000100a00 */
[----:B------:R-:W0:Y:S04]  /*c54a0*/  LDSM.16.MT88.4 R8, [R2+UR5+0xe080] ;  /* 0x00e080050208783b */ /* 0x000e280008004200 */
[----:B0-----:R-:W-:Y:S04]  /*c54b0*/  STL.64 [R1+0x4fb0], R10 ;  /* 0x004fb00a01007387 */ /* 0x001fe80000100a00 */
[----:B------:R0:W-:Y:S04]  /*c54c0*/  STL.64 [R1+0x4fa8], R8 ;  /* 0x004fa80801007387 */ /* 0x0001e80000100a00 */
[----:B0-----:R-:W2:Y:S04]  /*c54d0*/  LDL.LU R8, [R1+0x100] ;  /* 0x0001000001087983 */ /* 0x001ea80000300800 */
[----:B------:R-:W2:Y:S04]  /*c54e0*/  LDL.LU R9, [R1+0x104] ;  /* 0x0001040001097983 */ /* 0x000ea80000300800 */
[----:B------:R-:W2:Y:S04]  /*c54f0*/  LDL.LU R10, [R1+0x108] ;  /* 0x00010800010a7983 */ /* 0x000ea80000300800 */
        /* <DEDUP_REMOVED lines=30> */
[----:B0-----:R-:W3:Y:S04]  /*c56e0*/  LDL.LU.64 R22, [R1+0x50f0] ;  /* 0x0050f00001167983 */ /* 0x001ee80000300a00 */
[----:B------:R-:W4:Y:S01]  /*c56f0*/  LDL.LU.64 R20, [R1+0x50e8] ;  /* 0x0050e80001147983 */ /* 0x000f220000300a00 */
[----:B--2---:R-:W-:Y:S03]  /*c5700*/  HMMA.16816.F32.BF16 R8, R24, R12, R8 ;  /* 0x0000000c1808723c */ /* 0x004fe60000041808 */
[----:B------:R-:W2:-:S15]  /*c5710*/  LDL.LU R12, [R1+0x920] ;  /* 0x00092000010c7983 */ /* 0x000e9e0000300800 */
[----:B------:R-:W-:Y:S01]  /*c5720*/  NOP ;  /* 0x0000000000007918 */ /* 0x000fe20000000000 */
[----:B------:R-:W-:Y:S04]  /*c5730*/  STL.64 [R1+0x100], R8 ;  /* 0x0001000801007387 */ /* 0x000fe80000100a00 */
[----:B------:R4:W-:Y:S04]  /*c5740*/  STL.64 [R1+0x108], R10 ;  /* 0x0001080a01007387 */ /* 0x0009e80000100a00 */
[----:B------:R-:W2:Y:S01]  /*c5750*/  LDL.LU R13, [R1+0x924] ;  /* 0x00092400010d7983 */ /* 0x000ea20000300800 */
[----:B---3--:R-:W-:Y:S02]  /*c5760*/  IMAD.MOV.U32 R14, RZ, RZ, R22 ;  /* 0x000000ffff0e7224 */ /* 0x008fe400078e0016 */
[----:B------:R-:W-:Y:S01]  /*c5770*/  IMAD.MOV.U32 R15, RZ, RZ, R23 ;  /* 0x000000ffff0f7224 */ /* 0x000fe200078e0017 */
[----:B------:R-:W3:Y:S04]  /*c5780*/  LDL.LU R22, [R1+0x50e4] ;  /* 0x0050e40001167983 */ /* 0x000ee80000300800 */
[----:B------:R-:W3:Y:S01]  /*c5790*/  LDL.LU R23, [R1+0x50e0] ;  /* 0x0050e00001177983 */ /* 0x000ee20000300800 */
        /* <DEDUP_REMOVED lines=8> */
[----:B---3--:R0:W-:Y:S04]  /*c5820*/  STL.64 [R1+0x5028], R22 ;  /* 0x0050281601007387 */ /* 0x0081e80000100a00 */
[----:B0-----:R-:W3:Y:S04]  /*c5830*/  LDL R22, [R1+0x88] ;  /* 0x0000880001167983 */ /* 0x001ee80000100800 */
[----:B------:R-:W3:Y:S04]  /*c5840*/  LDL R23, [R1+0x8c] ;  /* 0x00008c0001177983 */ /* 0x000ee80000100800 */
        /* <DEDUP_REMOVED lines=10> */
[----:B---3--:R0:W-:Y:S04]  /*c58f0*/  STL.64 [R1+0x5078], R22 ;  /* 0x0050781601007387 */ /* 0x0081e80000100a00 */
[----:B0-----:R-:W3:Y:S04]  /*c5900*/  LDL.64 R22, [R1+0x98] ;  /* 0x0000980001167983 */ /* 0x001ee80000100a00 */
[----:B---3--:R0:W-:Y:S04]  /*c5910*/  STL.64 [R1+0x5088], R22 ;  /* 0x0050881601007387 */ /* 0x0081e80000100a00 */
[----:B------:R-:W3:Y:S04]  /*c5920*/  LDL.LU R20, [R1+0x8f0] ;  /* 0x0008f00001147983 */ /* 0x000ee80000300800 */
[----:B------:R-:W3:Y:S04]  /*c5930*/  LDL.LU R21, [R1+0x8f4] ;  /* 0x0008f40001157983 */ /* 0x000ee80000300800 */
[----:B0-----:R-:W2:Y:S04]  /*c5940*/  LDL.LU R22, [R1+0x8f8] ;  /* 0x0008f80001167983 */ /* 0x001ea80000300800 */
[----:B------:R-:W2:Y:S01]  /*c5950*/  LDL.LU R23, [R1+0x8fc] ;  /* 0x0008fc0001177983 */ /* 0x000ea20000300800 */
[----:B------:R-:W-:Y:S03]  /*c5960*/  HMMA.16816.F32.BF16 R12, R24, R16, R12 ;  /* 0x00000010180c723c */ /* 0x000fe6000004180c */
[----:B--2---:R0:W-:Y:S04]  /*c5970*/  STL.64 [R1+0x5098], R22 ;  /* 0x0050981601007387 */ /* 0x0041e80000100a00 */
[----:B---3--:R-:W-:Y:S04]  /*c5980*/  STL.64 [R1+0x5090], R20 ;  /* 0x0050901401007387 */ /* 0x008fe80000100a00 */
[----:B0-----:R-:W2:Y:S04]  /*c5990*/  LDL.64 R22, [R1+0xb8] ;  /* 0x0000b80001167983 */ /* 0x001ea80000100a00 */
[----:B--2---:R0:W-:Y:S04]  /*c59a0*/  STL.64 [R1+0x50b0], R22 ;  /* 0x0050b01601007387 */ /* 0x0041e80000100a00 */
[----:B0-----:R-:W2:Y:S04]  /*c59b0*/  LDL.64 R22, [R1+0xc8] ;  /* 0x0000c80001167983 */ /* 0x001ea80000100a00 */
[----:B------:R-:W-:Y:S04]  /*c59c0*/  STL.64 [R1+0xe0], R12 ;  /* 0x0000e00c01007387 */ /* 0x000fe80000100a00 */
[----:B------:R0:W-:Y:S04]  /*c59d0*/  STL.64 [R1+0xe8], R14 ;  /* 0x0000e80e01007387 */ /* 0x0001e80000100a00 */
[----:B0-----:R-:W3:Y:S04]  /*c59e0*/  LDL.LU.64 R14, [R1+0x50d8] ;  /* 0x0050d800010e7983 */ /* 0x001ee80000300a00 */
[----:B------:R-:W4:Y:S04]  /*c59f0*/  LDL.LU.64 R12, [R1+0x50d0] ;  /* 0x0050d000010c7983 */ /* 0x000f280000300a00 */
[----:B------:R0:W-:Y:S01]  /*c5a00*/  STL.64 [R1+0x5080], R18 ;  /* 0x0050801201007387 */ /* 0x0001e20000100a00 */
[----:B---3--:R-:W-:-:S02]  /*c5a10*/  IMAD.MOV.U32 R16, RZ, RZ, R14 ;  /* 0x000000ffff107224 */ /* 0x008fc400078e000e */
[----:B------:R-:W-:Y:S01]  /*c5a20*/  IMAD.MOV.U32 R17, RZ, RZ, R15 ;  /* 0x000000ffff117224 */ /* 0x000fe200078e000f */
[----:B------:R-:W3:Y:S04]  /*c5a30*/  LDL.LU R14, [R1+0x50cc] ;  /* 0x0050cc00010e7983 */ /* 0x000ee80000300800 */
[----:B------:R-:W3:Y:S04]  /*c5a40*/  LDL.LU R15, [R1+0x50c8] ;  /* 0x0050c800010f7983 */ /* 0x000ee80000300800 */
[----:B0-----:R-:W3:Y:S01]  /*c5a50*/  LDL.LU R18, [R1+0x8e8] ;  /* 0x0008e80001127983 */ /* 0x001ee20000300800 */
[----:B----4-:R-:W-:Y:S03]  /*c5a60*/  HMMA.16816.F32.BF16 R24, R24, R12, R4 ;  /* 0x0000000c1818723c */ /* 0x010fe60000041804 */
[----:B------:R-:W4:Y:S04]  /*c5a70*/  LDL.LU.64 R6, [R1+0x50c0] ;  /* 0x0050c00001067983 */ /* 0x000f280000300a00 */
[----:B------:R-:W4:Y:S01]  /*c5a80*/  LDL.LU.64 R4, [R1+0x50b8] ;  /* 0x0050b80001047983 */ /* 0x000f220000300a00 */
[----:B------:R-:W-:-:S02]  /*c5a90*/  IMAD.MOV.U32 R19, RZ, RZ, R0 ;  /* 0x000000ffff137224 */ /* 0x000fc400078e0000 */
[----:B--2---:R-:W-:-:S09]  /*c5aa0*/  IMAD.MOV.U32 R29, RZ, RZ, R23 ;  /* 0x000000ffff1d7224 */ /* 0x004fd200078e0017 */
[----:B------:R-:W-:Y:S04]  /*c5ab0*/  STL.64 [R1+0xd0], R24 ;  /* 0x0000d01801007387 */ /* 0x000fe80000100a00 */
[----:B------:R0:W-:Y:S01]  /*c5ac0*/  STL [R1+0xd8], R26 ;  /* 0x0000d81a01007387 */ /* 0x0001e20000100800 */
[----:B------:R-:W-:-:S03]  /*c5ad0*/  IMAD.MOV.U32 R0, RZ, RZ, R27 ;  /* 0x000000ffff007224 */ /* 0x000fc600078e001b */
[----:B0-----:R-:W2:Y:S01]  /*c5ae0*/  LDL.64 R26, [R1+0xa8] ;  /* 0x0000a800011a7983 */ /* 0x001ea20000100a00 */
[----:B----4-:R-:W-:Y:S03]  /*c5af0*/  HMMA.16816.F32.BF16 R8, R4, R22, R8 ;  /* 0x000000160408723c */ /* 0x010fe60000041808 */
[----:B---3--:R0:W-:Y:S04]  /*c5b00*/  STL.64 [R1+0x5040], R14 ;  /* 0x0050400e01007387 */ /* 0x0081e80000100a00 */
[----:B------:R-:W3:Y:S04]  /*c5b10*/  LDL.LU R12, [R1+0x8d0] ;  /* 0x0008d000010c7983 */ /* 0x000ee80000300800 */
[----:B------:R-:W3:Y:S04]  /*c5b20*/  LDL.LU R13, [R1+0x8d4] ;  /* 0x0008d400010d7983 */ /* 0x000ee80000300800 */
[----:B0-----:R-:W3:Y:S04]  /*c5b30*/  LDL.LU R14, [R1+0x8d8] ;  /* 0x0008d800010e7983 */ /* 0x001ee80000300800 */
[----:B------:R-:W-:Y:S04]  /*c5b40*/  STL [R1+0x4008], R0 ;  /* 0x0040080001007387 */ /* 0x000fe80000100800 */
[----:B------:R-:W4:Y:S01]  /*c5b50*/  LDL.LU.64 R22, [R1+0x50b0] ;  /* 0x0050b00001167983 */ /* 0x000f220000300a00 */
[----:B------:R-:W-:-:S03]  /*c5b60*/  IMAD.MOV.U32 R15, RZ, RZ, R28 ;  /* 0x000000ffff0f7224 */ /* 0x000fc600078e001c */
[----:B------:R-:W-:Y:S04]  /*c5b70*/  STL.64 [R1+0x1b60], R8 ;  /* 0x001b600801007387 */ /* 0x000fe80000100a00 */
[----:B------:R0:W-:Y:S01]  /*c5b80*/  STL.64 [R1+0x1b68], R10 ;  /* 0x001b680a01007387 */ /* 0x0001e20000100a00 */
[----:B------:R-:W-:-:S03]  /*c5b90*/  IMAD.MOV.U32 R28, RZ, RZ, R8 ;  /* 0x000000ffff1c7224 */ /* 0x000fc600078e0008 */
[----:B0-----:R-:W4:Y:S04]  /*c5ba0*/  LDL.LU.64 R10, [R1+0x50a8] ;  /* 0x0050a800010a7983 */ /* 0x001f280000300a00 */
[----:B------:R-:W4:Y:S04]  /*c5bb0*/  LDL.LU.64 R8, [R1+0x50a0] ;  /* 0x0050a00001087983 */ /* 0x000f280000300a00 */
[----:B------:R-:W-:Y:S04]  /*c5bc0*/  STL [R1+0x5000], R29 ;  /* 0x0050001d01007387 */ /* 0x000fe80000100800 */
[----:B------:R-:W-:Y:S01]  /*c5bd0*/  STL [R1+0x3ba8], R28 ;  /* 0x003ba81c01007387 */ /* 0x000fe20000100800 */
[----:B----4-:R-:W-:-:S15]  /*c5be0*/  HMMA.16816.F32.BF16 R8, R4, R22, R8 ;  /* 0x000000160408723c */ /* 0x010fde0000041808 */
        /* <DEDUP_REMOVED lines=14> */
[----:B------:R-:W4:Y:S04]  /*c5cd0*/  LDL.64 R26, [R1+0x78] ;  /* 0x00007800011a7983 */ /* 0x000f280000100a00 */
[----:B------:R-:W-:Y:S04]  /*c5ce0*/  STL.64 [R1+0x5010], R10 ;  /* 0x0050100a01007387 */ /* 0x000fe80000100a00 */
[----:B------:R0:W-:Y:S04]  /*c5cf0*/  STL.64 [R1+0x5008], R8 ;  /* 0x0050080801007387 */ /* 0x0001e80000100a00 */
[----:B0-----:R-:W4:Y:S04]  /*c5d00*/  LDL.LU R8, [R1+0x8c0] ;  /* 0x0008c00001087983 */ /* 0x001f280000300800 */
[----:B------:R-:W4:Y:S04]  /*c5d10*/  LDL.LU R9, [R1+0x8c4] ;  /* 0x0008c40001097983 */ /* 0x000f280000300800 */
[----:B------:R-:W4:Y:S04]  /*c5d20*/  LDL.LU R10, [R1+0x8c8] ;  /* 0x0008c800010a7983 */ /* 0x000f280000300800 */
[----:B------:R-:W4:Y:S01]  /*c5d30*/  LDL.LU R11, [R1+0x8cc] ;  /* 0x0008cc00010b7983 */ /* 0x000f220000300800 */
[----:B--2---:R-:W-:Y:S01]  /*c5d40*/  HMMA.16816.F32.BF16 R16, R4, R22, R16 ;  /* 0x000000160410723c */ /* 0x004fe20000041810 */
[----:B------:R-:W-:Y:S01]  /*c5d50*/  MOV R29, R22 ;  /* 0x00000016001d7202 */ /* 0x000fe20000000f00 */
[----:B------:R-:W-:-:S15]  /*c5d60*/  IMAD.MOV.U32 R28, RZ, RZ, R23 ;  /* 0x000000ffff1c7224 */ /* 0x000fde00078e0017 */
[----:B------:R-:W-:Y:S02]  /*c5d70*/  NOP ;  /* 0x0000000000007918 */ /* 0x000fe40000000000 */
[----:B------:R-:W-:Y:S04]  /*c5d80*/  STL.64 [R1+0x1860], R16 ;  /* 0x0018601001007387 */ /* 0x000fe80000100a00 */
[----:B------:R0:W-:Y:S04]  /*c5d90*/  STL.64 [R1+0x1868], R18 ;  /* 0x0018681201007387 */ /* 0x0001e80000100a00 */
[----:B0-----:R-:W2:Y:S04]  /*c5da0*/  LDL.LU.64 R18, [R1+0x5080] ;  /* 0x0050800001127983 */ /* 0x001ea80000300a00 */
[----:B------:R-:W3:Y:S02]  /*c5db0*/  LDL.LU.64 R22, [R1+0x5078] ;  /* 0x0050780001167983 */ /* 0x000ee40000300a00 */
[----:B---3--:R-:W-:Y:S02]  /*c5dc0*/  HMMA.16816.F32.BF16 R20, R4, R22, R12 ;  /* 0x000000160414723c */ /* 0x008fe4000004180c */
[----:B------:R-:W3:-:S15]  /*c5dd0*/  LDL.LU R12, [R1+0x10c0] ;  /* 0x0010c000010c7983 */ /* 0x000ede0000300800 */
[----:B------:R-:W-:Y:S02]  /*c5de0*/  NOP ;  /* 0x0000000000007918 */ /* 0x000fe40000000000 */
[----:B------:R-:W-:Y:S04]  /*c5df0*/  STL.64 [R1+0x1770], R20 ;  /* 0x0017701401007387 */ /* 0x000fe80000100a00 */
[----:B------:R-:W-:Y:S04]  /*c5e00*/  STL.64 [R1+0x1778], R22 ;  /* 0x0017781601007387 */ /* 0x000fe80000100a00 */
[----:B------:R-:W3:Y:S04]  /*c5e10*/  LDL.LU R13, [R1+0x10c4] ;  /* 0x0010c400010d7983 */ /* 0x000ee80000300800 */
[----:B------:R-:W2:Y:S04]  /*c5e20*/  LDL.LU R14, [R1+0x10c8] ;  /* 0x0010c800010e7983 */ /* 0x000ea80000300800 */
[----:B------:R-:W2:Y:S04]  /*c5e30*/  LDL.LU R15, [R1+0x10cc] ;  /* 0x0010cc00010f7983 */ /* 0x000ea80000300800 */
[----:B--2---:R0:W-:Y:S04]  /*c5e40*/  STL.64 [R1+0x5050], R14 ;  /* 0x0050500e01007387 */ /* 0x0041e80000100a00 */
[----:B---3--:R-:W-:Y:S04]  /*c5e50*/  STL.64 [R1+0x5048], R12 ;  /* 0x0050480c01007387 */ /* 0x008fe80000100a00 */
[----:B0-----:R-:W2:Y:S04]  /*c5e60*/  LDL R14, [R1+0x58] ;  /* 0x00005800010e7983 */ /* 0x001ea80000100800 */
[----:B------:R-:W2:Y:S04]  /*c5e70*/  LDL R15, [R1+0x5c] ;  /* 0x00005c00010f7983 */ /* 0x000ea80000100800 */
[----:B--2---:R0:W-:Y:S04]  /*c5e80*/  STL.64 [R1+0x5060], R14 ;  /* 0x0050600e01007387 */ /* 0x0041e80000100a00 */
[----:B0-----:R-:W2:Y:S04]  /*c5e90*/  LDL.64 R14, [R1+0x68] ;  /* 0x00006800010e7983 */ /* 0x001ea80000100a00 */
[----:B------:R-:W3:Y:S04]  /*c5ea0*/  LDL.LU R20, [R1+0x10b0] ;  /* 0x0010b00001147983 */ /* 0x000ee80000300800 */
[----:B------:R-:W3:Y:S04]  /*c5eb0*/  LDL.LU R21, [R1+0x10b4] ;  /* 0x0010b40001157983 */ /* 0x000ee80000300800 */
[----:B------:R-:W2:Y:S04]  /*c5ec0*/  LDL.LU R22, [R1+0x10b8] ;  /* 0x0010b80001167983 */ /* 0x000ea80000300800 */
[----:B------:R-:W2:Y:S04]  /*c5ed0*/  LDL.LU R23, [R1+0x10bc] ;  /* 0x0010bc0001177983 */ /* 0x000ea80000300800 */
[----:B--2---:R0:W-:Y:S04]  /*c5ee0*/  STL.64 [R1+0x5038], R22 ;  /* 0x0050381601007387 */ /* 0x0041e80000100a00 */
[----:B---3--:R1:W-:Y:S04]  /*c5ef0*/  STL.64 [R1+0x5030], R20 ;  /* 0x0050301401007387 */ /* 0x0083e80000100a00 */
[----:B0-----:R-:W2:Y:S01]  /*c5f00*/  LDL.64 R22, [R1+0x48] ;  /* 0x0000480001167983 */ /* 0x001ea20000100a00 */
[----:B----4-:R-:W-:Y:S03]  /*c5f10*/  HMMA.16816.F32.BF16 R8, R4, R26, R8 ;  /* 0x0000001a0408723c */ /* 0x010fe60000041808 */
[----:B--2---:R0:W-:Y:S04]  /*c5f20*/  STL.64 [R1+0x5058], R22 ;  /* 0x0050581601007387 */ /* 0x0041e80000100a00 */
[----:B-1----:R-:W2:Y:S04]  /*c5f30*/  LDL.LU R20, [R1+0x10d0] ;  /* 0x0010d00001147983 */ /* 0x002ea80000300800 */
[----:B------:R-:W2:Y:S04]  /*c5f40*/  LDL.LU R21, [R1+0x10d4] ;  /* 0x0010d40001157983 */ /* 0x000ea80000300800 */
[----:B0-----:R-:W3:Y:S04]  /*c5f50*/  LDL.LU R22, [R1+0x10d8] ;  /* 0x0010d80001167983 */ /* 0x001ee80000300800 */
[----:B------:R-:W3:Y:S01]  /*c5f60*/  LDL.LU R23, [R1+0x10dc] ;  /* 0x0010dc0001177983 */ /* 0x000ee20000300800 */
[----:B------:R-:W-:-:S02]  /*c5f70*/  IMAD.MOV.U32 R17, RZ, RZ, R26 ;  /* 0x000000ffff117224 */ /* 0x000fc400078e001a */
[----:B------:R-:W-:Y:S02]  /*c5f80*/  IMAD.MOV.U32 R16, RZ, RZ, R27 ;  /* 0x000000ffff107224 */ /* 0x000fe400078e001b */
[----:B------:R-:W0:Y:S04]  /*c5f90*/  LDSM.16.MT88.4 R24, [R2+UR5+0xe100] ;  /* 0x00e100050218783b */ /* 0x000e280008004200 */
[----:B---3--:R-:W-:Y:S04]  /*c5fa0*/  STL.64 [R1+0x5070], R22 ;  /* 0x0050701601007387 */ /* 0x008fe80000100a00 */
[----:B--2---:R1:W-:Y:S04]  /*c5fb0*/  STL.64 [R1+0x5068], R20 ;  /* 0x0050681401007387 */ /* 0x0043e80000100a00 */
[----:B-1----:R-:W2:Y:S04]  /*c5fc0*/  LDL.LU R20, [R1+0x10e0] ;  /* 0x0010e00001147983 */ /* 0x002ea80000300800 */
[----:B------:R-:W2:Y:S04]  /*c5fd0*/  LDL.LU R21, [R1+0x10e4] ;  /* 0x0010e40001157983 */ /* 0x000ea80000300800 */
[----:B------:R-:W2:Y:S04]  /*c5fe0*/  LDL.LU R22, [R1+0x10e8] ;  /* 0x0010e80001167983 */ /* 0x000ea80000300800 */
[----:B------:R-:W2:Y:S04]  /*c5ff0*/  LDL.LU R23, [R1+0x10ec] ;  /* 0x0010ec0001177983 */ /* 0x000ea80000300800 */
[----:B------:R1:W-:Y:S04]  /*c6000*/  STL.64 [R1+0x1660], R8 ;  /* 0x0016600801007387 */ /* 0x0003e80000100a00 */
[----:B------:R3:W-:Y:S04]  /*c6010*/  STL.64 [R1+0x1668], R10 ;  /* 0x0016680a01007387 */ /* 0x0007e80000100a00 */
[----:B-1----:R-:W4:Y:S04]  /*c6020*/  LDL.LU R8, [R1+0x1090] ;  /* 0x0010900001087983 */ /* 0x002f280000300800 */
[----:B------:R-:W4:Y:S04]  /*c6030*/  LDL.LU R9, [R1+0x1094] ;  /* 0x0010940001097983 */ /* 0x000f280000300800 */
[----:B---3--:R-:W3:Y:S04]  /*c6040*/  LDL.LU R10, [R1+0x1098] ;  /* 0x00109800010a7983 */ /* 0x008ee80000300800 */
[----:B------:R-:W3:Y:S01]  /*c6050*/  LDL.LU R11, [R1+0x109c] ;  /* 0x00109c00010b7983 */ /* 0x000ee20000300800 */
[----:B------:R-:W-:-:S02]  /*c6060*/  IMAD.MOV.U32 R3, RZ, RZ, R14 ;  /* 0x000000ffff037224 */ /* 0x000fc400078e000e */
[----:B------:R-:W-:Y:S01]  /*c6070*/  IMAD.MOV.U32 R0, RZ, RZ, R15 ;  /* 0x000000ffff007224 */ /* 0x000fe200078e000f */
[C---:B--2---:R-:W-:Y:S01]  /*c6080*/  HMMA.16816.F32.BF16 R20, R4.reuse, R14, R20 ;  /* 0x0000000e0414723c */ /* 0x044fe20000041814 */
[----:B---3--:R1:W-:Y:S04]  /*c6090*/  STL.64 [R1+0x5020], R10 ;  /* 0x0050200a01007387 */ /* 0x0083e80000100a00 */
[----:B----4-:R-:W-:Y:S04]  /*c60a0*/  STL.64 [R1+0x5018], R8 ;  /* 0x0050180801007387 */ /* 0x010fe80000100a00 */
[----:B-1----:R-:W2:Y:S04]  /*c60b0*/  LDL.64 R10, [R1+0x38] ;  /* 0x00003800010a7983 */ /* 0x002ea80000100a00 */
[----:B------:R-:W-:Y:S04]  /*c60c0*/  STL.64 [R1+0x4fe0], R18 ;  /* 0x004fe01201007387 */ /* 0x000fe80000100a00 */
[----:B------:R1:W-:Y:S04]  /*c60d0*/  STL.64 [R1+0x4fd8], R16 ;  /* 0x004fd81001007387 */ /* 0x0003e80000100a00 */
[----:B-1----:R-:W3:Y:S04]  /*c60e0*/  LDL.LU R16, [R1+0x10a0] ;  /* 0x0010a00001107983 */ /* 0x002ee80000300800 */
[----:B------:R-:W3:Y:S04]  /*c60f0*/  LDL.LU R17, [R1+0x10a4] ;  /* 0x0010a40001117983 */ /* 0x000ee80000300800 */
[----:B------:R-:W3:Y:S04]  /*c6100*/  LDL.LU R18, [R1+0x10a8] ;  /* 0x0010a80001127983 */ /* 0x000ee80000300800 */
[----:B------:R-:W3:Y:S04]  /*c6110*/  LDL.LU R19, [R1+0x10ac] ;  /* 0x0010ac0001137983 */ /* 0x000ee80000300800 */
[----:B0-----:R0:W-:Y:S04]  /*c6120*/  STL.64 [R1+0x4ea8], R26 ;  /* 0x004ea81a01007387 */ /* 0x0011e80000100a00 */
[----:B------:R-:W-:Y:S04]  /*c6130*/  STL.64 [R1+0x4ea0], R24 ;  /* 0x004ea01801007387 */ /* 0x000fe80000100a00 */
[----:B0-----:R-:W3:Y:S04]  /*c6140*/  LDL R26, [R1+0x28] ;  /* 0x00002800011a7983 */ /* 0x001ee80000100800 */
[----:B------:R-:W3:Y:S04]  /*c6150*/  LDL R27, [R1+0x2c] ;  /* 0x00002c00011b7983 */ /* 0x000ee80000100800 */
[----:B------:R-:W-:Y:S04]  /*c6160*/  STL.64 [R1+0x1560], R20 ;  /* 0x0015601401007387 */ /* 0x000fe80000100a00 */
[----:B------:R0:W-:Y:S04]  /*c6170*/  STL.64 [R1+0x1568], R22 ;  /* 0x0015681601007387 */ /* 0x0001e80000100a00 */
[----:B0-----:R-:W4:Y:S04]  /*c6180*/  LDL.LU.64 R22, [R1+0x5070] ;  /* 0x0050700001167983 */ /* 0x001f280000300a00 */
[----:B------:R-:W4:Y:S04]  /*c6190*/  LDL.LU.64 R20, [R1+0x5068] ;  /* 0x0050680001147983 */ /* 0x000f280000300a00 */
        /* <DEDUP_REMOVED lines=15> */
[----:B------:R-:W2:Y:S04]  /*c6290*/  LDL.LU.64 R22, [R1+0x5038] ;  /* 0x0050380001167983 */ /* 0x000ea80000300a00 */
[----:B------:R-:W2:Y:S02]  /*c62a0*/  LDL.LU.64 R20, [R1+0x5030] ;  /* 0x0050300001147983 */ /* 0x000ea40000300a00 */
[----:B--2---:R-:W-:Y:S02]  /*c62b0*/  HMMA.16816.F32.BF16 R20, R4, R10, R20 ;  /* 0x0000000a0414723c */ /* 0x004fe40000041814 */
[----:B----4-:R0:W-:Y:S04]  /*c62c0*/  STL.64 [R1+0x4fc0], R14 ;  /* 0x004fc00e01007387 */ /* 0x0101e80000100a00 */
[----:B------:R-:W-:Y:S04]  /*c62d0*/  STL.64 [R1+0x4fb8], R12 ;  /* 0x004fb80c01007387 */ /* 0x000fe80000100a00 */
[----:B0-----:R-:W2:Y:S09]  /*c62e0*/  LDL.64 R14, [R1+0x18] ;  /* 0x00001800010e7983 */ /* 0x001eb20000100a00 */
[----:B------:R0:W-:Y:S04]  /*c62f0*/  STL.64 [R1+0x12c0], R20 ;  /* 0x0012c01401007387 */ /* 0x0001e80000100a00 */
[----:B------:R1:W-:Y:S01]  /*c6300*/  STL.64 [R1+0x12c8], R22 ;  /* 0x0012c81601007387 */ /* 0x0003e20000100a00 */
[----:B0-----:R-:W-:-:S03]  /*c6310*/  IMAD.MOV.U32 R21, RZ, RZ, R10 ;  /* 0x000000ffff157224 */ /* 0x001fc600078e000a */
[----:B-1----:R-:W4:Y:S01]  /*c6320*/  LDL.LU.64 R22, [R1+0x5028] ;  /* 0x0050280001167983 */ /* 0x002f220000300a00 */
[----:B------:R-:W-:-:S03]  /*c6330*/  IMAD.MOV.U32 R20, RZ, RZ, R11 ;  /* 0x000000ffff147224 */ /* 0x000fc600078e000b */
[----:B------:R-:W2:Y:S04]  /*c6340*/  LDL.LU.64 R10, [R1+0x5020] ;  /* 0x00502000010a7983 */ /* 0x000ea80000300a00 */
[----:B------:R-:W2:Y:S01]  /*c6350*/  LDL.LU.64 R8, [R1+0x5018] ;  /* 0x0050180001087983 */ /* 0x000ea20000300a00 */
[C---:B---3--:R-:W-:Y:S08]  /*c6360*/  HMMA.16816.F32.BF16 R16, R4.reuse, R26, R16 ;  /* 0x0000001a0410723c */ /* 0x048ff00000041810 */
[----:B--2---:R-:W-:Y:S01]  /*c6370*/  HMMA.16816.F32.BF16 R8, R4, R14, R8 ;  /* 0x0000000e0408723c */ /* 0x004fe20000041808 */
[----:B----4-:R0:W-:Y:S04]  /*c6380*/  STL.64 [R1+0x4ff8], R22 ;  /* 0x004ff81601007387 */ /* 0x0101e80000100a00 */
[----:B------:R-:W-:Y:S04]  /*c6390*/  STL.64 [R1+0x4ff0], R20 ;  /* 0x004ff01401007387 */ /* 0x000fe80000100a00 */
[----:B0-----:R-:W2:Y:S04]  /*c63a0*/  LDL.64 R22, [R1+0x8] ;  /* 0x0000080001167983 */ /* 0x001ea80000100a00 */
[----:B------:R0:W-:Y:S04]  /*c63b0*/  STL.64 [R1+0x12b0], R16 ;  /* 0x0012b01001007387 */ /* 0x0001e80000100a00 */
[----:B------:R1:W-:Y:S04]  /*c63c0*/  STL.64 [R1+0x12b8], R18 ;  /* 0x0012b81201007387 */ /* 0x0003e80000100a00 */
[----:B0-----:R-:W3:Y:S04]  /*c63d0*/  LDL.LU R16, [R1+0x1070] ;  /* 0x0010700001107983 */ /* 0x001ee80000300800 */
[----:B------:R-:W3:Y:S04]  /*c63e0*/  LDL.LU R17, [R1+0x1074] ;  /* 0x0010740001117983 */ /* 0x000ee80000300800 */
[----:B-1----:R-:W3:Y:S04]  /*c63f0*/  LDL.LU R18, [R1+0x1078] ;  /* 0x0010780001127983 */ /* 0x002ee80000300800 */
[----:B------:R-:W3:Y:S04]  /*c6400*/  LDL.LU R19, [R1+0x107c] ;  /* 0x00107c0001137983 */ /* 0x000ee80000300800 */
[----:B------:R0:W-:Y:S04]  /*c6410*/  STL.64 [R1+0x4ef0], R26 ;  /* 0x004ef01a01007387 */ /* 0x0001e80000100a00 */
[----:B0-----:R-:W4:Y:S04]  /*c6420*/  LDL R26, [R1+0x88] ;  /* 0x00008800011a7983 */ /* 0x001f280000100800 */
[----:B------:R-:W4:Y:S04]  /*c6430*/  LDL R27, [R1+0x8c] ;  /* 0x00008c00011b7983 */ /* 0x000f280000100800 */
[----:B------:R-:W-:Y:S04]  /*c6440*/  STL.64 [R1+0x12a0], R8 ;  /* 0x0012a00801007387 */ /* 0x000fe80000100a00 */
[----:B------:R0:W-:Y:S04]  /*c6450*/  STL.64 [R1+0x12a8], R10 ;  /* 0x0012a80a01007387 */ /* 0x0001e80000100a00 */
[----:B0-----:R-:W2:Y:S04]  /*c6460*/  LDL.LU.64 R10, [R1+0x5010] ;  /* 0x00501000010a7983 */ /* 0x001ea80000300a00 */
[----:B------:R-:W2:Y:S01]  /*c6470*/  LDL.LU.64 R8, [R1+0x5008] ;  /* 0x0050080001087983 */ /* 0x000ea20000300a00 */
[----:B------:R-:W-:-:S02]  /*c6480*/  IMAD.MOV.U32 R25, RZ, RZ, R14 ;  /* 0x000000ffff197224 */ /* 0x000fc400078e000e */
[----:B------:R-:W-:Y:S01]  /*c6490*/  IMAD.MOV.U32 R24, RZ, RZ, R15 ;  /* 0x000000ffff187224 */ /* 0x000fe200078e000f */
[----:B----4-:R0:W-:Y:S04]  /*c64a0*/  STL.64 [R1+0x4f50], R26 ;  /* 0x004f501a01007387 */ /* 0x0101e80000100a00 */
[----:B------:R-:W-:Y:S01]  /*c64b0*/  STL.64 [R1+0x4f48], R24 ;  /* 0x004f481801007387 */ /* 0x000fe20000100a00 */
[----:B0-----:R-:W-:Y:S02]  /*c64c0*/  IMAD.MOV.U32 R26, RZ, RZ, R29 ;  /* 0x000000ffff1a7224 */ /* 0x001fe400078e001d */
[----:B------:R-:W-:Y:S01]  /*c64d0*/  IMAD.MOV.U32 R27, RZ, RZ, R28 ;  /* 0x000000ffff1b7224 */ /* 0x000fe200078e001c */
[----:B------:R-:W4:Y:S04]  /*c64e0*/  LDL.LU R29, [R1+0x5000] ;  /* 0x00500000011d7983 */ /* 0x000f280000300800 */
[----:B------:R2:W-:Y:S02]  /*c64f0*/  STL.64 [R1+0x4f60], R26 ;  /* 0x004f601a01007387 */ /* 0x0005e40000100a00 */
[----:B--2---:R-:W-:-:S02]  /*c6500*/  IMAD.MOV.U32 R26, RZ, RZ, R11 ;  /* 0x000000ffff1a7224 */ /* 0x004fc400078e000b */
        /* <DEDUP_REMOVED lines=20> */
[----:B------:R1:W-:Y:S01]  /*c6650*/  STL.64 [R1+0x1298], R26 ;  /* 0x0012981a01007387 */ /* 0x0003e20000100a00 */
[----:B0-----:R-:W-:Y:S01]  /*c6660*/  MOV R25, R22 ;  /* 0x0000001600197202 */ /* 0x001fe20000000f00 */
[----:B------:R-:W-:Y:S02]  /*c6670*/  IMAD.MOV.U32 R24, RZ, RZ, R23 ;  /* 0x000000ffff187224 */ /* 0x000fe400078e0017 */
[----:B------:R-:W3:Y:S04]  /*c6680*/  LDL.LU.64 R22, [R1+0x4ff8] ;  /* 0x004ff80001167983 */ /* 0x000ee80000300a00 */
[----:B------:R-:W2:Y:S04]  /*c6690*/  LDL.LU.64 R20, [R1+0x4ff0] ;  /* 0x004ff00001147983 */ /* 0x000ea80000300a00 */
[----:B-1----:R-:W2:Y:S01]  /*c66a0*/  LDL R26, [R1+0xc8] ;  /* 0x0000c800011a7983 */ /* 0x002ea20000100800 */
[----:B----4-:R-:W-:-:S03]  /*c66b0*/  IMAD.MOV.U32 R27, RZ, RZ, R29 ;  /* 0x000000ffff1b7224 */ /* 0x010fc600078e001d */
[----:B------:R-:W4:Y:S01]  /*c66c0*/  LDL.LU R29, [R1+0x4fe8] ;  /* 0x004fe800011d7983 */ /* 0x000f220000300800 */
[----:B---3--:R-:W-:-:S15]  /*c66d0*/  HMMA.16816.F32.BF16 R16, R4, R22, R16 ;  /* 0x000000160410723c */ /* 0x008fde0000041810 */
[----:B------:R-:W-:-:S04]  /*c66e0*/  NOP ;  /* 0x0000000000007918 */ /* 0x000fc80000000000 */
[----:B------:R-:W-:Y:S04]  /*c66f0*/  STL.64 [R1+0x1280], R16 ;  /* 0x0012801001007387 */ /* 0x000fe80000100a00 */
[----:B------:R0:W-:Y:S04]  /*c6700*/  STL.64 [R1+0x1288], R18 ;  /* 0x0012881201007387 */ /* 0x0001e80000100a00 */
[----:B0-----:R-:W3:Y:S04]  /*c6710*/  LDL.LU.64 R18, [R1+0x4fe0] ;  /* 0x004fe00001127983 */ /* 0x001ee80000300a00 */
[----:B------:R-:W4:Y:S04]  /*c6720*/  LDL.LU.64 R16, [R1+0x4fd8] ;  /* 0x004fd80001107983 */ /* 0x000f280000300a00 */
[----:B------:R-:W-:Y:S04]  /*c6730*/  STL.64 [R1+0x4f28], R22 ;  /* 0x004f281601007387 */ /* 0x000fe80000100a00 */
[----:B--2---:R0:W-:Y:S04]  /*c6740*/  STL.64 [R1+0x4f58], R20 ;  /* 0x004f581401007387 */ /* 0x0041e80000100a00 */
[----:B0-----:R-:W2:Y:S04]  /*c6750*/  LDL.LU R20, [R1+0x710] ;  /* 0x0007100001147983 */ /* 0x001ea80000300800 */
[----:B------:R-:W2:Y:S01]  /*c6760*/  LDL.LU R21, [R1+0x714] ;  /* 0x0007140001157983 */ /* 0x000ea20000300800 */
[----:B---3--:R-:W-:-:S02]  /*c6770*/  IMAD.MOV.U32 R22, RZ, RZ, R19 ;  /* 0x000000ffff167224 */ /* 0x008fc400078e0013 */
[----:B------:R-:W-:Y:S01]  /*c6780*/  IMAD.MOV.U32 R23, RZ, RZ, R18 ;  /* 0x000000ffff177224 */ /* 0x000fe200078e0012 */
[----:B------:R-:W3:Y:S04]  /*c6790*/  LDL.LU R19, [R1+0x4fd4] ;  /* 0x004fd40001137983 */ /* 0x000ee80000300800 */
[----:B------:R-:W3:Y:S04]  /*c67a0*/  LDL.LU R18, [R1+0x4fd0] ;  /* 0x004fd00001127983 */ /* 0x000ee80000300800 */
[----:B------:R-:W-:Y:S04]  /*c67b0*/  STL.64 [R1+0x4f70], R22 ;  /* 0x004f701601007387 */ /* 0x000fe80000100a00 */
[----:B--2---:R0:W-:Y:S04]  /*c67c0*/  STL.64 [R1+0x4f68], R20 ;  /* 0x004f681401007387 */ /* 0x0041e80000100a00 */
[----:B0-----:R-:W2:Y:S04]  /*c67d0*/  LDL.LU R20, [R1+0x720] ;  /* 0x0007200001147983 */ /* 0x001ea80000300800 */
[----:B------:R-:W2:Y:S04]  /*c67e0*/  LDL.LU R21, [R1+0x724] ;  /* 0x0007240001157983 */ /* 0x000ea80000300800 */
[----:B------:R-:W2:Y:S04]  /*c67f0*/  LDL.LU R22, [R1+0x728] ;  /* 0x0007280001167983 */ /* 0x000ea80000300800 */
[----:B------:R-:W2:Y:S04]  /*c6800*/  LDL.LU R23, [R1+0x72c] ;  /* 0x00072c0001177983 */ /* 0x000ea80000300800 */
[----:B--2---:R3:W-:Y:S04]  /*c6810*/  STL.64 [R1+0x4f88], R22 ;  /* 0x004f881601007387 */ /* 0x0047e80000100a00 */
[----:B------:R0:W-:Y:S01]  /*c6820*/  STL.64 [R1+0x4f80], R20 ;  /* 0x004f801401007387 */ /* 0x0001e20000100a00 */
[----:B---3--:R-:W-:-:S03]  /*c6830*/  IMAD.MOV.U32 R22, RZ, RZ, R18 ;  /* 0x000000ffff167224 */ /* 0x008fc600078e0012 */
[----:B0-----:R-:W2:Y:S04]  /*c6840*/  LDL.LU R20, [R1+0x730] ;  /* 0x0007300001147983 */ /* 0x001ea80000300800 */
[----:B------:R-:W2:Y:S04]  /*c6850*/  LDL.LU R21, [R1+0x734] ;  /* 0x0007340001157983 */ /* 0x000ea80000300800 */
[----:B------:R-:W3:Y:S01]  /*c6860*/  LDL.LU R18, [R1+0x4fcc] ;  /* 0x004fcc0001127983 */ /* 0x000ee20000300800 */
[----:B------:R-:W-:-:S03]  /*c6870*/  IMAD.MOV.U32 R23, RZ, RZ, R19 ;  /* 0x000000ffff177224 */ /* 0x000fc600078e0013 */
[----:B------:R-:W3:Y:S04]  /*c6880*/  LDL.LU R19, [R1+0x4fc8] ;  /* 0x004fc80001137983 */ /* 0x000ee80000300800 */
[----:B------:R-:W-:Y:S01]  /*c6890*/  STL.64 [R1+0x4fa0], R22 ;  /* 0x004fa01601007387 */ /* 0x000fe20000100a00 */
[C---:B---3--:R-:W-:Y:S03]  /*c68a0*/  HMMA.16816.F32.BF16 R12, R4.reuse, R18, R12 ;  /* 0x00000012040c723c */ /* 0x048fe6000004180c */
        /* <DEDUP_REMOVED lines=9> */
[----:B------:R0:W-:Y:S01]  /*c6940*/  STL.64 [R1+0x4eb8], R18 ;  /* 0x004eb81201007387 */ /* 0x0001e20000100a00 */
[----:B---3--:R-:W-:Y:S03]  /*c6950*/  HMMA.16816.F32.BF16 R4, R4, R14, R8 ;  /* 0x0000000e0404723c */ /* 0x008fe60000041808 */
[----:B------:R-:W2:Y:S04]  /*c6960*/  LDL.LU.64 R10, [R1+0x4fb0] ;  /* 0x004fb000010a7983 */ /* 0x000ea80000300a00 */
[----:B------:R-:W2:Y:S01]  /*c6970*/  LDL.LU.64 R8, [R1+0x4fa8] ;  /* 0x004fa80001087983 */ /* 0x000ea20000300a00 */
[----:B0-----:R-:W-:-:S02]  /*c6980*/  IMAD.MOV.U32 R18, RZ, RZ, R25 ;  /* 0x000000ffff127224 */ /* 0x001fc400078e0019 */
[----:B------:R-:W-:-:S09]  /*c6990*/  IMAD.MOV.U32 R19, RZ, RZ, R24 ;  /* 0x000000ffff137224 */ /* 0x000fd200078e0018 */
[----:B------:R0:W-:Y:S04]  /*c69a0*/  STL.64 [R1+0x8b0], R4 ;  /* 0x0008b00401007387 */ /* 0x0001e80000100a00 */
[----:B------:R1:W-:Y:S04]  /*c69b0*/  STL.64 [R1+0x8b8], R6 ;  /* 0x0008b80601007387 */ /* 0x0003e80000100a00 */
[----:B0-----:R-:W3:Y:S04]  /*c69c0*/  LDL.LU R4, [R1+0x700] ;  /* 0x0007000001047983 */ /* 0x001ee80000300800 */
[----:B------:R-:W3:Y:S04]  /*c69d0*/  LDL.LU R5, [R1+0x704] ;  /* 0x0007040001057983 */ /* 0x000ee80000300800 */
[----:B-1----:R-:W3:Y:S04]  /*c69e0*/  LDL.LU R6, [R1+0x708] ;  /* 0x0007080001067983 */ /* 0x002ee80000300800 */
        /* <DEDUP_REMOVED lines=8> */
[----:B----4-:R-:W-:Y:S02]  /*c6a70*/  IMAD.MOV.U32 R7, RZ, RZ, R29 ;  /* 0x000000ffff077224 */ /* 0x010fe400078e001d */
[----:B------:R-:W-:-:S05]  /*c6a80*/  IMAD.MOV.U32 R29, RZ, RZ, R24 ;  /* 0x000000ffff1d7224 */ /* 0x000fca00078e0018 */
        /* <DEDUP_REMOVED lines=19> */
[----:B------:R-:W4:Y:S01]  /*c6bc0*/  LDL.LU.64 R24, [R1+0x4f48] ;  /* 0x004f480001187983 */ /* 0x000f220000300a00 */
[----:B---3--:R-:W-:Y:S01]  /*c6bd0*/  HMMA.16816.F32.BF16 R4, R8, R26, R4 ;  /* 0x0000001a0804723c */ /* 0x008fe20000041804 */
[----:B----4-:R-:W-:-:S02]  /*c6be0*/  IMAD.MOV.U32 R18, RZ, RZ, R25 ;  /* 0x000000ffff127224 */ /* 0x010fc400078e0019 */
[----:B------:R-:W-:Y:S02]  /*c6bf0*/  IMAD.MOV.U32 R19, RZ, RZ, R24 ;  /* 0x000000ffff137224 */ /* 0x000fe400078e0018 */
[----:B--2---:R-:W-:Y:S02]  /*c6c00*/  IMAD.MOV.U32 R26, RZ, RZ, R21 ;  /* 0x000000ffff1a7224 */ /* 0x004fe400078e0015 */
[----:B------:R-:W-:Y:S01]  /*c6c10*/  IMAD.MOV.U32 R27, RZ, RZ, R20 ;  /* 0x000000ffff1b7224 */ /* 0x000fe200078e0014 */
[----:B------:R-:W-:Y:S11]  /*c6c20*/  STL.64 [R1+0x4ee8], R18 ;  /* 0x004ee81201007387 */ /* 0x000ff60000100a00 */
[----:B------:R-:W-:Y:S04]  /*c6c30*/  STL.64 [R1+0x1760], R4 ;  /* 0x0017600401007387 */ /* 0x000fe80000100a00 */
[----:B------:R0:W-:Y:S04]  /*c6c40*/  STL.64 [R1+0x1768], R6 ;  /* 0x0017680601007387 */ /* 0x0001e80000100a00 */
[----:B------:R1:W-:Y:S01]  /*c6c50*/  STL.64 [R1+0x4f08], R26 ;  /* 0x004f081a01007387 */ /* 0x0003e20000100a00 */
[----:B0-----:R-:W-:-:S02]  /*c6c60*/  IMAD.MOV.U32 R7, RZ, RZ, R16 ;  /* 0x000000ffff077224 */ /* 0x001fc400078e0010 */
[----:B------:R-:W-:Y:S01]  /*c6c70*/  IMAD.MOV.U32 R6, RZ, RZ, R17 ;  /* 0x000000ffff067224 */ /* 0x000fe200078e0011 */
[----:B------:R-:W2:Y:S04]  /*c6c80*/  LDL.LU R16, [R1+0xe70] ;  /* 0x000e700001107983 */ /* 0x000ea80000300800 */
[----:B------:R-:W2:Y:S04]  /*c6c90*/  LDL.LU R17, [R1+0xe74] ;  /* 0x000e740001117983 */ /* 0x000ea80000300800 */
[----:B------:R-:W3:Y:S04]  /*c6ca0*/  LDL.LU R18, [R1+0xe78] ;  /* 0x000e780001127983 */ /* 0x000ee80000300800 */
[----:B------:R-:W3:Y:S01]  /*c6cb0*/  LDL.LU R19, [R1+0xe7c] ;  /* 0x000e7c0001137983 */ /* 0x000ee20000300800 */
[----:B-1----:R-:W-:Y:S01]  /*c6cc0*/  IMAD.MOV.U32 R26, RZ, RZ, R13 ;  /* 0x000000ffff1a7224 */ /* 0x002fe200078e000d */
[----:B------:R-:W-:Y:S01]  /*c6cd0*/  MOV R27, R12 ;  /* 0x0000000c001b7202 */ /* 0x000fe20000000f00 */
[----:B------:R-:W-:-:S02]  /*c6ce0*/  IMAD.MOV.U32 R14, RZ, RZ, R3 ;  /* 0x000000ffff0e7224 */ /* 0x000fc400078e0003 */
[----:B------:R-:W-:Y:S02]  /*c6cf0*/  IMAD.MOV.U32 R15, RZ, RZ, R0 ;  /* 0x000000ffff0f7224 */ /* 0x000fe400078e0000 */
[----:B------:R-:W-:Y:S04]  /*c6d00*/  STL.64 [R1+0x4f20], R26 ;  /* 0x004f201a01007387 */ /* 0x000fe80000100a00 */
[----:B---3--:R-:W-:Y:S04]  /*c6d10*/  STL.64 [R1+0x4f00], R18 ;  /* 0x004f001201007387 */ /* 0x008fe80000100a00 */
[----:B--2---:R0:W-:Y:S04]  /*c6d20*/  STL.64 [R1+0x4ef8], R16 ;  /* 0x004ef81001007387 */ /* 0x0041e80000100a00 */
[----:B0-----:R-:W2:Y:S04]  /*c6d30*/  LDL.LU R16, [R1+0xe80] ;  /* 0x000e800001107983 */ /* 0x001ea80000300800 */
[----:B------:R-:W2:Y:S04]  /*c6d40*/  LDL.LU R17, [R1+0xe84] ;  /* 0x000e840001117983 */ /* 0x000ea80000300800 */
[----:B------:R-:W3:Y:S04]  /*c6d50*/  LDL.LU R18, [R1+0xe88] ;  /* 0x000e880001127983 */ /* 0x000ee80000300800 */
[----:B------:R-:W3:Y:S04]  /*c6d60*/  LDL.LU R19, [R1+0xe8c] ;  /* 0x000e8c0001137983 */ /* 0x000ee80000300800 */
[----:B------:R0:W-:Y:S04]  /*c6d70*/  STL.64 [R1+0x4f40], R14 ;  /* 0x004f400e01007387 */ /* 0x0001e80000100a00 */
[----:B------:R-:W4:Y:S04]  /*c6d80*/  LDL.LU R12, [R1+0x6f0] ;  /* 0x0006f000010c7983 */ /* 0x000f280000300800 */
[----:B------:R-:W4:Y:S04]  /*c6d90*/  LDL.LU R13, [R1+0x6f4] ;  /* 0x0006f400010d7983 */ /* 0x000f280000300800 */
[----:B0-----:R-:W4:Y:S04]  /*c6da0*/  LDL.LU R14, [R1+0x6f8] ;  /* 0x0006f800010e7983 */ /* 0x001f280000300800 */
[----:B------:R-:W4:Y:S04]  /*c6db0*/  LDL.LU R15, [R1+0x6fc] ;  /* 0x0006fc00010f7983 */ /* 0x000f280000300800 */
[----:B------:R-:W2:Y:S04]  /*c6dc0*/  LDL.LU R20, [R1+0xea0] ;  /* 0x000ea00001147983 */ /* 0x000ea80000300800 */
        /* <DEDUP_REMOVED lines=10> */
[----:B------:R-:W4:Y:S04]  /*c6e70*/  LDL.64 R26, [R1+0x58] ;  /* 0x00005800011a7983 */ /* 0x000f280000100a00 */
[----:B---3--:R-:W-:Y:S04]  /*c6e80*/  STL.64 [R1+0x4f18], R18 ;  /* 0x004f181201007387 */ /* 0x008fe80000100a00 */
[----:B------:R0:W-:Y:S04]  /*c6e90*/  STL.64 [R1+0x4f10], R16 ;  /* 0x004f101001007387 */ /* 0x0001e80000100a00 */
[----:B0-----:R-:W3:Y:S04]  /*c6ea0*/  LDL.LU R16, [R1+0xe90] ;  /* 0x000e900001107983 */ /* 0x001ee80000300800 */
[----:B------:R-:W3:Y:S04]  /*c6eb0*/  LDL.LU R17, [R1+0xe94] ;  /* 0x000e940001117983 */ /* 0x000ee80000300800 */
[----:B------:R-:W3:Y:S04]  /*c6ec0*/  LDL.LU R18, [R1+0xe98] ;  /* 0x000e980001127983 */ /* 0x000ee80000300800 */
[----:B------:R-:W3:Y:S04]  /*c6ed0*/  LDL.LU R19, [R1+0xe9c] ;  /* 0x000e9c0001137983 */ /* 0x000ee80000300800 */
[----:B------:R-:W2:Y:S04]  /*c6ee0*/  LDL.LU.64 R14, [R1+0x4f40] ;  /* 0x004f4000010e7983 */ /* 0x000ea80000300a00 */
        /* <DEDUP_REMOVED lines=26> */
[----:B0-----:R-:W2:Y:S04]  /*c7090*/  LDL.LU R12, [R1+0xe30] ;  /* 0x000e3000010c7983 */ /* 0x001ea80000300800 */
[----:B------:R-:W2:Y:S04]  /*c70a0*/  LDL.LU R13, [R1+0xe34] ;  /* 0x000e3400010d7983 */ /* 0x000ea80000300800 */
[----:B-1----:R-:W2:Y:S04]  /*c70b0*/  LDL.LU R14, [R1+0xe38] ;  /* 0x000e3800010e7983 */ /* 0x002ea80000300800 */
[----:B------:R-:W2:Y:S01]  /*c70c0*/  LDL.LU R15, [R1+0xe3c] ;  /* 0x000e3c00010f7983 */ /* 0x000ea20000300800 */
[----:B----4-:R-:W-:-:S15]  /*c70d0*/  HMMA.16816.F32.BF16 R20, R8, R26, R20 ;  /* 0x0000001a0814723c */ /* 0x010fde0000041814 */
[----:B------:R-:W-:-:S04]  /*c70e0*/  NOP ;  /* 0x0000000000007918 */ /* 0x000fc80000000000 */
[----:B------:R0:W-:Y:S04]  /*c70f0*/  STL.64 [R1+0x1450], R20 ;  /* 0x0014501401007387 */ /* 0x0001e80000100a00 */
[----:B------:R1:W-:Y:S01]  /*c7100*/  STL.64 [R1+0x1458], R22 ;  /* 0x0014581601007387 */ /* 0x0003e20000100a00 */
[----:B0-----:R-:W-:-:S03]  /*c7110*/  IMAD.MOV.U32 R21, RZ, RZ, R26 ;  /* 0x000000ffff157224 */ /* 0x001fc600078e001a */
[----:B-1----:R-:W4:Y:S01]  /*c7120*/  LDL.LU.64 R22, [R1+0x4f28] ;  /* 0x004f280001167983 */ /* 0x002f220000300a00 */
[----:B------:R-:W-:-:S03]  /*c7130*/  IMAD.MOV.U32 R20, RZ, RZ, R27 ;  /* 0x000000ffff147224 */ /* 0x000fc600078e001b */
        /* <DEDUP_REMOVED lines=29> */
[----:B------:R-:W4:Y:S04]  /*c7310*/  LDL.LU.64 R6, [R1+0x4ec8] ;  /* 0x004ec80001067983 */ /* 0x000f280000300a00 */
[----:B------:R-:W4:-:S13]  /*c7320*/  LDL.LU.64 R4, [R1+0x4ec0] ;  /* 0x004ec00001047983 */ /* 0x000f1a0000300a00 */
[----:B------:R-:W-:Y:S04]  /*c7330*/  STL.64 [R1+0xe70], R16 ;  /* 0x000e701001007387 */ /* 0x000fe80000100a00 */
[----:B------:R0:W-:Y:S04]  /*c7340*/  STL.64 [R1+0xe78], R18 ;  /* 0x000e781201007387 */ /* 0x0001e80000100a00 */
[----:B0-----:R-:W2:Y:S01]  /*c7350*/  LDL.LU.64 R18, [R1+0x4eb8] ;  /* 0x004eb80001127983 */ /* 0x001ea20000300a00 */
[----:B----4-:R-:W-:-:S15]  /*c7360*/  HMMA.16816.F32.BF16 R4, R8, R22, R4 ;  /* 0x000000160804723c */ /* 0x010fde0000041804 */
[----:B------:R-:W-:-:S04]  /*c7370*/  NOP ;  /* 0x0000000000007918 */ /* 0x000fc80000000000 */
[----:B------:R0:W-:Y:S04]  /*c7380*/  STL.64 [R1+0xe60], R4 ;  /* 0x000e600401007387 */ /* 0x0001e80000100a00 */
[----:B------:R1:W-:Y:S04]  /*c7390*/  STL.64 [R1+0xe68], R6 ;  /* 0x000e680601007387 */ /* 0x0003e80000100a00 */
[----:B0-----:R-:W4:Y:S04]  /*c73a0*/  LDL.LU R4, [R1+0x5e0] ;  /* 0x0005e00001047983 */ /* 0x001f280000300800 */
[----:B------:R-:W4:Y:S04]  /*c73b0*/  LDL.LU R5, [R1+0x5e4] ;  /* 0x0005e40001057983 */ /* 0x000f280000300800 */
[----:B-1----:R-:W4:Y:S04]  /*c73c0*/  LDL.LU R6, [R1+0x5e8] ;  /* 0x0005e80001067983 */ /* 0x002f280000300800 */
        /* <DEDUP_REMOVED lines=19> */
[----:B0-----:R-:W3:Y:S04]  /*c7500*/  LDL.LU.64 R14, [R1+0x4eb0] ;  /* 0x004eb000010e7983 */ /* 0x001ee80000300a00 */
[----:B------:R0:W-:Y:S04]  /*c7510*/  STL.64 [R1+0x4e00], R18 ;  /* 0x004e001201007387 */ /* 0x0001e80000100a00 */
[----:B0-----:R-:W2:Y:S01]  /*c7520*/  LDL.64 R18, [R1+0x78] ;  /* 0x0000780001127983 */ /* 0x001ea20000100a00 */
[----:B---3--:R-:W-:Y:S03]  /*c7530*/  HMMA.16816.F32.BF16 R8, R8, R14, R24 ;  /* 0x0000000e0808723c */ /* 0x008fe60000041818 */
[----:B--2---:R0:W-:Y:S04]  /*c7540*/  STL.64 [R1+0x4e80], R18 ;  /* 0x004e801201007387 */ /* 0x0041e80000100a00 */
[----:B------:R-:W2:Y:S04]  /*c7550*/  LDL.LU R16, [R1+0x5b0] ;  /* 0x0005b00001107983 */ /* 0x000ea80000300800 */
[----:B------:R-:W2:Y:S04]  /*c7560*/  LDL.LU R17, [R1+0x5b4] ;  /* 0x0005b40001117983 */ /* 0x000ea80000300800 */
[----:B0-----:R-:W2:Y:S04]  /*c7570*/  LDL.LU R18, [R1+0x5b8] ;  /* 0x0005b80001127983 */ /* 0x001ea80000300800 */
[----:B------:R-:W2:Y:S04]  /*c7580*/  LDL.LU R19, [R1+0x5bc] ;  /* 0x0005bc0001137983 */ /* 0x000ea80000300800 */
[----:B------:R-:W4:Y:S04]  /*c7590*/  LDL.LU.64 R26, [R1+0x4ea8] ;  /* 0x004ea800011a7983 */ /* 0x000f280000300a00 */
[----:B------:R-:W4:Y:S04]  /*c75a0*/  LDL.LU.64 R24, [R1+0x4ea0] ;  /* 0x004ea00001187983 */ /* 0x000f280000300a00 */
[----:B------:R0:W-:Y:S04]  /*c75b0*/  STL.64 [R1+0x6e0], R8 ;  /* 0x0006e00801007387 */ /* 0x0001e80000100a00 */
[----:B------:R1:W-:Y:S04]  /*c75c0*/  STL.64 [R1+0x6e8], R10 ;  /* 0x0006e80a01007387 */ /* 0x0003e80000100a00 */
[----:B0-----:R-:W3:Y:S04]  /*c75d0*/  LDL.LU R8, [R1+0x590] ;  /* 0x0005900001087983 */ /* 0x001ee80000300800 */
[----:B------:R-:W3:Y:S04]  /*c75e0*/  LDL.LU R9, [R1+0x594] ;  /* 0x0005940001097983 */ /* 0x000ee80000300800 */
[----:B-1----:R-:W3:Y:S04]  /*c75f0*/  LDL.LU R10, [R1+0x598] ;  /* 0x00059800010a7983 */ /* 0x002ee80000300800 */
[----:B------:R-:W3:Y:S04]  /*c7600*/  LDL.LU R11, [R1+0x59c] ;  /* 0x00059c00010b7983 */ /* 0x000ee80000300800 */
[----:B------:R0:W-:Y:S04]  /*c7610*/  STL [R1+0x4da4], R14 ;  /* 0x004da40e01007387 */ /* 0x0001e80000100800 */
[----:B------:R1:W-:Y:S04]  /*c7620*/  STL [R1+0x4da0], R15 ;  /* 0x004da00f01007387 */ /* 0x0003e80000100800 */
[----:B------:R-:W2:Y:S04]  /*c7630*/  LDL.LU R12, [R1+0x5c0] ;  /* 0x0005c000010c7983 */ /* 0x000ea80000300800 */
[----:B------:R-:W2:Y:S04]  /*c7640*/  LDL.LU R13, [R1+0x5c4] ;  /* 0x0005c400010d7983 */ /* 0x000ea80000300800 */
[----:B0-----:R-:W2:Y:S04]  /*c7650*/  LDL.LU R14, [R1+0x5c8] ;  /* 0x0005c800010e7983 */ /* 0x001ea80000300800 */
[----:B-1----:R-:W2:Y:S01]  /*c7660*/  LDL.LU R15, [R1+0x5cc] ;  /* 0x0005cc00010f7983 */ /* 0x002ea20000300800 */
[----:B----4-:R-:W-:-:S15]  /*c7670*/  HMMA.16816.F32.BF16 R4, R24, R22, R4 ;  /* 0x000000161804723c */ /* 0x010fde0000041804 */
[----:B------:R-:W-:-:S04]  /*c7680*/  NOP ;  /* 0x0000000000007918 */ /* 0x000fc80000000000 */
[----:B------:R0:W-:Y:S04]  /*c7690*/  STL.64 [R1+0x1ae0], R4 ;  /* 0x001ae00401007387 */ /* 0x0001e80000100a00 */
[----:B------:R-:W-:Y:S01]  /*c76a0*/  STL.64 [R1+0x1ae8], R6 ;  /* 0x001ae80601007387 */ /* 0x000fe20000100a00 */
[----:B0-----:R-:W-:Y:S02]  /*c76b0*/  IMAD.MOV.U32 R4, RZ, RZ, R23 ;  /* 0x000000ffff047224 */ /* 0x001fe400078e0017 */
[----:B------:R-:W-:Y:S02]  /*c76c0*/  IMAD.MOV.U32 R5, RZ, RZ, R22 ;  /* 0x000000ffff057224 */ /* 0x000fe400078e0016 */
[----:B------:R-:W4:Y:S04]  /*c76d0*/  LDL.LU.64 R22, [R1+0x4e98] ;  /* 0x004e980001167983 */ /* 0x000f280000300a00 */
[----:B------:R0:W-:Y:S04]  /*c76e0*/  STL [R1+0x4dac], R4 ;  /* 0x004dac0401007387 */ /* 0x0001e80000100800 */
[----:B------:R1:W-:Y:S04]  /*c76f0*/  STL [R1+0x4da8], R5 ;  /* 0x004da80501007387 */ /* 0x0003e80000100800 */
[----:B0-----:R-:W4:Y:S04]  /*c7700*/  LDL.LU R4, [R1+0x5d0] ;  /* 0x0005d00001047983 */ /* 0x001f280000300800 */
[----:B-1----:R-:W4:Y:S04]  /*c7710*/  LDL.LU R5, [R1+0x5d4] ;  /* 0x0005d40001057983 */ /* 0x002f280000300800 */
        /* <DEDUP_REMOVED lines=9> */
[----:B------:R-:W-:Y:S04]  /*c77b0*/  STL [R1+0x4dc4], R6 ;  /* 0x004dc40601007387 */ /* 0x000fe80000100800 */
[----:B------:R0:W-:Y:S04]  /*c77c0*/  STL [R1+0x4dc0], R7 ;  /* 0x004dc00701007387 */ /* 0x0001e80000100800 */
[----:B0-----:R-:W4:Y:S01]  /*c77d0*/  LDL.64 R6, [R1+0x88] ;  /* 0x0000880001067983 */ /* 0x001f220000100a00 */
[----:B--2---:R-:W-:-:S15]  /*c77e0*/  HMMA.16816.F32.BF16 R12, R24, R22, R12 ;  /* 0x00000016180c723c */ /* 0x004fde000004180c */
        /* <DEDUP_REMOVED lines=14> */
[----:B------:R-:W2:Y:S01]  /*c78d0*/  LDL.LU.64 R20, [R1+0x4e70] ;  /* 0x004e700001147983 */ /* 0x000ea20000300a00 */
[----:B----4-:R-:W-:-:S02]  /*c78e0*/  IMAD.MOV.U32 R14, RZ, RZ, R6 ;  /* 0x000000ffff0e7224 */ /* 0x010fc400078e0006 */
[----:B------:R-:W-:Y:S01]  /*c78f0*/  IMAD.MOV.U32 R15, RZ, RZ, R7 ;  /* 0x000000ffff0f7224 */ /* 0x000fe200078e0007 */
[----:B------:R-:W0:Y:S01]  /*c7900*/  S2R R0, SR_TID.X ;  /* 0x0000000000007919 */ /* 0x000e220000002100 */
[C---:B--2---:R-:W-:Y:S08]  /*c7910*/  HMMA.16816.F32.BF16 R20, R24.reuse, R6, R20 ;  /* 0x000000061814723c */ /* 0x044ff00000041814 */
[----:B---3--:R-:W-:Y:S11]  /*c7920*/  HMMA.16816.F32.BF16 R4, R24, R18, R8 ;  /* 0x000000121804723c */ /* 0x008ff60000041808 */
[----:B------:R1:W-:Y:S04]  /*c7930*/  STL.64 [R1+0x16e0], R20 ;  /* 0x0016e01401007387 */ /* 0x0003e80000100a00 */
[----:B------:R-:W-:Y:S04]  /*c7940*/  STL.64 [R1+0x16e8], R22 ;  /* 0x0016e81601007387 */ /* 0x000fe80000100a00 */
[----:B-1----:R-:W2:Y:S04]  /*c7950*/  LDL.LU.64 R20, [R1+0x4e68] ;  /* 0x004e680001147983 */ /* 0x002ea80000300a00 */
[----:B------:R-:W-:Y:S04]  /*c7960*/  STL.64 [R1+0x4db8], R14 ;  /* 0x004db80e01007387 */ /* 0x000fe80000100a00 */
[----:B------:R1:W-:Y:S04]  /*c7970*/  STL.64 [R1+0x4db0], R12 ;  /* 0x004db00c01007387 */ /* 0x0003e80000100a00 */
[----:B------:R-:W-:Y:S04]  /*c7980*/  STL.64 [R1+0x15d0], R4 ;  /* 0x0015d00401007387 */ /* 0x000fe80000100a00 */
[----:B------:R-:W-:Y:S04]  /*c7990*/  STL.64 [R1+0x15d8], R6 ;  /* 0x0015d80601007387 */ /* 0x000fe80000100a00 */
[----:B-1----:R-:W3:Y:S04]  /*c79a0*/  LDL.LU R12, [R1+0xb90] ;  /* 0x000b9000010c7983 */ /* 0x002ee80000300800 */
[----:B------:R-:W3:Y:S04]  /*c79b0*/  LDL.LU R13, [R1+0xb94] ;  /* 0x000b9400010d7983 */ /* 0x000ee80000300800 */
[----:B------:R-:W4:Y:S04]  /*c79c0*/  LDL.LU R14, [R1+0xb98] ;  /* 0x000b9800010e7983 */ /* 0x000f280000300800 */
[----:B------:R-:W4:Y:S01]  /*c79d0*/  LDL.LU R15, [R1+0xb9c] ;  /* 0x000b9c00010f7983 */ /* 0x000f220000300800 */
[C---:B0-----:R-:W-:Y:S01]  /*c79e0*/  LOP3.LUT R2, R0.reuse, 0x7, RZ, 0xc0, !PT ;  /* 0x0000000700027812 */ /* 0x041fe200078ec0ff */
[----:B------:R-:W-:-:S02]  /*c79f0*/  IMAD.SHL.U32 R3, R0, 0x100, RZ ;  /* 0x0000010000037824 */ /* 0x000fc400078e00ff */
[----:B------:R-:W-:Y:S02]  /*c7a00*/  IMAD.SHL.U32 R0, R0, 0x2, RZ ;  /* 0x0000000200007824 */ /* 0x000fe400078e00ff */
[----:B------:R-:W-:-:S05]  /*c7a10*/  IMAD R2, R2, 0x210, RZ ;  /* 0x0000021002027824 */ /* 0x000fca00078e02ff */
[----:B------:R-:W-:Y:S02]  /*c7a20*/  LOP3.LUT R2, R2, 0x10, R0, 0x78, !PT ;  /* 0x0000001002027812 */ /* 0x000fe400078e7800 */
[----:B------:R-:W-:Y:S02]  /*c7a30*/  MOV R0, R19 ;  /* 0x0000001300007202 */ /* 0x000fe40000000f00 */
[----:B------:R-:W-:Y:S01]  /*c7a40*/  LOP3.LUT R2, R2, 0x1000, R3, 0xf8, !PT ;  /* 0x0000100002027812 */ /* 0x000fe200078ef803 */
[----:B------:R-:W-:Y:S01]  /*c7a50*/  IMAD.MOV.U32 R3, RZ, RZ, R18 ;  /* 0x000000ffff037224 */ /* 0x000fe200078e0012 */
        /* <DEDUP_REMOVED lines=14> */
[----:B------:R-:W3:Y:S04]  /*c7b40*/  LDL.64 R22, [R1+0x68] ;  /* 0x0000680001167983 */ /* 0x000ee80000100a00 */
        /* <DEDUP_REMOVED lines=12> */
[----:B0-----:R-:W3:Y:S04]  /*c7c10*/  LDL.LU R4, [R1+0xc10] ;  /* 0x000c100001047983 */ /* 0x001ee80000300800 */
[----:B------:R-:W3:Y:S04]  /*c7c20*/  LDL.LU R5, [R1+0xc14] ;  /* 0x000c140001057983 */ /* 0x000ee80000300800 */
[----:B------:R-:W3:Y:S04]  /*c7c30*/  LDL.LU R6, [R1+0xc18] ;  /* 0x000c180001067983 */ /* 0x000ee80000300800 */
[----:B------:R-:W3:Y:S04]  /*c7c40*/  LDL.LU R7, [R1+0xc1c] ;  /* 0x000c1c0001077983 */ /* 0x000ee80000300800 */
[----:B------:R0:W-:Y:S04]  /*c7c50*/  STL.64 [R1+0x4e10], R18 ;  /* 0x004e101201007387 */ /* 0x0001e80000100a00 */
[----:B------:R1:W-:Y:S04]  /*c7c60*/  STL.64 [R1+0x4e08], R16 ;  /* 0x004e081001007387 */ /* 0x0003e80000100a00 */
[----:B0-----:R-:W2:Y:S04]  /*c7c70*/  LDL.64 R18, [R1+0x28] ;  /* 0x0000280001127983 */ /* 0x001ea80000100a00 */
[----:B--2---:R0:W-:Y:S04]  /*c7c80*/  STL.64 [R1+0x4e28], R18 ;  /* 0x004e281201007387 */ /* 0x0041e80000100a00 */
[----:B-1----:R-:W2:Y:S04]  /*c7c90*/  LDL.LU R16, [R1+0xbe0] ;  /* 0x000be00001107983 */ /* 0x002ea80000300800 */
[----:B------:R-:W2:Y:S04]  /*c7ca0*/  LDL.LU R17, [R1+0xbe4] ;  /* 0x000be40001117983 */ /* 0x000ea80000300800 */
[----:B0-----:R-:W2:Y:S04]  /*c7cb0*/  LDL.LU R18, [R1+0xbe8] ;  /* 0x000be80001127983 */ /* 0x001ea80000300800 */
[----:B------:R-:W2:Y:S01]  /*c7cc0*/  LDL.LU R19, [R1+0xbec] ;  /* 0x000bec0001137983 */ /* 0x000ea20000300800 */
[----:B------:R-:W-:-:S05]  /*c7cd0*/  LOP3.LUT R2, R2, 0x20, RZ, 0x3c, !PT ;  /* 0x0000002002027812 */ /* 0x000fca00078e3cff */
[----:B------:R-:W0:Y:S01]  /*c7ce0*/  LDSM.16.MT88.4 R8, [R2+UR5+0xe000] ;  /* 0x00e000050208783b */ /* 0x000e220008004200 */
[----:B---3--:R-:W-:Y:S03]  /*c7cf0*/  HMMA.16816.F32.BF16 R4, R24, R22, R4 ;  /* 0x000000161804723c */ /* 0x008fe60000041804 */
[----:B--2---:R-:W-:Y:S04]  /*c7d00*/  STL.64 [R1+0x4e40], R18 ;  /* 0x004e401201007387 */ /* 0x004fe80000100a00 */
[----:B------:R1:W-:Y:S04]  /*c7d10*/  STL.64 [R1+0x4e38], R16 ;  /* 0x004e381001007387 */ /* 0x0003e80000100a00 */
[----:B-1----:R-:W2:Y:S04]  /*c7d20*/  LDL.LU R16, [R1+0xbf0] ;  /* 0x000bf00001107983 */ /* 0x002ea80000300800 */
[----:B------:R-:W2:Y:S04]  /*c7d30*/  LDL.LU R17, [R1+0xbf4] ;  /* 0x000bf40001117983 */ /* 0x000ea80000300800 */
[----:B------:R-:W2:Y:S04]  /*c7d40*/  LDL.LU R18, [R1+0xbf8] ;  /* 0x000bf80001127983 */ /* 0x000ea80000300800 */
[----:B------:R-:W2:Y:S04]  /*c7d50*/  LDL.LU R19, [R1+0xbfc] ;  /* 0x000bfc0001137983 */ /* 0x000ea80000300800 */
[----:B----4-:R1:W-:Y:S04]  /*c7d60*/  STL.64 [R1+0x4de0], R14 ;  /* 0x004de00e01007387 */ /* 0x0103e80000100a00 */
[----:B------:R-:W-:Y:S04]  /*c7d70*/  STL.64 [R1+0x4dd8], R12 ;  /* 0x004dd80c01007387 */ /* 0x000fe80000100a00 */
[----:B-1----:R-:W3:Y:S04]  /*c7d80*/  LDL.64 R14, [R1+0x8] ;  /* 0x00000800010e7983 */ /* 0x002ee80000100a00 */
[----:B---3--:R1:W-:Y:S04]  /*c7d90*/  STL.64 [R1+0x4df8], R14 ;  /* 0x004df80e01007387 */ /* 0x0083e80000100a00 */
[----:B-1----:R-:W3:Y:S04]  /*c7da0*/  LDL.64 R14, [R1+0x18] ;  /* 0x00001800010e7983 */ /* 0x002ee80000100a00 */
[----:B0-----:R-:W-:Y:S04]  /*c7db0*/  STL.64 [R1+0x4c60], R10 ;  /* 0x004c600a01007387 */ /* 0x001fe80000100a00 */
[----:B------:R-:W-:Y:S04]  /*c7dc0*/  STL.64 [R1+0x4c58], R8 ;  /* 0x004c580801007387 */ /* 0x000fe80000100a00 */
[----:B------:R-:W-:Y:S04]  /*c7dd0*/  STL.64 [R1+0x14e0], R4 ;  /* 0x0014e00401007387 */ /* 0x000fe80000100a00 */
[----:B------:R0:W-:Y:S04]  /*c7de0*/  STL.64 [R1+0x14e8], R6 ;  /* 0x0014e80601007387 */ /* 0x0001e80000100a00 */
[----:B0-----:R-:W4:Y:S04]  /*c7df0*/  LDL.LU.64 R6, [R1+0x4e60] ;  /* 0x004e600001067983 */ /* 0x001f280000300a00 */
[----:B------:R-:W4:Y:S01]  /*c7e00*/  LDL.LU.64 R4, [R1+0x4e58] ;  /* 0x004e580001047983 */ /* 0x000f220000300a00 */
[----:B------:R-:W-:-:S02]  /*c7e10*/  IMAD.MOV.U32 R10, RZ, RZ, R21 ;  /* 0x000000ffff0a7224 */ /* 0x000fc400078e0015 */
[----:B------:R-:W-:Y:S02]  /*c7e20*/  IMAD.MOV.U32 R11, RZ, RZ, R20 ;  /* 0x000000ffff0b7224 */ /* 0x000fe400078e0014 */
[----:B------:R-:W-:Y:S02]  /*c7e30*/  IMAD.MOV.U32 R9, RZ, RZ, R22 ;  /* 0x000000ffff097224 */ /* 0x000fe400078e0016 */
[----:B------:R-:W-:Y:S02]  /*c7e40*/  IMAD.MOV.U32 R8, RZ, RZ, R23 ;  /* 0x000000ffff087224 */ /* 0x000fe400078e0017 */
[----:B------:R-:W2:Y:S01]  /*c7e50*/  LDL.LU.64 R22, [R1+0x4e50] ;  /* 0x004e500001167983 */ /* 0x000ea20000300a00 */
[----:B----4-:R-:W-:-:S15]  /*c7e60*/  HMMA.16816.F32.BF16 R4, R24, R10, R4 ;  /* 0x0000000a1804723c */ /* 0x010fde0000041804 */
[----:B------:R-:W-:-:S04]  /*c7e70*/  NOP ;  /* 0x0000000000007918 */ /* 0x000fc80000000000 */
[----:B------:R-:W-:Y:S01]  /*c7e80*/  STL.64 [R1+0x13e0], R4 ;  /* 0x0013e00401007387 */ /* 0x000fe20000100a00 */
[----:B------:R-:W-:-:S03]  /*c7e90*/  IMAD.MOV.U32 R21, RZ, RZ, R7 ;  /* 0x000000ffff157224 */ /* 0x000fc600078e0007 */
[----:B------:R0:W-:Y:S04]  /*c7ea0*/  STL.64 [R1+0x13e8], R6 ;  /* 0x0013e80601007387 */ /* 0x0001e80000100a00 */
[----:B0-----:R-:W2:Y:S01]  /*c7eb0*/  LDL.LU.64 R6, [R1+0x4e48] ;  /* 0x004e480001067983 */ /* 0x001ea20000300a00 */
[----:B------:R-:W-:-:S03]  /*c7ec0*/  IMAD.MOV.U32 R20, RZ, RZ, R5 ;  /* 0x000000ffff147224 */ /* 0x000fc600078e0005 */
[----:B------:R0:W-:Y:S04]  /*c7ed0*/  STL.64 [R1+0x4cf0], R10 ;  /* 0x004cf00a01007387 */ /* 0x0001e80000100a00 */
[----:B------:R-:W-:Y:S04]  /*c7ee0*/  STL [R1+0x3bb4], R20 ;  /* 0x003bb41401007387 */ /* 0x000fe80000100800 */
[----:B------:R-:W-:Y:S01]  /*c7ef0*/  STL [R1+0x3bb0], R21 ;  /* 0x003bb01501007387 */ /* 0x000fe20000100800 */
        /* <DEDUP_REMOVED lines=36> */
[----:B0-----:R-:W-:-:S03]  /*c8140*/  IMAD.MOV.U32 R17, RZ, RZ, R14 ;  /* 0x000000ffff117224 */ /* 0x001fc600078e000e */
[----:B-1----:R-:W2:Y:S01]  /*c8150*/  LDL.LU.64 R18, [R1+0x4e00] ;  /* 0x004e000001127983 */ /* 0x002ea20000300a00 */
[----:B------:R-:W-:-:S03]  /*c8160*/  IMAD.MOV.U32 R16, RZ, RZ, R15 ;  /* 0x000000ffff107224 */ /* 0x000fc600078e000f */
[----:B------:R-:W4:Y:S02]  /*c8170*/  LDL.LU.64 R14, [R1+0x4df8] ;  /* 0x004df800010e7983 */ /* 0x000f240000300a00 */
[----:B----4-:R-:W-:Y:S01]  /*c8180*/  HMMA.16816.F32.BF16 R8, R24, R14, R8 ;  /* 0x0000000e1808723c */ /* 0x010fe20000041808 */
[----:B------:R-:W-:Y:S02]  /*c8190*/  IMAD.MOV.U32 R6, RZ, RZ, R14 ;  /* 0x000000ffff067224 */ /* 0x000fe400078e000e */
[----:B------:R-:W-:-:S15]  /*c81a0*/  IMAD.MOV.U32 R7, RZ, RZ, R15 ;  /* 0x000000ffff077224 */ /* 0x000fde00078e000f */
[----:B------:R-:W-:Y:S01]  /*c81b0*/  NOP ;  /* 0x0000000000007918 */ /* 0x000fe20000000000 */
[----:B------:R-:W-:Y:S04]  /*c81c0*/  STL.64 [R1+0xbb0], R8 ;  /* 0x000bb00801007387 */ /* 0x000fe80000100a00 */
[----:B------:R0:W-:Y:S04]  /*c81d0*/  STL.64 [R1+0xbb8], R10 ;  /* 0x000bb80a01007387 */ /* 0x0001e80000100a00 */
[----:B0-----:R-:W3:Y:S04]  /*c81e0*/  LDL.LU.64 R10, [R1+0x4df0] ;  /* 0x004df000010a7983 */ /* 0x001ee80000300a00 */
        /* <DEDUP_REMOVED lines=9> */
[----:B------:R0:W-:Y:S02]  /*c8280*/  STL.64 [R1+0x4c70], R22 ;  /* 0x004c701601007387 */ /* 0x0001e40000100a00 */
[----:B0-----:R-:W-:Y:S01]  /*c8290*/  IMAD.MOV.U32 R22, RZ, RZ, R6 ;  /* 0x000000ffff167224 */ /* 0x001fe200078e0006 */
[----:B------:R-:W-:Y:S01]  /*c82a0*/  MOV R23, R7 ;  /* 0x0000000700177202 */ /* 0x000fe20000000f00 */
[----:B------:R-:W3:Y:S04]  /*c82b0*/  LDL.LU R6, [R1+0x4dc4] ;  /* 0x004dc40001067983 */ /* 0x000ee80000300800 */
[----:B------:R-:W3:Y:S04]  /*c82c0*/  LDL.LU R7, [R1+0x4dc0] ;  /* 0x004dc00001077983 */ /* 0x000ee80000300800 */
        /* <DEDUP_REMOVED lines=11> */
[----:B------:R-:W2:Y:S04]  /*c8380*/  LDL.LU R16, [R1+0x9f0] ;  /* 0x0009f00001107983 */ /* 0x000ea80000300800 */
[----:B------:R-:W2:Y:S04]  /*c8390*/  LDL.LU R17, [R1+0x9f4] ;  /* 0x0009f40001117983 */ /* 0x000ea80000300800 */
[----:B0-----:R-:W2:Y:S04]  /*c83a0*/  LDL.LU R18, [R1+0x9f8] ;  /* 0x0009f80001127983 */ /* 0x001ea80000300800 */
        /* <DEDUP_REMOVED lines=15> */
[----:B---3--:R-:W-:Y:S02]  /*c84a0*/  IMAD.MOV.U32 R22, RZ, RZ, R11 ;  /* 0x000000ffff167224 */ /* 0x008fe400078e000b */
        /* <DEDUP_REMOVED lines=12> */
[----:B----4-:R-:W-:-:S02]  /*c8570*/  IMAD.MOV.U32 R10, RZ, RZ, R9 ;  /* 0x000000ffff0a7224 */ /* 0x010fc400078e0009 */
[----:B------:R-:W-:Y:S01]  /*c8580*/  IMAD.MOV.U32 R11, RZ, RZ, R8 ;  /* 0x000000ffff0b7224 */ /* 0x000fe200078e0008 */
[----:B--2---:R-:W-:Y:S04]  /*c8590*/  STL.64 [R1+0x4d00], R22 ;  /* 0x004d001601007387 */ /* 0x004fe80000100a00 */
[----:B------:R-:W-:Y:S04]  /*c85a0*/  STL.64 [R1+0x4cf8], R20 ;  /* 0x004cf81401007387 */ /* 0x000fe80000100a00 */
[----:B------:R0:W-:Y:S04]  /*c85b0*/  STL.64 [R1+0x4d08], R10 ;  /* 0x004d080a01007387 */ /* 0x0001e80000100a00 */
[----:B------:R-:W2:Y:S04]  /*c85c0*/  LDL.LU R8, [R1+0x350] ;  /* 0x0003500001087983 */ /* 0x000ea80000300800 */
[----:B------:R-:W2:Y:S04]  /*c85d0*/  LDL.LU R9, [R1+0x354] ;  /* 0x0003540001097983 */ /* 0x000ea80000300800 */
[----:B0-----:R-:W4:Y:S04]  /*c85e0*/  LDL.LU R10, [R1+0x358] ;  /* 0x00035800010a7983 */ /* 0x001f280000300800 */
[----:B------:R-:W4:Y:S04]  /*c85f0*/  LDL.LU R11, [R1+0x35c] ;  /* 0x00035c00010b7983 */ /* 0x000f280000300800 */
[----:B----4-:R0:W-:Y:S04]  /*c8600*/  STL.64 [R1+0x4d18], R10 ;  /* 0x004d180a01007387 */ /* 0x0101e80000100a00 */
[----:B--2---:R-:W-:Y:S01]  /*c8610*/  STL.64 [R1+0x4d10], R8 ;  /* 0x004d100801007387 */ /* 0x004fe20000100a00 */
[----:B0-----:R-:W-:-:S02]  /*c8620*/  IMAD.MOV.U32 R10, RZ, RZ, R14 ;  /* 0x000000ffff0a7224 */ /* 0x001fc400078e000e */
[----:B------:R-:W-:Y:S01]  /*c8630*/  IMAD.MOV.U32 R11, RZ, RZ, R15 ;  /* 0x000000ffff0b7224 */ /* 0x000fe200078e000f */
        /* <DEDUP_REMOVED lines=8> */
[----:B------:R-:W-:-:S05]  /*c86c0*/  IMAD.MOV.U32 R11, RZ, RZ, R28 ;  /* 0x000000ffff0b7224 */ /* 0x000fca00078e001c */
[----:B------:R0:W-:Y:S02]  /*c86d0*/  STL.64 [R1+0x4d48], R10 ;  /* 0x004d480a01007387 */ /* 0x0001e40000100a00 */
[----:B0-----:R-:W-:Y:S02]  /*c86e0*/  IMAD.MOV.U32 R10, RZ, RZ, R13 ;  /* 0x000000ffff0a7224 */ /* 0x001fe400078e000d */
        /* <DEDUP_REMOVED lines=8> */
[----:B------:R-:W-:Y:S01]  /*c8770*/  IMAD.MOV.U32 R10, RZ, RZ, R7 ;  /* 0x000000ffff0a7224 */ /* 0x000fe200078e0007 */
[----:B------:R-:W-:-:S05]  /*c8780*/  MOV R11, R6 ;  /* 0x00000006000b7202 */ /* 0x000fca0000000f00 */
        /* <DEDUP_REMOVED lines=50> */
[----:B------:R-:W2:Y:S04]  /*c8ab0*/  LDL.LU.64 R6, [R1+0x4d98] ;  /* 0x004d980001067983 */ /* 0x000ea80000300a00 */
        /* <DEDUP_REMOVED lines=40> */
[----:B------:R-:W-:Y:S04]  /*c8d40*/  STL.64 [R1+0x15c8], R26 ;  /* 0x0015c81a01007387 */ /* 0x000fe80000100a00 */
[----:B------:R-:W0:Y:S04]  /*c8d50*/  LDSM.16.MT88.4 R24, [R2+UR5+0xe080] ;  /* 0x00e080050218783b */ /* 0x000e280008004200 */
        /* <DEDUP_REMOVED lines=56> */
[----:B------:R4:W-:Y:S02]  /*c90e0*/  STL.64 [R1+0x4be8], R22 ;  /* 0x004be81601007387 */ /* 0x0009e40000100a00 */
[----:B----4-:R-:W-:Y:S02]  /*c90f0*/  HMMA.16816.F32.BF16 R20, R4, R18, R24 ;  /* 0x000000120414723c */ /* 0x010fe40000041818 */
[----:B------:R-:W3:-:S15]  /*c9100*/  LDL.LU R24, [R1+0x870] ;  /* 0x0008700001187983 */ /* 0x000ede0000300800 */
[----:B------:R-:W-:Y:S02]  /*c9110*/  NOP ;  /* 0x0000000000007918 */ /* 0x000fe40000000000 */
[----:B------:R-:W-:Y:S04]  /*c9120*/  STL.64 [R1+0x5d0], R20 ;  /* 0x0005d01401007387 */ /* 0x000fe80000100a00 */
[----:B------:R-:W-:Y:S04]  /*c9130*/  STL.64 [R1+0x5d8], R22 ;  /* 0x0005d81601007387 */ /* 0x000fe80000100a00 */
[----:B------:R-:W3:Y:S04]  /*c9140*/  LDL.LU R25, [R1+0x874] ;  /* 0x0008740001197983 */ /* 0x000ee80000300800 */
[----:B------:R-:W4:Y:S04]  /*c9150*/  LDL.LU R26, [R1+0x878] ;  /* 0x00087800011a7983 */ /* 0x000f280000300800 */
[----:B------:R-:W4:Y:S04]  /*c9160*/  LDL.LU R27, [R1+0x87c] ;  /* 0x00087c00011b7983 */ /* 0x000f280000300800 */
[----:B----4-:R0:W-:Y:S04]  /*c9170*/  STL.64 [R1+0x4c40], R26 ;  /* 0x004c401a01007387 */ /* 0x0101e80000100a00 */
[----:B---3--:R-:W-:Y:S04]  /*c9180*/  STL.64 [R1+0x4c38], R24 ;  /* 0x004c381801007387 */ /* 0x008fe80000100a00 */
[----:B0-----:R-:W3:Y:S04]  /*c9190*/  LDL.64 R26, [R1+0xa8] ;  /* 0x0000a800011a7983 */ /* 0x001ee80000100a00 */
[----:B---3--:R0:W-:Y:S04]  /*c91a0*/  STL.64 [R1+0x4c48], R26 ;  /* 0x004c481a01007387 */ /* 0x0081e80000100a00 */
[----:B0-----:R-:W3:Y:S04]  /*c91b0*/  LDL.64 R26, [R1+0xb8] ;  /* 0x0000b800011a7983 */ /* 0x001ee80000100a00 */
[----:B---3--:R0:W-:Y:S04]  /*c91c0*/  STL.64 [R1+0x4c50], R26 ;  /* 0x004c501a01007387 */ /* 0x0081e80000100a00 */
[----:B------:R-:W3:Y:S04]  /*c91d0*/  LDL.64 R22, [R1+0x68] ;  /* 0x0000680001167983 */ /* 0x000ee80000100a00 */
[----:B0-----:R-:W4:Y:S04]  /*c91e0*/  LDL.64 R26, [R1+0xc8] ;  /* 0x0000c800011a7983 */ /* 0x001f280000100a00 */
[----:B---3--:R0:W-:Y:S04]  /*c91f0*/  STL.64 [R1+0x4c20], R22 ;  /* 0x004c201601007387 */ /* 0x0081e80000100a00 */
[----:B0-----:R-:W3:Y:S01]  /*c9200*/  LDL.64 R22, [R1+0x88] ;  /* 0x0000880001167983 */ /* 0x001ee20000100a00 */
[----:B--2---:R-:W-:Y:S03]  /*c9210*/  HMMA.16816.F32.BF16 R4, R4, R14, R8 ;  /* 0x0000000e0404723c */ /* 0x004fe60000041808 */
[----:B---3--:R0:W-:Y:S04]  /*c9220*/  STL.64 [R1+0x4c30], R22 ;  /* 0x004c301601007387 */ /* 0x0081e80000100a00 */
[----:B0-----:R-:W2:Y:S04]  /*c9230*/  LDL.64 R22, [R1+0x98] ;  /* 0x0000980001167983 */ /* 0x001ea80000100a00 */
[----:B------:R0:W-:Y:S04]  /*c9240*/  STL [R1+0x4b8c], R18 ;  /* 0x004b8c1201007387 */ /* 0x0001e80000100800 */
[----:B------:R1:W-:Y:S04]  /*c9250*/  STL [R1+0x4b88], R19 ;  /* 0x004b881301007387 */ /* 0x0003e80000100800 */
[----:B------:R-:W3:Y:S04]  /*c9260*/  LDL.LU R16, [R1+0x880] ;  /* 0x0008800001107983 */ /* 0x000ee80000300800 */
[----:B------:R-:W3:Y:S04]  /*c9270*/  LDL.LU R17, [R1+0x884] ;  /* 0x0008840001117983 */ /* 0x000ee80000300800 */
[----:B0-----:R-:W3:Y:S04]  /*c9280*/  LDL.LU R18, [R1+0x888] ;  /* 0x0008880001127983 */ /* 0x001ee80000300800 */
[----:B-1----:R-:W3:Y:S04]  /*c9290*/  LDL.LU R19, [R1+0x88c] ;  /* 0x00088c0001137983 */ /* 0x002ee80000300800 */
[----:B------:R-:W4:Y:S04]  /*c92a0*/  LDL.LU.64 R10, [R1+0x4c60] ;  /* 0x004c6000010a7983 */ /* 0x000f280000300a00 */
[----:B------:R-:W4:Y:S04]  /*c92b0*/  LDL.LU.64 R8, [R1+0x4c58] ;  /* 0x004c580001087983 */ /* 0x000f280000300a00 */
        /* <DEDUP_REMOVED lines=35> */
[----:B------:R-:W4:Y:S04]  /*c94f0*/  LDL.LU R12, [R1+0x1050] ;  /* 0x00105000010c7983 */ /* 0x000f280000300800 */
[----:B------:R-:W4:Y:S04]  /*c9500*/  LDL.LU R13, [R1+0x1054] ;  /* 0x00105400010d7983 */ /* 0x000f280000300800 */
[----:B0-----:R-:W4:Y:S04]  /*c9510*/  LDL.LU R14, [R1+0x1058] ;  /* 0x00105800010e7983 */ /* 0x001f280000300800 */
[----:B-1----:R-:W4:Y:S01]  /*c9520*/  LDL.LU R15, [R1+0x105c] ;  /* 0x00105c00010f7983 */ /* 0x002f220000300800 */
[----:B---3--:R-:W-:-:S15]  /*c9530*/  HMMA.16816.F32.BF16 R16, R8, R26, R16 ;  /* 0x0000001a0810723c */ /* 0x008fde0000041810 */
[----:B------:R-:W-:-:S04]  /*c9540*/  NOP ;  /* 0x0000000000007918 */ /* 0x000fc80000000000 */
[----:B------:R0:W-:Y:S04]  /*c9550*/  STL.64 [R1+0x1940], R16 ;  /* 0x0019401001007387 */ /* 0x0001e80000100a00 */
[----:B------:R-:W-:Y:S01]  /*c9560*/  STL.64 [R1+0x1948], R18 ;  /* 0x0019481201007387 */ /* 0x000fe20000100a00 */
[----:B0-----:R-:W-:Y:S02]  /*c9570*/  IMAD.MOV.U32 R17, RZ, RZ, R26 ;  /* 0x000000ffff117224 */ /* 0x001fe400078e001a */
[----:B------:R-:W-:Y:S02]  /*c9580*/  IMAD.MOV.U32 R16, RZ, RZ, R27 ;  /* 0x000000ffff107224 */ /* 0x000fe400078e001b */
[----:B------:R-:W3:Y:S04]  /*c9590*/  LDL.LU.64 R26, [R1+0x4c40] ;  /* 0x004c4000011a7983 */ /* 0x000ee80000300a00 */
[----:B------:R-:W3:Y:S04]  /*c95a0*/  LDL.LU.64 R24, [R1+0x4c38] ;  /* 0x004c380001187983 */ /* 0x000ee80000300a00 */
[----:B------:R0:W-:Y:S04]  /*c95b0*/  STL.64 [R1+0x4c18], R16 ;  /* 0x004c181001007387 */ /* 0x0001e80000100a00 */
[----:B0-----:R-:W2:Y:S04]  /*c95c0*/  LDL.LU R16, [R1+0x850] ;  /* 0x0008500001107983 */ /* 0x001ea80000300800 */
[----:B------:R-:W2:Y:S04]  /*c95d0*/  LDL.LU R17, [R1+0x854] ;  /* 0x0008540001117983 */ /* 0x000ea80000300800 */
[----:B------:R-:W2:Y:S04]  /*c95e0*/  LDL.LU R18, [R1+0x858] ;  /* 0x0008580001127983 */ /* 0x000ea80000300800 */
[----:B------:R-:W2:Y:S01]  /*c95f0*/  LDL.LU R19, [R1+0x85c] ;  /* 0x00085c0001137983 */ /* 0x000ea20000300800 */
[----:B---3--:R-:W-:-:S15]  /*c9600*/  HMMA.16816.F32.BF16 R24, R8, R22, R24 ;  /* 0x000000160818723c */ /* 0x008fde0000041818 */
[----:B------:R-:W-:-:S04]  /*c9610*/  NOP ;  /* 0x0000000000007918 */ /* 0x000fc80000000000 */
[----:B------:R0:W-:Y:S04]  /*c9620*/  STL.64 [R1+0x1840], R24 ;  /* 0x0018401801007387 */ /* 0x0001e80000100a00 */
[----:B------:R-:W-:Y:S01]  /*c9630*/  STL.64 [R1+0x1848], R26 ;  /* 0x0018481a01007387 */ /* 0x000fe20000100a00 */
[----:B0-----:R-:W-:Y:S02]  /*c9640*/  IMAD.MOV.U32 R25, RZ, RZ, R22 ;  /* 0x000000ffff197224 */ /* 0x001fe400078e0016 */
[----:B------:R-:W-:Y:S02]  /*c9650*/  IMAD.MOV.U32 R24, RZ, RZ, R23 ;  /* 0x000000ffff187224 */ /* 0x000fe400078e0017 */
        /* <DEDUP_REMOVED lines=9> */
[----:B------:R-:W-:Y:S04]  /*c96f0*/  STL.64 [R1+0x4ba0], R26 ;  /* 0x004ba01a01007387 */ /* 0x000fe80000100a00 */
[----:B------:R-:W-:Y:S01]  /*c9700*/  STL.64 [R1+0x4b98], R24 ;  /* 0x004b981801007387 */ /* 0x000fe20000100a00 */
[----:B--2---:R-:W-:Y:S01]  /*c9710*/  HMMA.16816.F32.BF16 R16, R8, R6, R16 ;  /* 0x000000060810723c */ /* 0x004fe20000041810 */
[----:B------:R-:W-:-:S02]  /*c9720*/  IMAD.MOV.U32 R3, RZ, RZ, R6 ;  /* 0x000000ffff037224 */ /* 0x000fc400078e0006 */
[----:B------:R-:W-:Y:S02]  /*c9730*/  IMAD.MOV.U32 R0, RZ, RZ, R7 ;  /* 0x000000ffff007224 */ /* 0x000fe400078e0007 */
[----:B------:R-:W0:-:S14]  /*c9740*/  LDSM.16.MT88.4 R4, [R2+UR5+0xe100] ;  /* 0x00e100050204783b */ /* 0x000e1c0008004200 */
[----:B------:R-:W-:Y:S04]  /*c9750*/  STL.64 [R1+0x1640], R16 ;  /* 0x0016401001007387 */ /* 0x000fe80000100a00 */
[----:B------:R-:W-:Y:S04]  /*c9760*/  STL.64 [R1+0x1648], R18 ;  /* 0x0016481201007387 */ /* 0x000fe80000100a00 */
[----:B0-----:R-:W-:Y:S04]  /*c9770*/  STL.64 [R1+0x4a28], R6 ;  /* 0x004a280601007387 */ /* 0x001fe80000100a00 */
[----:B------:R4:W-:Y:S02]  /*c9780*/  STL.64 [R1+0x4a20], R4 ;  /* 0x004a200401007387 */ /* 0x0009e40000100a00 */
[----:B----4-:R-:W-:-:S15]  /*c9790*/  HMMA.16816.F32.BF16 R4, R8, R22, R12 ;  /* 0x000000160804723c */ /* 0x010fde000004180c */
[----:B------:R-:W-:-:S04]  /*c97a0*/  NOP ;  /* 0x0000000000007918 */ /* 0x000fc80000000000 */
[----:B------:R-:W-:Y:S04]  /*c97b0*/  STL.64 [R1+0x1540], R4 ;  /* 0x0015400401007387 */ /* 0x000fe80000100a00 */
[----:B------:R0:W-:Y:S04]  /*c97c0*/  STL.64 [R1+0x1548], R6 ;  /* 0x0015480601007387 */ /* 0x0001e80000100a00 */
        /* <DEDUP_REMOVED lines=8> */
[----:B------:R-:W2:Y:S04]  /*c9850*/  LDL.LU R12, [R1+0x1030] ;  /* 0x00103000010c7983 */ /* 0x000ea80000300800 */
[----:B------:R-:W2:Y:S04]  /*c9860*/  LDL.LU R13, [R1+0x1034] ;  /* 0x00103400010d7983 */ /* 0x000ea80000300800 */
[----:B------:R-:W2:Y:S04]  /*c9870*/  LDL.LU R14, [R1+0x1038] ;  /* 0x00103800010e7983 */ /* 0x000ea80000300800 */
[----:B------:R-:W2:Y:S01]  /*c9880*/  LDL.LU R15, [R1+0x103c] ;  /* 0x00103c00010f7983 */ /* 0x000ea20000300800 */
[----:B------:R-:W-:Y:S01]  /*c9890*/  IMAD.MOV.U32 R29, RZ, RZ, R22 ;  /* 0x000000ffff1d7224 */ /* 0x000fe200078e0016 */
[----:B------:R-:W-:-:S02]  /*c98a0*/  MOV R28, R23 ;  /* 0x00000017001c7202 */ /* 0x000fc40000000f00 */
[----:B--2---:R1:W-:Y:S04]  /*c98b0*/  STL.64 [R1+0x4c10], R14 ;  /* 0x004c100e01007387 */ /* 0x0043e80000100a00 */
[----:B------:R-:W-:Y:S04]  /*c98c0*/  STL.64 [R1+0x4c08], R12 ;  /* 0x004c080c01007387 */ /* 0x000fe80000100a00 */
[----:B0-----:R-:W2:Y:S04]  /*c98d0*/  LDL.64 R6, [R1+0x48] ;  /* 0x0000480001067983 */ /* 0x001ea80000100a00 */
[----:B-1----:R-:W4:Y:S04]  /*c98e0*/  LDL.64 R14, [R1+0x58] ;  /* 0x00005800010e7983 */ /* 0x002f280000100a00 */
[----:B---3--:R-:W-:Y:S04]  /*c98f0*/  STL.64 [R1+0x4bb8], R26 ;  /* 0x004bb81a01007387 */ /* 0x008fe80000100a00 */
[----:B------:R0:W-:Y:S04]  /*c9900*/  STL.64 [R1+0x4bb0], R24 ;  /* 0x004bb01801007387 */ /* 0x0001e80000100a00 */
[----:B0-----:R-:W3:Y:S04]  /*c9910*/  LDL.LU R24, [R1+0xff0] ;  /* 0x000ff00001187983 */ /* 0x001ee80000300800 */
[----:B------:R-:W3:Y:S04]  /*c9920*/  LDL.LU R25, [R1+0xff4] ;  /* 0x000ff40001197983 */ /* 0x000ee80000300800 */
        /* <DEDUP_REMOVED lines=9> */
[----:B------:R0:W-:Y:S04]  /*c99c0*/  STL.64 [R1+0x4bc8], R26 ;  /* 0x004bc81a01007387 */ /* 0x0001e80000100a00 */
[----:B---3--:R-:W-:Y:S04]  /*c99d0*/  STL.64 [R1+0x4bc0], R24 ;  /* 0x004bc01801007387 */ /* 0x008fe80000100a00 */
[----:B0-----:R-:W3:Y:S01]  /*c99e0*/  LDL.64 R26, [R1+0x18] ;  /* 0x00001800011a7983 */ /* 0x001ee20000100a00 */
[----:B----4-:R-:W-:Y:S03]  /*c99f0*/  HMMA.16816.F32.BF16 R16, R8, R14, R16 ;  /* 0x0000000e0810723c */ /* 0x010fe60000041810 */
[----:B---3--:R0:W-:Y:S04]  /*c9a00*/  STL.64 [R1+0x4be0], R26 ;  /* 0x004be01a01007387 */ /* 0x0081e80000100a00 */
[----:B0-----:R-:W3:Y:S04]  /*c9a10*/  LDL.64 R26, [R1+0x28] ;  /* 0x00002800011a7983 */ /* 0x001ee80000100a00 */
[----:B---3--:R0:W-:Y:S04]  /*c9a20*/  STL.64 [R1+0x4c00], R26 ;  /* 0x004c001a01007387 */ /* 0x0081e80000100a00 */
[----:B------:R-:W2:Y:S04]  /*c9a30*/  LDL.LU R24, [R1+0x1020] ;  /* 0x0010200001187983 */ /* 0x000ea80000300800 */
[----:B------:R-:W2:Y:S04]  /*c9a40*/  LDL.LU R25, [R1+0x1024] ;  /* 0x0010240001197983 */ /* 0x000ea80000300800 */
[----:B0-----:R-:W2:Y:S04]  /*c9a50*/  LDL.LU R26, [R1+0x1028] ;  /* 0x00102800011a7983 */ /* 0x001ea80000300800 */
[----:B------:R-:W2:Y:S04]  /*c9a60*/  LDL.LU R27, [R1+0x102c] ;  /* 0x00102c00011b7983 */ /* 0x000ea80000300800 */
[----:B------:R0:W-:Y:S04]  /*c9a70*/  STL.64 [R1+0x1440], R16 ;  /* 0x0014401001007387 */ /* 0x0001e80000100a00 */
[----:B------:R1:W-:Y:S04]  /*c9a80*/  STL.64 [R1+0x1448], R18 ;  /* 0x0014481201007387 */ /* 0x0003e80000100a00 */
[----:B0-----:R-:W3:Y:S01]  /*c9a90*/  LDL.LU.64 R16, [R1+0x4c18] ;  /* 0x004c180001107983 */ /* 0x001ee20000300a00 */
[----:B-1----:R-:W-:-:S02]  /*c9aa0*/  IMAD.MOV.U32 R18, RZ, RZ, R14 ;  /* 0x000000ffff127224 */ /* 0x002fc400078e000e */
[----:B------:R-:W-:Y:S02]  /*c9ab0*/  IMAD.MOV.U32 R19, RZ, RZ, R15 ;  /* 0x000000ffff137224 */ /* 0x000fe400078e000f */
        /* <DEDUP_REMOVED lines=10> */
[----:B------:R-:W-:Y:S04]  /*c9b60*/  STL.64 [R1+0x1348], R14 ;  /* 0x0013480e01007387 */ /* 0x000fe80000100a00 */
[----:B------:R-:W4:Y:S04]  /*c9b70*/  LDL.LU R4, [R1+0xda0] ;  /* 0x000da00001047983 */ /* 0x000f280000300800 */
[----:B------:R-:W4:Y:S01]  /*c9b80*/  LDL.LU R5, [R1+0xda4] ;  /* 0x000da40001057983 */ /* 0x000f220000300800 */
[----:B0-----:R-:W-:-:S02]  /*c9b90*/  IMAD.MOV.U32 R12, RZ, RZ, R6 ;  /* 0x000000ffff0c7224 */ /* 0x001fc400078e0006 */
[----:B------:R-:W-:Y:S01]  /*c9ba0*/  IMAD.MOV.U32 R13, RZ, RZ, R7 ;  /* 0x000000ffff0d7224 */ /* 0x000fe200078e0007 */
[----:B------:R-:W3:Y:S04]  /*c9bb0*/  LDL.LU R6, [R1+0xda8] ;  /* 0x000da80001067983 */ /* 0x000ee80000300800 */
[----:B------:R-:W3:Y:S01]  /*c9bc0*/  LDL.LU R7, [R1+0xdac] ;  /* 0x000dac0001077983 */ /* 0x000ee20000300800 */
[----:B--2---:R-:W-:Y:S03]  /*c9bd0*/  HMMA.16816.F32.BF16 R24, R8, R22, R24 ;  /* 0x000000160818723c */ /* 0x004fe60000041818 */
[----:B---3--:R-:W-:Y:S04]  /*c9be0*/  STL.64 [R1+0x4a38], R6 ;  /* 0x004a380601007387 */ /* 0x008fe80000100a00 */
[----:B----4-:R0:W-:Y:S04]  /*c9bf0*/  STL.64 [R1+0x4a30], R4 ;  /* 0x004a300401007387 */ /* 0x0101e80000100a00 */
[----:B0-----:R-:W2:Y:S04]  /*c9c00*/  LDL.LU R4, [R1+0xdb0] ;  /* 0x000db00001047983 */ /* 0x001ea80000300800 */
[----:B------:R-:W2:Y:S04]  /*c9c10*/  LDL.LU R5, [R1+0xdb4] ;  /* 0x000db40001057983 */ /* 0x000ea80000300800 */
[----:B------:R-:W3:Y:S04]  /*c9c20*/  LDL.LU R6, [R1+0xdb8] ;  /* 0x000db80001067983 */ /* 0x000ee80000300800 */
[----:B------:R-:W3:Y:S04]  /*c9c30*/  LDL.LU R7, [R1+0xdbc] ;  /* 0x000dbc0001077983 */ /* 0x000ee80000300800 */
[----:B---3--:R0:W-:Y:S04]  /*c9c40*/  STL.64 [R1+0x4a48], R6 ;  /* 0x004a480601007387 */ /* 0x0081e80000100a00 */
[----:B--2---:R1:W-:Y:S04]  /*c9c50*/  STL.64 [R1+0x4a40], R4 ;  /* 0x004a400401007387 */ /* 0x0043e80000100a00 */
[----:B0-----:R-:W2:Y:S04]  /*c9c60*/  LDL R6, [R1+0x8] ;  /* 0x0000080001067983 */ /* 0x001ea80000100800 */
[----:B------:R-:W2:Y:S04]  /*c9c70*/  LDL R7, [R1+0xc] ;  /* 0x00000c0001077983 */ /* 0x000ea80000100800 */
[----:B------:R-:W-:Y:S04]  /*c9c80*/  STL.64 [R1+0x1260], R24 ;  /* 0x0012601801007387 */ /* 0x000fe80000100a00 */
[----:B------:R0:W-:Y:S01]  /*c9c90*/  STL.64 [R1+0x1268], R26 ;  /* 0x0012681a01007387 */ /* 0x0001e20000100a00 */
[----:B-1----:R-:W-:-:S02]  /*c9ca0*/  IMAD.MOV.U32 R5, RZ, RZ, R22 ;  /* 0x000000ffff057224 */ /* 0x002fc400078e0016 */
[----:B------:R-:W-:Y:S01]  /*c9cb0*/  IMAD.MOV.U32 R4, RZ, RZ, R23 ;  /* 0x000000ffff047224 */ /* 0x000fe200078e0017 */
        /* <DEDUP_REMOVED lines=27> */
[----:B------:R0:W-:Y:S02]  /*c9e70*/  STL.64 [R1+0x4a58], R6 ;  /* 0x004a580601007387 */ /* 0x0001e40000100a00 */
[----:B0-----:R-:W-:-:S02]  /*c9e80*/  IMAD.MOV.U32 R6, RZ, RZ, R14 ;  /* 0x000000ffff067224 */ /* 0x001fc400078e000e */
[----:B------:R-:W-:Y:S01]  /*c9e90*/  IMAD.MOV.U32 R7, RZ, RZ, R15 ;  /* 0x000000ffff077224 */ /* 0x000fe200078e000f */
[----:B------:R-:W2:Y:S04]  /*c9ea0*/  LDL.LU R14, [R1+0x4bac] ;  /* 0x004bac00010e7983 */ /* 0x000ea80000300800 */
[----:B------:R-:W2:Y:S04]  /*c9eb0*/  LDL.LU R15, [R1+0x4ba8] ;  /* 0x004ba800010f7983 */ /* 0x000ea80000300800 */
[----:B------:R0:W-:Y:S02]  /*c9ec0*/  STL.64 [R1+0x4a70], R6 ;  /* 0x004a700601007387 */ /* 0x0001e40000100a00 */
[----:B0-----:R-:W-:-:S02]  /*c9ed0*/  IMAD.MOV.U32 R6, RZ, RZ, R21 ;  /* 0x000000ffff067224 */ /* 0x001fc400078e0015 */
[----:B------:R-:W-:Y:S01]  /*c9ee0*/  IMAD.MOV.U32 R7, RZ, RZ, R20 ;  /* 0x000000ffff077224 */ /* 0x000fe200078e0014 */
[----:B---3--:R-:W-:-:S15]  /*c9ef0*/  HMMA.16816.F32.BF16 R24, R8, R22, R24 ;  /* 0x000000160818723c */ /* 0x008fde0000041818 */
[----:B------:R-:W-:-:S04]  /*c9f00*/  NOP ;  /* 0x0000000000007918 */ /* 0x000fc80000000000 */
[----:B------:R-:W-:Y:S04]  /*c9f10*/  STL.64 [R1+0x1220], R24 ;  /* 0x0012201801007387 */ /* 0x000fe80000100a00 */
[----:B------:R0:W-:Y:S04]  /*c9f20*/  STL.64 [R1+0x1228], R26 ;  /* 0x0012281a01007387 */ /* 0x0001e80000100a00 */
[----:B0-----:R-:W3:Y:S04]  /*c9f30*/  LDL.LU.64 R26, [R1+0x4ba0] ;  /* 0x004ba000011a7983 */ /* 0x001ee80000300a00 */
        /* <DEDUP_REMOVED lines=8> */
[----:B------:R-:W-:-:S05]  /*c9fc0*/  IMAD.MOV.U32 R7, RZ, RZ, R4 ;  /* 0x000000ffff077224 */ /* 0x000fca00078e0004 */
[----:B------:R0:W-:Y:S02]  /*c9fd0*/  STL.64 [R1+0x4aa0], R6 ;  /* 0x004aa00601007387 */ /* 0x0001e40000100a00 */
[----:B0-----:R-:W-:Y:S01]  /*c9fe0*/  IMAD.MOV.U32 R6, RZ, RZ, R12 ;  /* 0x000000ffff067224 */ /* 0x001fe200078e000c */
[----:B------:R-:W-:Y:S01]  /*c9ff0*/  MOV R7, R13 ;  /* 0x0000000d00077202 */ /* 0x000fe20000000f00 */
        /* <DEDUP_REMOVED lines=10> */
[----:B------:R-:W-:Y:S01]  /*ca0a0*/  IMAD.MOV.U32 R7, RZ, RZ, R19 ;  /* 0x000000ffff077224 */ /* 0x000fe200078e0013 */
[----:B------:R-:W4:Y:S04]  /*ca0b0*/  LDL.LU R18, [R1+0x4b8c] ;  /* 0x004b8c0001127983 */ /* 0x000f280000300800 */
[----:B------:R-:W4:Y:S04]  /*ca0c0*/  LDL.LU R19, [R1+0x4b88] ;  /* 0x004b880001137983 */ /* 0x000f280000300800 */
[----:B------:R0:W-:Y:S02]  /*ca0d0*/  STL.64 [R1+0x4ad0], R6 ;  /* 0x004ad00601007387 */ /* 0x0001e40000100a00 */
[----:B0-----:R-:W-:-:S02]  /*ca0e0*/  IMAD.MOV.U32 R6, RZ, RZ, R29 ;  /* 0x000000ffff067224 */ /* 0x001fc400078e001d */
        /* <DEDUP_REMOVED lines=12> */
[----:B--2---:R3:W-:Y:S04]  /*ca1b0*/  STL.64 [R1+0x4af8], R6 ;  /* 0x004af80601007387 */ /* 0x0047e80000100a00 */
[----:B------:R-:W-:Y:S01]  /*ca1c0*/  STL.64 [R1+0x4af0], R4 ;  /* 0x004af00401007387 */ /* 0x000fe20000100a00 */
[----:B---3--:R-:W-:-:S02]  /*ca1d0*/  IMAD.MOV.U32 R6, RZ, RZ, R27 ;  /* 0x000000ffff067224 */ /* 0x008fc400078e001b */
[----:B------:R-:W-:-:S05]  /*ca1e0*/  IMAD.MOV.U32 R7, RZ, RZ, R26 ;  /* 0x000000ffff077224 */ /* 0x000fca00078e001a */
[----:B------:R-:W-:Y:S04]  /*ca1f0*/  STL.64 [R1+0x4b10], R6 ;  /* 0x004b100601007387 */ /* 0x000fe80000100a00 */
[----:B------:R-:W-:Y:S04]  /*ca200*/  STL.64 [R1+0x4a98], R22 ;  /* 0x004a981601007387 */ /* 0x000fe80000100a00 */
        /* <DEDUP_REMOVED lines=34> */
[----:B------:R-:W4:Y:S01]  /*ca430*/  LDL.LU R26, [R1+0x848] ;  /* 0x00084800011a7983 */ /* 0x000f220000300800 */
[----:B------:R-:W-:-:S03]  /*ca440*/  IMAD.MOV.U32 R7, RZ, RZ, R12 ;  /* 0x000000ffff077224 */ /* 0x000fc600078e000c */
[----:B------:R-:W4:Y:S01]  /*ca450*/  LDL.LU R27, [R1+0x84c] ;  /* 0x00084c00011b7983 */ /* 0x000f220000300800 */
[----:B------:R-:W-:-:S03]  /*ca460*/  IMAD.MOV.U32 R6, RZ, RZ, R13 ;  /* 0x000000ffff067224 */ /* 0x000fc600078e000d */
        /* <DEDUP_REMOVED lines=37> */
[----:B0-----:R-:W3:Y:S02]  /*ca6c0*/  LDL.LU.64 R14, [R1+0x4b80] ;  /* 0x004b8000010e7983 */ /* 0x001ee40000300a00 */
[----:B---3--:R-:W-:Y:S02]  /*ca6d0*/  HMMA.16816.F32.BF16 R8, R8, R14, R24 ;  /* 0x0000000e0808723c */ /* 0x008fe40000041818 */
[----:B------:R-:W2:Y:S04]  /*ca6e0*/  LDL.LU.64 R26, [R1+0x4b78] ;  /* 0x004b7800011a7983 */ /* 0x000ea80000300a00 */
[----:B------:R-:W2:-:S13]  /*ca6f0*/  LDL.LU.64 R24, [R1+0x4b70] ;  /* 0x004b700001187983 */ /* 0x000e9a0000300a00 */
        /* <DEDUP_REMOVED lines=96> */
[----:B------:R0:W-:Y:S04]  /*cad00*/  STL.64 [R1+0x49d8], R22 ;  /* 0x0049d81601007387 */ /* 0x0001e80000100a00 */
[----:B0-----:R-:W3:Y:S01]  /*cad10*/  LDL.64 R22, [R1+0xc8] ;  /* 0x0000c80001167983 */ /* 0x001ee20000100a00 */
[----:B--2---:R-:W-:-:S15]  /*cad20*/  HMMA.16816.F32.BF16 R4, R24, R18, R4 ;  /* 0x000000121804723c */ /* 0x004fde0000041804 */
[----:B------:R-:W-:-:S04]  /*cad30*/  NOP ;  /* 0x0000000000007918 */ /* 0x000fc80000000000 */
[----:B------:R-:W-:Y:S04]  /*cad40*/  STL.64 [R1+0xa40], R4 ;  /* 0x000a400401007387 */ /* 0x000fe80000100a00 */
[----:B------:R0:W-:Y:S04]  /*cad50*/  STL.64 [R1+0xa48], R6 ;  /* 0x000a480601007387 */ /* 0x0001e80000100a00 */
[----:B0-----:R-:W3:Y:S04]  /*cad60*/  LDL.LU.64 R6, [R1+0x4a28] ;  /* 0x004a280001067983 */ /* 0x001ee80000300a00 */
[----:B------:R-:W3:Y:S04]  /*cad70*/  LDL.LU.64 R4, [R1+0x4a20] ;  /* 0x004a200001047983 */ /* 0x000ee80000300a00 */
[----:B------:R0:W-:Y:S04]  /*cad80*/  STL [R1+0x4964], R18 ;  /* 0x0049641201007387 */ /* 0x0001e80000100800 */
[----:B------:R1:W-:Y:S04]  /*cad90*/  STL [R1+0x4960], R19 ;  /* 0x0049601301007387 */ /* 0x0003e80000100800 */
[----:B------:R-:W2:Y:S04]  /*cada0*/  LDL.LU R16, [R1+0x670] ;  /* 0x0006700001107983 */ /* 0x000ea80000300800 */
[----:B------:R-:W2:Y:S04]  /*cadb0*/  LDL.LU R17, [R1+0x674] ;  /* 0x0006740001117983 */ /* 0x000ea80000300800 */
[----:B0-----:R-:W2:Y:S04]  /*cadc0*/  LDL.LU R18, [R1+0x678] ;  /* 0x0006780001127983 */ /* 0x001ea80000300800 */
[----:B-1----:R-:W2:Y:S02]  /*cadd0*/  LDL.LU R19, [R1+0x67c] ;  /* 0x00067c0001137983 */ /* 0x002ea40000300800 */
[----:B--2---:R-:W-:Y:S02]  /*cade0*/  HMMA.16816.F32.BF16 R16, R24, R14, R16 ;  /* 0x0000000e1810723c */ /* 0x004fe40000041810 */
[----:B------:R-:W2:Y:S04]  /*cadf0*/  LDL.64 R26, [R1+0x78] ;  /* 0x00007800011a7983 */ /* 0x000ea80000100a00 */
[----:B--2---:R0:W-:-:S13]  /*cae00*/  STL.64 [R1+0x49f0], R26 ;  /* 0x0049f01a01007387 */ /* 0x0041da0000100a00 */
[----:B------:R-:W-:Y:S04]  /*cae10*/  STL.64 [R1+0x380], R16 ;  /* 0x0003801001007387 */ /* 0x000fe80000100a00 */
[----:B------:R-:W-:Y:S04]  /*cae20*/  STL.64 [R1+0x388], R18 ;  /* 0x0003881201007387 */ /* 0x000fe80000100a00 */
[----:B0-----:R-:W2:Y:S04]  /*cae30*/  LDL.64 R26, [R1+0x88] ;  /* 0x00008800011a7983 */ /* 0x001ea80000100a00 */
[----:B--2---:R-:W-:Y:S04]  /*cae40*/  STL.64 [R1+0x49f8], R26 ;  /* 0x0049f81a01007387 */ /* 0x004fe80000100a00 */
[----:B------:R3:W-:Y:S02]  /*cae50*/  STL.64 [R1+0x49c0], R14 ;  /* 0x0049c00e01007387 */ /* 0x0007e40000100a00 */
[----:B---3--:R-:W-:-:S15]  /*cae60*/  HMMA.16816.F32.BF16 R12, R4, R22, R8 ;  /* 0x00000016040c723c */ /* 0x008fde0000041808 */
[----:B------:R-:W-:-:S04]  /*cae70*/  NOP ;  /* 0x0000000000007918 */ /* 0x000fc80000000000 */
[----:B------:R-:W-:Y:S04]  /*cae80*/  STL.64 [R1+0x1ac0], R12 ;  /* 0x001ac00c01007387 */ /* 0x000fe80000100a00 */
[----:B------:R-:W-:Y:S04]  /*cae90*/  STL.64 [R1+0x1ac8], R14 ;  /* 0x001ac80e01007387 */ /* 0x000fe80000100a00 */
[----:B------:R-:W2:Y:S04]  /*caea0*/  LDL.LU R16, [R1+0x540] ;  /* 0x0005400001107983 */ /* 0x000ea80000300800 */
[----:B------:R-:W2:Y:S04]  /*caeb0*/  LDL.LU R17, [R1+0x544] ;  /* 0x0005440001117983 */ /* 0x000ea80000300800 */
[----:B------:R-:W3:Y:S04]  /*caec0*/  LDL.LU R18, [R1+0x548] ;  /* 0x0005480001127983 */ /* 0x000ee80000300800 */
[----:B------:R-:W3:Y:S04]  /*caed0*/  LDL.LU R19, [R1+0x54c] ;  /* 0x00054c0001137983 */ /* 0x000ee80000300800 */
[----:B---3--:R0:W-:Y:S04]  /*caee0*/  STL.64 [R1+0x4a08], R18 ;  /* 0x004a081201007387 */ /* 0x0081e80000100a00 */
[----:B--2---:R-:W-:Y:S04]  /*caef0*/  STL.64 [R1+0x4a00], R16 ;  /* 0x004a001001007387 */ /* 0x004fe80000100a00 */
[----:B0-----:R-:W2:Y:S04]  /*caf00*/  LDL.64 R18, [R1+0xa8] ;  /* 0x0000a80001127983 */ /* 0x001ea80000100a00 */
[----:B--2---:R0:W-:Y:S04]  /*caf10*/  STL.64 [R1+0x4a18], R18 ;  /* 0x004a181201007387 */ /* 0x0041e80000100a00 */
[----:B------:R-:W2:Y:S01]  /*caf20*/  LDL.64 R26, [R1+0x98] ;  /* 0x00009800011a7983 */ /* 0x000ea20000100a00 */
[----:B------:R-:W-:Y:S01]  /*caf30*/  IMAD.MOV.U32 R9, RZ, RZ, R22 ;  /* 0x000000ffff097224 */ /* 0x000fe200078e0016 */
[----:B------:R-:W-:-:S02]  /*caf40*/  MOV R8, R23 ;  /* 0x0000001700087202 */ /* 0x000fc40000000f00 */
[----:B0-----:R-:W3:Y:S04]  /*caf50*/  LDL.64 R18, [R1+0xb8] ;  /* 0x0000b80001127983 */ /* 0x001ee80000100a00 */
[----:B--2---:R0:W-:Y:S04]  /*caf60*/  STL.64 [R1+0x4a10], R26 ;  /* 0x004a101a01007387 */ /* 0x0041e80000100a00 */
[----:B------:R-:W2:Y:S04]  /*caf70*/  LDL.LU R24, [R1+0x550] ;  /* 0x0005500001187983 */ /* 0x000ea80000300800 */
[----:B------:R-:W2:Y:S04]  /*caf80*/  LDL.LU R25, [R1+0x554] ;  /* 0x0005540001197983 */ /* 0x000ea80000300800 */
[----:B0-----:R-:W2:Y:S04]  /*caf90*/  LDL.LU R26, [R1+0x558] ;  /* 0x00055800011a7983 */ /* 0x001ea80000300800 */
[----:B------:R-:W2:Y:S04]  /*cafa0*/  LDL.LU R27, [R1+0x55c] ;  /* 0x00055c00011b7983 */ /* 0x000ea80000300800 */
        /* <DEDUP_REMOVED lines=10> */
[----:B------:R-:W4:Y:S04]  /*cb050*/  LDL.64 R14, [R1+0x68] ;  /* 0x00006800010e7983 */ /* 0x000f280000100a00 */
        /* <DEDUP_REMOVED lines=34> */
[----:B0-----:R-:W-:Y:S02]  /*cb280*/  IMAD.MOV.U32 R18, RZ, RZ, R26 ;  /* 0x000000ffff127224 */ /* 0x001fe400078e001a */
[----:B------:R-:W-:Y:S02]  /*cb290*/  IMAD.MOV.U32 R19, RZ, RZ, R27 ;  /* 0x000000ffff137224 */ /* 0x000fe400078e001b */
[----:B------:R-:W2:Y:S02]  /*cb2a0*/  LDL.LU.64 R26, [R1+0x49f8] ;  /* 0x0049f800011a7983 */ /* 0x000ea40000300a00 */
[----:B--2---:R-:W-:-:S15]  /*cb2b0*/  HMMA.16816.F32.BF16 R8, R4, R26, R8 ;  /* 0x0000001a0408723c */ /* 0x004fde0000041808 */
[----:B------:R-:W-:-:S04]  /*cb2c0*/  NOP ;  /* 0x0000000000007918 */ /* 0x000fc80000000000 */
[----:B------:R0:W-:Y:S04]  /*cb2d0*/  STL.64 [R1+0x16c0], R8 ;  /* 0x0016c00801007387 */ /* 0x0001e80000100a00 */
[----:B------:R-:W-:Y:S01]  /*cb2e0*/  STL.64 [R1+0x16c8], R10 ;  /* 0x0016c80a01007387 */ /* 0x000fe20000100a00 */
[----:B0-----:R-:W-:Y:S02]  /*cb2f0*/  IMAD.MOV.U32 R8, RZ, RZ, R26 ;  /* 0x000000ffff087224 */ /* 0x001fe400078e001a */
[----:B------:R-:W-:Y:S02]  /*cb300*/  IMAD.MOV.U32 R9, RZ, RZ, R27 ;  /* 0x000000ffff097224 */ /* 0x000fe400078e001b */
[----:B------:R-:W2:Y:S01]  /*cb310*/  LDL.LU.64 R26, [R1+0x49f0] ;  /* 0x0049f000011a7983 */ /* 0x000ea20000300a00 */
[----:B------:R-:W0:Y:S01]  /*cb320*/  S2R R3, SR_TID.X ;  /* 0x0000000000037919 */ /* 0x000e220000002100 */
[----:B--2---:R-:W-:-:S15]  /*cb330*/  HMMA.16816.F32.BF16 R20, R4, R26, R20 ;  /* 0x0000001a0414723c */ /* 0x004fde0000041814 */
[----:B------:R-:W-:-:S04]  /*cb340*/  NOP ;  /* 0x0000000000007918 */ /* 0x000fc80000000000 */
[----:B------:R-:W-:Y:S04]  /*cb350*/  STL.64 [R1+0x15b0], R20 ;  /* 0x0015b01401007387 */ /* 0x000fe80000100a00 */
[----:B------:R1:W-:Y:S04]  /*cb360*/  STL.64 [R1+0x15b8], R22 ;  /* 0x0015b81601007387 */ /* 0x0003e80000100a00 */
[----:B-1----:R-:W2:Y:S04]  /*cb370*/  LDL.LU.64 R22, [R1+0x49e8] ;  /* 0x0049e80001167983 */ /* 0x002ea80000300a00 */
[----:B------:R-:W2:Y:S01]  /*cb380*/  LDL.LU.64 R20, [R1+0x49e0] ;  /* 0x0049e00001147983 */ /* 0x000ea20000300a00 */
[C---:B0-----:R-:W-:Y:S01]  /*cb390*/  LOP3.LUT R2, R3.reuse, 0x7, RZ, 0xc0, !PT ;  /* 0x0000000703027812 */ /* 0x041fe200078ec0ff */
[----:B------:R-:W-:-:S04]  /*cb3a0*/  IMAD.SHL.U32 R13, R3, 0x2, RZ ;  /* 0x00000002030d7824 */ /* 0x000fc800078e00ff */
[----:B------:R-:W-:Y:S02]  /*cb3b0*/  IMAD R2, R2, 0x210, RZ ;  /* 0x0000021002027824 */ /* 0x000fe400078e02ff */
[----:B------:R-:W-:-:S03]  /*cb3c0*/  IMAD.SHL.U32 R3, R3, 0x100, RZ ;  /* 0x0000010003037824 */ /* 0x000fc600078e00ff */
[----:B------:R-:W-:-:S04]  /*cb3d0*/  LOP3.LUT R2, R2, 0x10, R13, 0x78, !PT ;  /* 0x0000001002027812 */ /* 0x000fc800078e780d */
[----:B------:R-:W-:-:S04]  /*cb3e0*/  LOP3.LUT R2, R2, 0x1000, R3, 0xf8, !PT ;  /* 0x0000100002027812 */ /* 0x000fc800078ef803 */
[----:B------:R-:W-:Y:S01]  /*cb3f0*/  LOP3.LUT R2, R2, 0x40, RZ, 0x3c, !PT ;  /* 0x0000004002027812 */ /* 0x000fe200078e3cff */
[----:B------:R-:W-:Y:S02]  /*cb400*/  IMAD.MOV.U32 R17, RZ, RZ, R26 ;  /* 0x000000ffff117224 */ /* 0x000fe400078e001a */
[----:B------:R-:W-:Y:S02]  /*cb410*/  IMAD.MOV.U32 R16, RZ, RZ, R27 ;  /* 0x000000ffff107224 */ /* 0x000fe400078e001b */
[----:B------:R-:W0:Y:S04]  /*cb420*/  LDSM.16.MT88.4 R24, [R2+UR5+0xe000] ;  /* 0x00e000050218783b */ /* 0x000e280008004200 */
[----:B------:R1:W-:Y:S04]  /*cb430*/  STL.64 [R1+0x4988], R18 ;  /* 0x0049881201007387 */ /* 0x0003e80000100a00 */
[----:B------:R-:W-:Y:S01]  /*cb440*/  STL.64 [R1+0x4980], R16 ;  /* 0x0049801001007387 */ /* 0x000fe20000100a00 */
[----:B----4-:R-:W-:-:S02]  /*cb450*/  IMAD.MOV.U32 R10, RZ, RZ, R14 ;  /* 0x000000ffff0a7224 */ /* 0x010fc400078e000e */
[----:B------:R-:W-:Y:S01]  /*cb460*/  IMAD.MOV.U32 R11, RZ, RZ, R15 ;  /* 0x000000ffff0b7224 */ /* 0x000fe200078e000f */
[----:B-1----:R-:W3:Y:S04]  /*cb470*/  LDL.64 R18, [R1+0x58] ;  /* 0x0000580001127983 */ /* 0x002ee80000100a00 */
[----:B0-----:R0:W-:Y:S04]  /*cb480*/  STL.64 [R1+0x4810], R26 ;  /* 0x0048101a01007387 */ /* 0x0011e80000100a00 */
[----:B------:R-:W-:Y:S04]  /*cb490*/  STL.64 [R1+0x4808], R24 ;  /* 0x0048081801007387 */ /* 0x000fe80000100a00 */
[----:B0-----:R-:W4:Y:S01]  /*cb4a0*/  LDL.64 R26, [R1+0x48] ;  /* 0x00004800011a7983 */ /* 0x001f220000100a00 */
[----:B--2---:R-:W-:-:S15]  /*cb4b0*/  HMMA.16816.F32.BF16 R20, R4, R14, R20 ;  /* 0x0000000e0414723c */ /* 0x004fde0000041814 */
[----:B------:R-:W-:-:S04]  /*cb4c0*/  NOP ;  /* 0x0000000000007918 */ /* 0x000fc80000000000 */
[----:B------:R-:W-:Y:S04]  /*cb4d0*/  STL.64 [R1+0x14c0], R20 ;  /* 0x0014c01401007387 */ /* 0x000fe80000100a00 */
[----:B------:R0:W-:Y:S04]  /*cb4e0*/  STL.64 [R1+0x14c8], R22 ;  /* 0x0014c81601007387 */ /* 0x0001e80000100a00 */
[----:B0-----:R-:W2:Y:S04]  /*cb4f0*/  LDL.LU.64 R22, [R1+0x49d8] ;  /* 0x0049d80001167983 */ /* 0x001ea80000300a00 */
[----:B------:R-:W2:Y:S04]  /*cb500*/  LDL.LU R12, [R1+0xb50] ;  /* 0x000b5000010c7983 */ /* 0x000ea80000300800 */
[----:B------:R-:W2:Y:S04]  /*cb510*/  LDL.LU R13, [R1+0xb54] ;  /* 0x000b5400010d7983 */ /* 0x000ea80000300800 */
[----:B------:R-:W2:Y:S04]  /*cb520*/  LDL.LU R14, [R1+0xb58] ;  /* 0x000b5800010e7983 */ /* 0x000ea80000300800 */
[----:B------:R-:W2:Y:S04]  /*cb530*/  LDL.LU R15, [R1+0xb5c] ;  /* 0x000b5c00010f7983 */ /* 0x000ea80000300800 */
        /* <DEDUP_REMOVED lines=8> */
[----:B0-----:R-:W2:Y:S04]  /*cb5c0*/  LDL.LU R8, [R1+0xb70] ;  /* 0x000b700001087983 */ /* 0x001ea80000300800 */
[----:B------:R-:W2:Y:S04]  /*cb5d0*/  LDL.LU R9, [R1+0xb74] ;  /* 0x000b740001097983 */ /* 0x000ea80000300800 */
[----:B------:R-:W2:Y:S04]  /*cb5e0*/  LDL.LU R10, [R1+0xb78] ;  /* 0x000b7800010a7983 */ /* 0x000ea80000300800 */
[----:B------:R-:W2:Y:S01]  /*cb5f0*/  LDL.LU R11, [R1+0xb7c] ;  /* 0x000b7c00010b7983 */ /* 0x000ea20000300800 */
[----:B---3--:R-:W-:-:S02]  /*cb600*/  IMAD.MOV.U32 R21, RZ, RZ, R18 ;  /* 0x000000ffff157224 */ /* 0x008fc400078e0012 */
[----:B------:R-:W-:Y:S01]  /*cb610*/  IMAD.MOV.U32 R20, RZ, RZ, R19 ;  /* 0x000000ffff147224 */ /* 0x000fe200078e0013 */
[----:B--2---:R-:W-:-:S15]  /*cb620*/  HMMA.16816.F32.BF16 R8, R4, R18, R8 ;  /* 0x000000120408723c */ /* 0x004fde0000041808 */
[----:B------:R-:W-:-:S04]  /*cb630*/  NOP ;  /* 0x0000000000007918 */ /* 0x000fc80000000000 */
[----:B------:R-:W-:Y:S04]  /*cb640*/  STL.64 [R1+0x13c0], R8 ;  /* 0x0013c00801007387 */ /* 0x000fe80000100a00 */
[----:B------:R-:W-:Y:S04]  /*cb650*/  STL.64 [R1+0x13c8], R10 ;  /* 0x0013c80a01007387 */ /* 0x000fe80000100a00 */
[----:B------:R0:W-:Y:S04]  /*cb660*/  STL.64 [R1+0x49a8], R22 ;  /* 0x0049a81601007387 */ /* 0x0001e80000100a00 */
[----:B------:R-:W-:Y:S04]  /*cb670*/  STL.64 [R1+0x49a0], R20 ;  /* 0x0049a01401007387 */ /* 0x000fe80000100a00 */
[----:B0-----:R-:W2:Y:S04]  /*cb680*/  LDL.64 R22, [R1+0x28] ;  /* 0x0000280001167983 */ /* 0x001ea80000100a00 */
[----:B------:R-:W3:Y:S04]  /*cb690*/  LDL.LU R8, [R1+0xb30] ;  /* 0x000b300001087983 */ /* 0x000ee80000300800 */
[----:B------:R-:W3:Y:S04]  /*cb6a0*/  LDL.LU R9, [R1+0xb34] ;  /* 0x000b340001097983 */ /* 0x000ee80000300800 */
[----:B------:R-:W2:Y:S04]  /*cb6b0*/  LDL.LU R10, [R1+0xb38] ;  /* 0x000b3800010a7983 */ /* 0x000ea80000300800 */
[----:B------:R-:W2:Y:S01]  /*cb6c0*/  LDL.LU R11, [R1+0xb3c] ;  /* 0x000b3c00010b7983 */ /* 0x000ea20000300800 */
[C---:B----4-:R-:W-:Y:S01]  /*cb6d0*/  HMMA.16816.F32.BF16 R12, R4.reuse, R26, R12 ;  /* 0x0000001a040c723c */ /* 0x050fe2000004180c */
[----:B------:R-:W-:Y:S01]  /*cb6e0*/  IMAD.MOV.U32 R28, RZ, RZ, R26 ;  /* 0x000000ffff1c7224 */ /* 0x000fe200078e001a */
[----:B------:R-:W-:Y:S01]  /*cb6f0*/  MOV R29, R27 ;  /* 0x0000001b001d7202 */ /* 0x000fe20000000f00 */
        /* <DEDUP_REMOVED lines=12> */
[----:B0-----:R-:W4:Y:S04]  /*cb7c0*/  LDL.LU.64 R14, [R1+0x49d0] ;  /* 0x0049d000010e7983 */ /* 0x001f280000300a00 */
[----:B------:R-:W4:Y:S04]  /*cb7d0*/  LDL.LU.64 R12, [R1+0x49c8] ;  /* 0x0049c800010c7983 */ /* 0x000f280000300a00 */
[----:B------:R-:W2:Y:S04]  /*cb7e0*/  LDL.LU R24, [R1+0x960] ;  /* 0x0009600001187983 */ /* 0x000ea80000300800 */
[----:B------:R-:W2:Y:S04]  /*cb7f0*/  LDL.LU R25, [R1+0x964] ;  /* 0x0009640001197983 */ /* 0x000ea80000300800 */
[----:B------:R-:W2:Y:S04]  /*cb800*/  LDL.LU R26, [R1+0x968] ;  /* 0x00096800011a7983 */ /* 0x000ea80000300800 */
[----:B------:R-:W2:Y:S04]  /*cb810*/  LDL.LU R27, [R1+0x96c] ;  /* 0x00096c00011b7983 */ /* 0x000ea80000300800 */
[----:B--2---:R0:W-:Y:S04]  /*cb820*/  STL.64 [R1+0x4828], R26 ;  /* 0x0048281a01007387 */ /* 0x0041e80000100a00 */
[----:B------:R-:W-:Y:S04]  /*cb830*/  STL.64 [R1+0x4820], R24 ;  /* 0x0048201801007387 */ /* 0x000fe80000100a00 */
[----:B0-----:R-:W4:Y:S02]  /*cb840*/  LDL.64 R26, [R1+0x38] ;  /* 0x00003800011a7983 */ /* 0x001f240000100a00 */
[----:B----4-:R-:W-:-:S15]  /*cb850*/  HMMA.16816.F32.BF16 R12, R4, R26, R12 ;  /* 0x0000001a040c723c */ /* 0x010fde000004180c */
[----:B------:R-:W-:-:S04]  /*cb860*/  NOP ;  /* 0x0000000000007918 */ /* 0x000fc80000000000 */
[----:B------:R-:W-:Y:S04]  /*cb870*/  STL.64 [R1+0xa10], R12 ;  /* 0x000a100c01007387 */ /* 0x000fe80000100a00 */
[----:B------:R0:W-:Y:S04]  /*cb880*/  STL.64 [R1+0xa18], R14 ;  /* 0x000a180e01007387 */ /* 0x0001e80000100a00 */
[----:B0-----:R-:W2:Y:S01]  /*cb890*/  LDL.LU.64 R14, [R1+0x49c0] ;  /* 0x0049c000010e7983 */ /* 0x001ea20000300a00 */
[----:B------:R-:W-:Y:S02]  /*cb8a0*/  IMAD.MOV.U32 R13, RZ, RZ, R26 ;  /* 0x000000ffff0d7224 */ /* 0x000fe400078e001a */
[----:B------:R-:W-:Y:S01]  /*cb8b0*/  IMAD.MOV.U32 R12, RZ, RZ, R27 ;  /* 0x000000ffff0c7224 */ /* 0x000fe200078e001b */
[----:B------:R-:W-:Y:S01]  /*cb8c0*/  HMMA.16816.F32.BF16 R8, R4, R22, R8 ;  /* 0x000000160408723c */ /* 0x000fe20000041808 */
[----:B--2---:R-:W-:Y:S04]  /*cb8d0*/  STL.64 [R1+0x4958], R14 ;  /* 0x0049580e01007387 */ /* 0x004fe80000100a00 */
[----:B------:R0:W-:Y:S04]  /*cb8e0*/  STL.64 [R1+0x4950], R12 ;  /* 0x0049500c01007387 */ /* 0x0001e80000100a00 */
        /* <DEDUP_REMOVED lines=8> */
[----:B--2---:R0:W-:Y:S04]  /*cb970*/  STL.64 [R1+0x4838], R26 ;  /* 0x0048381a01007387 */ /* 0x0041e80000100a00 */
[----:B----4-:R-:W-:Y:S04]  /*cb980*/  STL.64 [R1+0x4830], R24 ;  /* 0x0048301801007387 */ /* 0x010fe80000100a00 */
[----:B0-----:R-:W2:Y:S04]  /*cb990*/  LDL.64 R26, [R1+0x18] ;  /* 0x00001800011a7983 */ /* 0x001ea80000100a00 */
[----:B------:R-:W-:Y:S04]  /*cb9a0*/  STL.64 [R1+0x910], R8 ;  /* 0x0009100801007387 */ /* 0x000fe80000100a00 */
[----:B------:R0:W-:Y:S04]  /*cb9b0*/  STL.64 [R1+0x918], R10 ;  /* 0x0009180a01007387 */ /* 0x0001e80000100a00 */
[----:B0-----:R-:W2:Y:S04]  /*cb9c0*/  LDL.LU.64 R10, [R1+0x49b8] ;  /* 0x0049b800010a7983 */ /* 0x001ea80000300a00 */
[----:B------:R-:W2:Y:S01]  /*cb9d0*/  LDL.LU.64 R8, [R1+0x49b0] ;  /* 0x0049b00001087983 */ /* 0x000ea20000300a00 */
[----:B------:R-:W-:-:S02]  /*cb9e0*/  IMAD.MOV.U32 R3, RZ, RZ, R22 ;  /* 0x000000ffff037224 */ /* 0x000fc400078e0016 */
[----:B------:R-:W-:Y:S02]  /*cb9f0*/  IMAD.MOV.U32 R0, RZ, RZ, R23 ;  /* 0x000000ffff007224 */ /* 0x000fe400078e0017 */
[----:B------:R-:W4:Y:S04]  /*cba00*/  LDL.LU.64 R22, [R1+0x49a8] ;  /* 0x0049a80001167983 */ /* 0x000f280000300a00 */
[----:B------:R-:W3:Y:S01]  /*cba10*/  LDL.LU.64 R20, [R1+0x49a0] ;  /* 0x0049a00001147983 */ /* 0x000ee20000300a00 */
[----:B--2---:R-:W-:-:S15]  /*cba20*/  HMMA.16816.F32.BF16 R8, R4, R26, R8 ;  /* 0x0000001a0408723c */ /* 0x004fde0000041808 */
        /* <DEDUP_REMOVED lines=8> */
[----:B------:R0:W-:Y:S04]  /*cbab0*/  STL.64 [R1+0x4860], R26 ;  /* 0x0048601a01007387 */ /* 0x0001e80000100a00 */
[----:B0-----:R-:W3:Y:S01]  /*cbac0*/  LDL.64 R26, [R1+0x8] ;  /* 0x00000800011a7983 */ /* 0x001ee20000100a00 */
[C---:B----4-:R-:W-:Y:S08]  /*cbad0*/  HMMA.16816.F32.BF16 R12, R4.reuse, R22, R12 ;  /* 0x00000016040c723c */ /* 0x050ff0000004180c */
        /* <DEDUP_REMOVED lines=8> */
[----:B------:R-:W2:Y:S04]  /*cbb60*/  LDL.LU R24, [R1+0x9a0] ;  /* 0x0009a00001187983 */ /* 0x000ea80000300800 */
[----:B------:R-:W-:Y:S04]  /*cbb70*/  STL.64 [R1+0x8a0], R12 ;  /* 0x0008a00c01007387 */ /* 0x000fe80000100a00 */
[----:B------:R-:W-:Y:S04]  /*cbb80*/  STL.64 [R1+0x8a8], R14 ;  /* 0x0008a80e01007387 */ /* 0x000fe80000100a00 */
        /* <DEDUP_REMOVED lines=11> */
[----:B------:R-:W-:-:S05]  /*cbc40*/  IMAD.MOV.U32 R27, RZ, RZ, R20 ;  /* 0x000000ffff1b7224 */ /* 0x000fca00078e0014 */
        /* <DEDUP_REMOVED lines=28> */
[----:B---3--:R-:W-:Y:S01]  /*cbe10*/  IMAD.MOV.U32 R26, RZ, RZ, R18 ;  /* 0x000000ffff1a7224 */ /* 0x008fe200078e0012 */
[----:B------:R-:W-:Y:S01]  /*cbe20*/  MOV R27, R19 ;  /* 0x00000013001b7202 */ /* 0x000fe20000000f00 */
[----:B------:R-:W3:Y:S04]  /*cbe30*/  LDL.LU R18, [R1+0x4964] ;  /* 0x0049640001127983 */ /* 0x000ee80000300800 */
[----:B------:R-:W3:Y:S04]  /*cbe40*/  LDL.LU R19, [R1+0x4960] ;  /* 0x0049600001137983 */ /* 0x000ee80000300800 */
[----:B------:R-:W-:Y:S04]  /*cbe50*/  STL.64 [R1+0x48f8], R26 ;  /* 0x0048f81a01007387 */ /* 0x000fe80000100a00 */
        /* <DEDUP_REMOVED lines=69> */
[----:B---3--:R-:W-:Y:S03]  /*cc2b0*/  HMMA.16816.F32.BF16 R4, R4, R14, R8 ;  /* 0x0000000e0404723c */ /* 0x008fe60000041808 */
[----:B------:R-:W2:Y:S04]  /*cc2c0*/  LDL.LU.64 R10, [R1+0x4948] ;  /* 0x00494800010a7983 */ /* 0x000ea80000300a00 */
[----:B------:R-:W2:-:S12]  /*cc2d0*/  LDL.LU.64 R8, [R1+0x4940] ;  /* 0x0049400001087983 */ /* 0x000e980000300a00 */
[----:B------:R-:W-:Y:S04]  /*cc2e0*/  STL.64 [R1+0x350], R4 ;  /* 0x0003500401007387 */ /* 0x000fe80000100a00 */
        /* <DEDUP_REMOVED lines=33> */
[----:B----4-:R-:W-:-:S02]  /*cc500*/  IMAD.MOV.U32 R6, RZ, RZ, R17 ;  /* 0x000000ffff067224 */ /* 0x010fc400078e0011 */
        /* <DEDUP_REMOVED lines=55> */
[----:B------:R-:W4:Y:S02]  /*cc880*/  LDL.LU.64 R24, [R1+0x4830] ;  /* 0x0048300001187983 */ /* 0x000f240000300a00 */
[----:B----4-:R-:W-:Y:S02]  /*cc890*/  HMMA.16816.F32.BF16 R4, R8, R6, R24 ;  /* 0x000000060804723c */ /* 0x010fe40000041818 */
        /* <DEDUP_REMOVED lines=10> */
[----:B------:R-:W2:Y:S04]  /*cc940*/  LDL.LU R26, [R1+0x2d8] ;  /* 0x0002d800011a7983 */ /* 0x000ea80000300800 */
[----:B------:R-:W2:Y:S04]  /*cc950*/  LDL.LU R27, [R1+0x2dc] ;  /* 0x0002dc00011b7983 */ /* 0x000ea80000300800 */
[----:B------:R0:W-:Y:S04]  /*cc960*/  STL.64 [R1+0x4780], R22 ;  /* 0x0047801601007387 */ /* 0x0001e80000100a00 */
[----:B0-----:R-:W4:Y:S04]  /*cc970*/  LDL.64 R22, [R1+0x78] ;  /* 0x0000780001167983 */ /* 0x001f280000100a00 */
[----:B----4-:R0:W-:Y:S04]  /*cc980*/  STL.64 [R1+0x47c0], R22 ;  /* 0x0047c01601007387 */ /* 0x0101e80000100a00 */
[----:B------:R-:W4:Y:S04]  /*cc990*/  LDL.LU R20, [R1+0x7f0] ;  /* 0x0007f00001147983 */ /* 0x000f280000300800 */
[----:B------:R-:W4:Y:S04]  /*cc9a0*/  LDL.LU R21, [R1+0x7f4] ;  /* 0x0007f40001157983 */ /* 0x000f280000300800 */
[----:B0-----:R-:W2:Y:S04]  /*cc9b0*/  LDL.LU R22, [R1+0x7f8] ;  /* 0x0007f80001167983 */ /* 0x001ea80000300800 */
        /* <DEDUP_REMOVED lines=15> */
[----:B------:R-:W-:Y:S04]  /*ccab0*/  STL.64 [R1+0x560], R12 ;  /* 0x0005600c01007387 */ /* 0x000fe80000100a00 */
[----:B------:R0:W-:Y:S04]  /*ccac0*/  STL.64 [R1+0x568], R14 ;  /* 0x0005680e01007387 */ /* 0x0001e80000100a00 */
[----:B0-----:R-:W3:Y:S04]  /*ccad0*/  LDL.LU.64 R14, [R1+0x4818] ;  /* 0x00481800010e7983 */ /* 0x001ee80000300a00 */
[----:B------:R0:W-:Y:S04]  /*ccae0*/  STL [R1+0x471c], R18 ;  /* 0x00471c1201007387 */ /* 0x0001e80000100800 */
[----:B------:R1:W-:Y:S04]  /*ccaf0*/  STL [R1+0x4718], R19 ;  /* 0x0047181301007387 */ /* 0x0003e80000100800 */
[----:B------:R-:W4:Y:S04]  /*ccb00*/  LDL.LU R16, [R1+0x810] ;  /* 0x0008100001107983 */ /* 0x000f280000300800 */
[----:B------:R-:W4:Y:S04]  /*ccb10*/  LDL.LU R17, [R1+0x814] ;  /* 0x0008140001117983 */ /* 0x000f280000300800 */
[----:B0-----:R-:W2:Y:S04]  /*ccb20*/  LDL.LU R18, [R1+0x818] ;  /* 0x0008180001127983 */ /* 0x001ea80000300800 */
[----:B-1----:R-:W2:Y:S01]  /*ccb30*/  LDL.LU R19, [R1+0x81c] ;  /* 0x00081c0001137983 */ /* 0x002ea20000300800 */
[----:B---3--:R-:W-:Y:S03]  /*ccb40*/  HMMA.16816.F32.BF16 R8, R8, R14, R24 ;  /* 0x0000000e0808723c */ /* 0x008fe60000041818 */
[----:B--2---:R-:W-:Y:S04]  /*ccb50*/  STL.64 [R1+0x47f8], R18 ;  /* 0x0047f81201007387 */ /* 0x004fe80000100a00 */
[----:B----4-:R0:W-:Y:S04]  /*ccb60*/  STL.64 [R1+0x47f0], R16 ;  /* 0x0047f01001007387 */ /* 0x0101e80000100a00 */
[----:B0-----:R-:W2:Y:S04]  /*ccb70*/  LDL.LU R16, [R1+0x820] ;  /* 0x0008200001107983 */ /* 0x001ea80000300800 */
[----:B------:R-:W2:Y:S04]  /*ccb80*/  LDL.LU R17, [R1+0x824] ;  /* 0x0008240001117983 */ /* 0x000ea80000300800 */
[----:B------:R-:W2:Y:S04]  /*ccb90*/  LDL.LU R18, [R1+0x828] ;  /* 0x0008280001127983 */ /* 0x000ea80000300800 */
[----:B------:R-:W2:Y:S04]  /*ccba0*/  LDL.LU R19, [R1+0x82c] ;  /* 0x00082c0001137983 */ /* 0x000ea80000300800 */
[----:B------:R-:W3:Y:S04]  /*ccbb0*/  LDL.LU.64 R26, [R1+0x4810] ;  /* 0x00481000011a7983 */ /* 0x000ee80000300a00 */
[----:B------:R-:W3:Y:S04]  /*ccbc0*/  LDL.LU.64 R24, [R1+0x4808] ;  /* 0x0048080001187983 */ /* 0x000ee80000300a00 */
[----:B------:R0:W-:Y:S04]  /*ccbd0*/  STL.64 [R1+0x47d8], R14 ;  /* 0x0047d80e01007387 */ /* 0x0001e80000100a00 */
[----:B------:R-:W4:Y:S04]  /*ccbe0*/  LDL.LU R12, [R1+0x800] ;  /* 0x00080000010c7983 */ /* 0x000f280000300800 */
[----:B------:R1:W-:Y:S04]  /*ccbf0*/  STL.64 [R1+0x320], R8 ;  /* 0x0003200801007387 */ /* 0x0003e80000100a00 */
[----:B------:R1:W-:Y:S04]  /*ccc00*/  STL.64 [R1+0x328], R10 ;  /* 0x0003280a01007387 */ /* 0x0003e80000100a00 */
[----:B------:R-:W4:Y:S04]  /*ccc10*/  LDL.LU R13, [R1+0x804] ;  /* 0x00080400010d7983 */ /* 0x000f280000300800 */
[----:B0-----:R-:W4:Y:S04]  /*ccc20*/  LDL.LU R14, [R1+0x808] ;  /* 0x00080800010e7983 */ /* 0x001f280000300800 */
[----:B------:R-:W4:Y:S04]  /*ccc30*/  LDL.LU R15, [R1+0x80c] ;  /* 0x00080c00010f7983 */ /* 0x000f280000300800 */
[----:B-1----:R-:W2:Y:S04]  /*ccc40*/  LDL.LU R8, [R1+0x7e0] ;  /* 0x0007e00001087983 */ /* 0x002ea80000300800 */
[----:B------:R-:W2:Y:S04]  /*ccc50*/  LDL.LU R9, [R1+0x7e4] ;  /* 0x0007e40001097983 */ /* 0x000ea80000300800 */
[----:B------:R-:W2:Y:S04]  /*ccc60*/  LDL.LU R10, [R1+0x7e8] ;  /* 0x0007e800010a7983 */ /* 0x000ea80000300800 */
[----:B------:R-:W2:Y:S01]  /*ccc70*/  LDL.LU R11, [R1+0x7ec] ;  /* 0x0007ec00010b7983 */ /* 0x000ea20000300800 */
        /* <DEDUP_REMOVED lines=8> */
[----:B-1----:R-:W-:Y:S01]  /*ccd00*/  IMAD.MOV.U32 R7, RZ, RZ, R22 ;  /* 0x000000ffff077224 */ /* 0x002fe200078e0016 */
[----:B------:R-:W-:-:S15]  /*ccd10*/  MOV R6, R23 ;  /* 0x0000001700067202 */ /* 0x000fde0000000f00 */
[----:B------:R-:W-:Y:S02]  /*ccd20*/  NOP ;  /* 0x0000000000007918 */ /* 0x000fe40000000000 */
[----:B------:R-:W-:Y:S04]  /*ccd30*/  STL.64 [R1+0x1a30], R16 ;  /* 0x001a301001007387 */ /* 0x000fe80000100a00 */
[----:B------:R0:W-:Y:S04]  /*ccd40*/  STL.64 [R1+0x1a38], R18 ;  /* 0x001a381201007387 */ /* 0x0001e80000100a00 */
[----:B0-----:R-:W2:Y:S04]  /*ccd50*/  LDL.LU.64 R18, [R1+0x47f8] ;  /* 0x0047f80001127983 */ /* 0x001ea80000300a00 */
[----:B------:R-:W2:Y:S04]  /*ccd60*/  LDL.LU.64 R16, [R1+0x47f0] ;  /* 0x0047f00001107983 */ /* 0x000ea80000300a00 */
[----:B------:R-:W2:Y:S04]  /*ccd70*/  LDL.LU.64 R22, [R1+0x47e8] ;  /* 0x0047e80001167983 */ /* 0x000ea80000300a00 */
[----:B------:R0:W-:Y:S04]  /*ccd80*/  STL.64 [R1+0x4728], R6 ;  /* 0x0047280601007387 */ /* 0x0001e80000100a00 */
[----:B------:R-:W-:Y:S04]  /*ccd90*/  STL.64 [R1+0x4720], R4 ;  /* 0x0047200401007387 */ /* 0x000fe80000100a00 */
[----:B0-----:R-:W3:Y:S01]  /*ccda0*/  LDL.64 R6, [R1+0x88] ;  /* 0x0000880001067983 */ /* 0x001ee20000100a00 */
[----:B--2---:R-:W-:-:S15]  /*ccdb0*/  HMMA.16816.F32.BF16 R16, R24, R22, R16 ;  /* 0x000000161810723c */ /* 0x004fde0000041810 */
[----:B------:R-:W-:-:S04]  /*ccdc0*/  NOP ;  /* 0x0000000000007918 */ /* 0x000fc80000000000 */
[----:B------:R0:W-:Y:S04]  /*ccdd0*/  STL.64 [R1+0x1930], R16 ;  /* 0x0019301001007387 */ /* 0x0001e80000100a00 */
[----:B------:R-:W-:Y:S01]  /*ccde0*/  STL.64 [R1+0x1938], R18 ;  /* 0x0019381201007387 */ /* 0x000fe20000100a00 */
[----:B0-----:R-:W-:Y:S02]  /*ccdf0*/  IMAD.MOV.U32 R17, RZ, RZ, R22 ;  /* 0x000000ffff117224 */ /* 0x001fe400078e0016 */
[----:B------:R-:W-:Y:S02]  /*cce00*/  IMAD.MOV.U32 R16, RZ, RZ, R23 ;  /* 0x000000ffff107224 */ /* 0x000fe400078e0017 */
[----:B------:R-:W4:Y:S02]  /*cce10*/  LDL.LU.64 R22, [R1+0x47e0] ;  /* 0x0047e00001167983 */ /* 0x000f240000300a00 */
[----:B----4-:R-:W-:Y:S01]  /*cce20*/  HMMA.16816.F32.BF16 R12, R24, R22, R12 ;  /* 0x00000016180c723c */ /* 0x010fe2000004180c */
        /* <DEDUP_REMOVED lines=14> */
[----:B------:R-:W-:-:S05]  /*ccf10*/  IMAD.MOV.U32 R19, RZ, RZ, R7 ;  /* 0x000000ffff137224 */ /* 0x000fca00078e0007 */
[----:B------:R-:W-:Y:S04]  /*ccf20*/  STL.64 [R1+0x4738], R18 ;  /* 0x0047381201007387 */ /* 0x000fe80000100a00 */
[----:B------:R-:W-:Y:S01]  /*ccf30*/  STL.64 [R1+0x4730], R16 ;  /* 0x0047301001007387 */ /* 0x000fe20000100a00 */
[----:B---3--:R-:W-:Y:S01]  /*ccf40*/  HMMA.16816.F32.BF16 R4, R24, R22, R8 ;  /* 0x000000161804723c */ /* 0x008fe20000041808 */
[----:B------:R-:W-:Y:S02]  /*ccf50*/  IMAD.MOV.U32 R13, RZ, RZ, R22 ;  /* 0x000000ffff0d7224 */ /* 0x000fe400078e0016 */
[----:B------:R-:W-:Y:S01]  /*ccf60*/  IMAD.MOV.U32 R12, RZ, RZ, R23 ;  /* 0x000000ffff0c7224 */ /* 0x000fe200078e0017 */
[----:B------:R-:W0:-:S15]  /*ccf70*/  LDSM.16.MT88.4 R8, [R2+UR5+0xe100] ;  /* 0x00e100050208783b */ /* 0x000e1e0008004200 */
[----:B------:R1:W-:Y:S04]  /*ccf80*/  STL.64 [R1+0x1630], R4 ;  /* 0x0016300401007387 */ /* 0x0003e80000100a00 */
[----:B------:R3:W-:Y:S04]  /*ccf90*/  STL.64 [R1+0x1638], R6 ;  /* 0x0016380601007387 */ /* 0x0007e80000100a00 */
[----:B-1----:R-:W4:Y:S04]  /*ccfa0*/  LDL.LU R4, [R1+0xf50] ;  /* 0x000f500001047983 */ /* 0x002f280000300800 */
[----:B------:R-:W4:Y:S04]  /*ccfb0*/  LDL.LU R5, [R1+0xf54] ;  /* 0x000f540001057983 */ /* 0x000f280000300800 */
[----:B---3--:R-:W3:Y:S04]  /*ccfc0*/  LDL.LU R6, [R1+0xf58] ;  /* 0x000f580001067983 */ /* 0x008ee80000300800 */
[----:B------:R-:W3:Y:S04]  /*ccfd0*/  LDL.LU R7, [R1+0xf5c] ;  /* 0x000f5c0001077983 */ /* 0x000ee80000300800 */
[----:B---3--:R-:W-:Y:S04]  /*ccfe0*/  STL.64 [R1+0x4748], R6 ;  /* 0x0047480601007387 */ /* 0x008fe80000100a00 */
[----:B----4-:R1:W-:Y:S04]  /*ccff0*/  STL.64 [R1+0x4740], R4 ;  /* 0x0047400401007387 */ /* 0x0103e80000100a00 */
[----:B-1----:R-:W3:Y:S04]  /*cd000*/  LDL.LU R4, [R1+0xf60] ;  /* 0x000f600001047983 */ /* 0x002ee80000300800 */
[----:B------:R-:W3:Y:S04]  /*cd010*/  LDL.LU R5, [R1+0xf64] ;  /* 0x000f640001057983 */ /* 0x000ee80000300800 */
[----:B------:R-:W4:Y:S04]  /*cd020*/  LDL.LU R6, [R1+0xf68] ;  /* 0x000f680001067983 */ /* 0x000f280000300800 */
[----:B------:R-:W4:Y:S04]  /*cd030*/  LDL.LU R7, [R1+0xf6c] ;  /* 0x000f6c0001077983 */ /* 0x000f280000300800 */
[----:B----4-:R-:W-:Y:S04]  /*cd040*/  STL.64 [R1+0x4758], R6 ;  /* 0x0047580601007387 */ /* 0x010fe80000100a00 */
[----:B---3--:R1:W-:Y:S04]  /*cd050*/  STL.64 [R1+0x4750], R4 ;  /* 0x0047500401007387 */ /* 0x0083e80000100a00 */
[----:B-1----:R-:W3:Y:S04]  /*cd060*/  LDL.LU R4, [R1+0xf70] ;  /* 0x000f700001047983 */ /* 0x002ee80000300800 */
[----:B------:R-:W3:Y:S04]  /*cd070*/  LDL.LU R5, [R1+0xf74] ;  /* 0x000f740001057983 */ /* 0x000ee80000300800 */
        /* <DEDUP_REMOVED lines=8> */
[----:B-1----:R-:W2:Y:S04]  /*cd100*/  LDL.64 R22, [R1+0x48] ;  /* 0x0000480001167983 */ /* 0x002ea80000100a00 */
[----:B--2---:R1:W-:Y:S04]  /*cd110*/  STL.64 [R1+0x47a0], R22 ;  /* 0x0047a01601007387 */ /* 0x0043e80000100a00 */
[----:B-1----:R-:W2:Y:S04]  /*cd120*/  LDL.64 R22, [R1+0x58] ;  /* 0x0000580001167983 */ /* 0x002ea80000100a00 */
[----:B--2---:R1:W-:Y:S04]  /*cd130*/  STL.64 [R1+0x47a8], R22 ;  /* 0x0047a81601007387 */ /* 0x0043e80000100a00 */
[----:B-1----:R-:W2:Y:S04]  /*cd140*/  LDL.64 R22, [R1+0x68] ;  /* 0x0000680001167983 */ /* 0x002ea80000100a00 */
[----:B----4-:R1:W-:Y:S04]  /*cd150*/  STL.64 [R1+0x4768], R6 ;  /* 0x0047680601007387 */ /* 0x0103e80000100a00 */
[----:B---3--:R-:W-:Y:S04]  /*cd160*/  STL.64 [R1+0x4760], R4 ;  /* 0x0047600401007387 */ /* 0x008fe80000100a00 */
[----:B-1----:R-:W3:Y:S04]  /*cd170*/  LDL.64 R6, [R1+0x28] ;  /* 0x0000280001067983 */ /* 0x002ee80000100a00 */
[----:B---3--:R1:W-:Y:S04]  /*cd180*/  STL.64 [R1+0x4778], R6 ;  /* 0x0047780601007387 */ /* 0x0083e80000100a00 */
[----:B-1----:R-:W3:Y:S04]  /*cd190*/  LDL.64 R6, [R1+0x38] ;  /* 0x0000380001067983 */ /* 0x002ee80000100a00 */
[----:B---3--:R1:W-:Y:S04]  /*cd1a0*/  STL.64 [R1+0x4798], R6 ;  /* 0x0047980601007387 */ /* 0x0083e80000100a00 */
[----:B------:R-:W3:Y:S04]  /*cd1b0*/  LDL.LU R4, [R1+0xfa0] ;  /* 0x000fa00001047983 */ /* 0x000ee80000300800 */
[----:B------:R-:W3:Y:S04]  /*cd1c0*/  LDL.LU R5, [R1+0xfa4] ;  /* 0x000fa40001057983 */ /* 0x000ee80000300800 */
[----:B-1----:R-:W4:Y:S04]  /*cd1d0*/  LDL.LU R6, [R1+0xfa8] ;  /* 0x000fa80001067983 */ /* 0x002f280000300800 */
[----:B------:R-:W4:Y:S04]  /*cd1e0*/  LDL.LU R7, [R1+0xfac] ;  /* 0x000fac0001077983 */ /* 0x000f280000300800 */
[----:B----4-:R-:W-:Y:S04]  /*cd1f0*/  STL.64 [R1+0x47b8], R6 ;  /* 0x0047b80601007387 */ /* 0x010fe80000100a00 */
[----:B---3--:R1:W-:Y:S04]  /*cd200*/  STL.64 [R1+0x47b0], R4 ;  /* 0x0047b00401007387 */ /* 0x0083e80000100a00 */
[----:B-1----:R-:W2:Y:S04]  /*cd210*/  LDL.LU R4, [R1+0xfc0] ;  /* 0x000fc00001047983 */ /* 0x002ea80000300800 */
[----:B------:R-:W2:Y:S04]  /*cd220*/  LDL.LU R5, [R1+0xfc4] ;  /* 0x000fc40001057983 */ /* 0x000ea80000300800 */
[----:B------:R-:W2:Y:S04]  /*cd230*/  LDL.LU R6, [R1+0xfc8] ;  /* 0x000fc80001067983 */ /* 0x000ea80000300800 */
[----:B------:R-:W2:Y:S04]  /*cd240*/  LDL.LU R7, [R1+0xfcc] ;  /* 0x000fcc0001077983 */ /* 0x000ea80000300800 */
[----:B------:R-:W3:Y:S04]  /*cd250*/  LDL.64 R18, [R1+0x8] ;  /* 0x0000080001127983 */ /* 0x000ee80000100a00 */
[----:B---3--:R1:W-:Y:S04]  /*cd260*/  STL.64 [R1+0x4770], R18 ;  /* 0x0047701201007387 */ /* 0x0083e80000100a00 */
[----:B------:R-:W3:Y:S04]  /*cd270*/  LDL.LU R16, [R1+0xf80] ;  /* 0x000f800001107983 */ /* 0x000ee80000300800 */
[----:B------:R-:W3:Y:S04]  /*cd280*/  LDL.LU R17, [R1+0xf84] ;  /* 0x000f840001117983 */ /* 0x000ee80000300800 */
[----:B-1----:R-:W3:Y:S04]  /*cd290*/  LDL.LU R18, [R1+0xf88] ;  /* 0x000f880001127983 */ /* 0x002ee80000300800 */
[----:B------:R-:W3:Y:S04]  /*cd2a0*/  LDL.LU R19, [R1+0xf8c] ;  /* 0x000f8c0001137983 */ /* 0x000ee80000300800 */
[----:B------:R-:W-:Y:S04]  /*cd2b0*/  STL.64 [R1+0x4710], R14 ;  /* 0x0047100e01007387 */ /* 0x000fe80000100a00 */
[----:B------:R1:W-:Y:S04]  /*cd2c0*/  STL.64 [R1+0x4708], R12 ;  /* 0x0047080c01007387 */ /* 0x0003e80000100a00 */
[----:B-1----:R-:W4:Y:S04]  /*cd2d0*/  LDL.LU R12, [R1+0xfb0] ;  /* 0x000fb000010c7983 */ /* 0x002f280000300800 */
[----:B------:R-:W4:Y:S04]  /*cd2e0*/  LDL.LU R13, [R1+0xfb4] ;  /* 0x000fb400010d7983 */ /* 0x000f280000300800 */
[----:B------:R-:W4:Y:S04]  /*cd2f0*/  LDL.LU R14, [R1+0xfb8] ;  /* 0x000fb800010e7983 */ /* 0x000f280000300800 */
[----:B------:R-:W4:Y:S04]  /*cd300*/  LDL.LU R15, [R1+0xfbc] ;  /* 0x000fbc00010f7983 */ /* 0x000f280000300800 */
[----:B0-----:R-:W-:Y:S04]  /*cd310*/  STL.64 [R1+0x45d0], R10 ;  /* 0x0045d00a01007387 */ /* 0x001fe80000100a00 */
[----:B------:R0:W-:Y:S04]  /*cd320*/  STL.64 [R1+0x45c8], R8 ;  /* 0x0045c80801007387 */ /* 0x0001e80000100a00 */
[----:B0-----:R-:W3:Y:S04]  /*cd330*/  LDL.LU R8, [R1+0xd20] ;  /* 0x000d200001087983 */ /* 0x001ee80000300800 */
[----:B------:R-:W3:Y:S04]  /*cd340*/  LDL.LU R9, [R1+0xd24] ;  /* 0x000d240001097983 */ /* 0x000ee80000300800 */
[----:B------:R-:W3:Y:S04]  /*cd350*/  LDL.LU R10, [R1+0xd28] ;  /* 0x000d2800010a7983 */ /* 0x000ee80000300800 */
[----:B------:R-:W3:Y:S01]  /*cd360*/  LDL.LU R11, [R1+0xd2c] ;  /* 0x000d2c00010b7983 */ /* 0x000ee20000300800 */
[----:B--2---:R-:W-:Y:S03]  /*cd370*/  HMMA.16816.F32.BF16 R4, R24, R22, R4 ;  /* 0x000000161804723c */ /* 0x004fe60000041804 */
[----:B---3--:R-:W-:Y:S04]  /*cd380*/  STL.64 [R1+0x45e8], R10 ;  /* 0x0045e80a01007387 */ /* 0x008fe80000100a00 */
[----:B------:R0:W-:-:S12]  /*cd390*/  STL.64 [R1+0x45e0], R8 ;  /* 0x0045e00801007387 */ /* 0x0001d80000100a00 */
[----:B------:R-:W-:Y:S04]  /*cd3a0*/  STL.64 [R1+0x1530], R4 ;  /* 0x0015300401007387 */ /* 0x000fe80000100a00 */
[----:B------:R1:W-:Y:S01]  /*cd3b0*/  STL.64 [R1+0x1538], R6 ;  /* 0x0015380601007387 */ /* 0x0003e20000100a00 */
[----:B0-----:R-:W-:Y:S02]  /*cd3c0*/  IMAD.MOV.U32 R9, RZ, RZ, R22 ;  /* 0x000000ffff097224 */ /* 0x001fe400078e0016 */
[----:B------:R-:W-:Y:S01]  /*cd3d0*/  IMAD.MOV.U32 R8, RZ, RZ, R23 ;  /* 0x000000ffff087224 */ /* 0x000fe200078e0017 */
[----:B-1----:R-:W2:Y:S04]  /*cd3e0*/  LDL.LU.64 R6, [R1+0x47b8] ;  /* 0x0047b80001067983 */ /* 0x002ea80000300a00 */
[----:B------:R-:W2:Y:S04]  /*cd3f0*/  LDL.LU.64 R4, [R1+0x47b0] ;  /* 0x0047b00001047983 */ /* 0x000ea80000300a00 */
[----:B------:R-:W4:Y:S02]  /*cd400*/  LDL.LU.64 R22, [R1+0x47a8] ;  /* 0x0047a80001167983 */ /* 0x000f240000300a00 */
        /* <DEDUP_REMOVED lines=22> */
[----:B------:R-:W-:-:S03]  /*cd570*/  MOV R20, R7 ;  /* 0x0000000700147202 */ /* 0x000fc60000000f00 */
[----:B------:R-:W3:Y:S01]  /*cd580*/  LDL.LU.64 R6, [R1+0x4778] ;  /* 0x0047780001067983 */ /* 0x000ee20000300a00 */
[----:B------:R-:W-:Y:S02]  /*cd590*/  IMAD.MOV.U32 R10, RZ, RZ, R3 ;  /* 0x000000ffff0a7224 */ /* 0x000fe400078e0003 */
[----:B------:R-:W-:Y:S01]  /*cd5a0*/  IMAD.MOV.U32 R11, RZ, RZ, R0 ;  /* 0x000000ffff0b7224 */ /* 0x000fe200078e0000 */
[----:B---3--:R-:W-:Y:S01]  /*cd5b0*/  HMMA.16816.F32.BF16 R16, R24, R6, R16 ;  /* 0x000000061810723c */ /* 0x008fe20000041810 */
[----:B------:R-:W-:Y:S02]  /*cd5c0*/  IMAD.MOV.U32 R3, RZ, RZ, R6 ;  /* 0x000000ffff037224 */ /* 0x000fe400078e0006 */
[----:B------:R-:W-:-:S15]  /*cd5d0*/  IMAD.MOV.U32 R0, RZ, RZ, R7 ;  /* 0x000000ffff007224 */ /* 0x000fde00078e0007 */
[----:B------:R-:W-:Y:S01]  /*cd5e0*/  NOP ;  /* 0x0000000000007918 */ /* 0x000fe20000000000 */
[----:B------:R-:W-:Y:S04]  /*cd5f0*/  STL.64 [R1+0x11f0], R16 ;  /* 0x0011f01001007387 */ /* 0x000fe80000100a00 */
[----:B------:R0:W-:Y:S04]  /*cd600*/  STL.64 [R1+0x11f8], R18 ;  /* 0x0011f81201007387 */ /* 0x0001e80000100a00 */
[----:B0-----:R-:W3:Y:S04]  /*cd610*/  LDL.LU.64 R18, [R1+0x4770] ;  /* 0x0047700001127983 */ /* 0x001ee80000300a00 */
[----:B------:R-:W4:Y:S04]  /*cd620*/  LDL.LU.64 R6, [R1+0x4768] ;  /* 0x0047680001067983 */ /* 0x000f280000300a00 */
[----:B------:R-:W4:Y:S02]  /*cd630*/  LDL.LU.64 R4, [R1+0x4760] ;  /* 0x0047600001047983 */ /* 0x000f240000300a00 */
[----:B----4-:R-:W-:-:S15]  /*cd640*/  HMMA.16816.F32.BF16 R4, R24, R10, R4 ;  /* 0x0000000a1804723c */ /* 0x010fde0000041804 */
[----:B------:R-:W-:-:S04]  /*cd650*/  NOP ;  /* 0x0000000000007918 */ /* 0x000fc80000000000 */
[----:B------:R-:W-:Y:S04]  /*cd660*/  STL.64 [R1+0xeb0], R4 ;  /* 0x000eb00401007387 */ /* 0x000fe80000100a00 */
[----:B------:R0:W-:Y:S04]  /*cd670*/  STL.64 [R1+0xeb8], R6 ;  /* 0x000eb80601007387 */ /* 0x0001e80000100a00 */
[----:B0-----:R-:W3:Y:S04]  /*cd680*/  LDL.LU.64 R6, [R1+0x4758] ;  /* 0x0047580001067983 */ /* 0x001ee80000300a00 */
[----:B------:R-:W3:Y:S04]  /*cd690*/  LDL.LU.64 R4, [R1+0x4750] ;  /* 0x0047500001047983 */ /* 0x000ee80000300a00 */
[----:B------:R0:W-:Y:S02]  /*cd6a0*/  STL.64 [R1+0x45f8], R10 ;  /* 0x0045f80a01007387 */ /* 0x0001e40000100a00 */
[----:B0-----:R-:W-:-:S02]  /*cd6b0*/  IMAD.MOV.U32 R10, RZ, RZ, R3 ;  /* 0x000000ffff0a7224 */ /* 0x001fc400078e0003 */
[----:B------:R-:W-:-:S05]  /*cd6c0*/  IMAD.MOV.U32 R11, RZ, RZ, R0 ;  /* 0x000000ffff0b7224 */ /* 0x000fca00078e0000 */
[----:B------:R-:W-:Y:S01]  /*cd6d0*/  STL.64 [R1+0x4610], R10 ;  /* 0x0046100a01007387 */ /* 0x000fe20000100a00 */
[----:B---3--:R-:W-:-:S15]  /*cd6e0*/  HMMA.16816.F32.BF16 R4, R24, R18, R4 ;  /* 0x000000121804723c */ /* 0x008fde0000041804 */
[----:B------:R-:W-:-:S04]  /*cd6f0*/  NOP ;  /* 0x0000000000007918 */ /* 0x000fc80000000000 */
[----:B------:R-:W-:Y:S04]  /*cd700*/  STL.64 [R1+0x11e0], R4 ;  /* 0x0011e00401007387 */ /* 0x000fe80000100a00 */
[----:B------:R0:W-:Y:S04]  /*cd710*/  STL.64 [R1+0x11e8], R6 ;  /* 0x0011e80601007387 */ /* 0x0001e80000100a00 */
[----:B0-----:R-:W2:Y:S04]  /*cd720*/  LDL.LU.64 R6, [R1+0x4748] ;  /* 0x0047480001067983 */ /* 0x001ea80000300a00 */
[----:B------:R-:W2:Y:S01]  /*cd730*/  LDL.LU.64 R4, [R1+0x4740] ;  /* 0x0047400001047983 */ /* 0x000ea20000300a00 */
[----:B------:R-:W-:-:S02]  /*cd740*/  IMAD.MOV.U32 R3, RZ, RZ, R18 ;  /* 0x000000ffff037224 */ /* 0x000fc400078e0012 */
[----:B------:R-:W-:Y:S02]  /*cd750*/  IMAD.MOV.U32 R0, RZ, RZ, R19 ;  /* 0x000000ffff007224 */ /* 0x000fe400078e0013 */
[----:B------:R-:W-:Y:S01]  /*cd760*/  IMAD.MOV.U32 R10, RZ, RZ, R21 ;  /* 0x000000ffff0a7224 */ /* 0x000fe200078e0015 */
[----:B------:R-:W3:Y:S04]  /*cd770*/  LDL.LU.64 R18, [R1+0x4738] ;  /* 0x0047380001127983 */ /* 0x000ee80000300a00 */
[----:B------:R-:W4:Y:S01]  /*cd780*/  LDL.LU.64 R16, [R1+0x4730] ;  /* 0x0047300001107983 */ /* 0x000f220000300a00 */
        /* <DEDUP_REMOVED lines=41> */
[----:B------:R-:W-:Y:S01]  /*cda20*/  IMAD.MOV.U32 R11, RZ, RZ, R19 ;  /* 0x000000ffff0b7224 */ /* 0x000fe200078e0013 */
[----:B------:R-:W2:Y:S04]  /*cda30*/  LDL.LU R18, [R1+0x471c] ;  /* 0x00471c0001127983 */ /* 0x000ea80000300800 */
[----:B------:R-:W2:Y:S04]  /*cda40*/  LDL.LU R19, [R1+0x4718] ;  /* 0x0047180001137983 */ /* 0x000ea80000300800 */
[----:B------:R0:W-:Y:S02]  /*cda50*/  STL.64 [R1+0x4698], R10 ;  /* 0x0046980a01007387 */ /* 0x0001e40000100a00 */
[----:B0-----:R-:W-:Y:S01]  /*cda60*/  IMAD.MOV.U32 R10, RZ, RZ, R29 ;  /* 0x000000ffff0a7224 */ /* 0x001fe200078e001d */
[----:B------:R-:W-:-:S05]  /*cda70*/  MOV R11, R28 ;  /* 0x0000001c000b7202 */ /* 0x000fca0000000f00 */
[----:B------:R-:W-:Y:S04]  /*cda80*/  STL.64 [R1+0x46b0], R10 ;  /* 0x0046b00a01007387 */ /* 0x000fe80000100a00 */
[----:B------:R-:W-:Y:S04]  /*cda90*/  STL.64 [R1+0x4638], R22 ;  /* 0x0046381601007387 */ /* 0x000fe80000100a00 */
[----:B------:R0:W-:Y:S04]  /*cdaa0*/  STL.64 [R1+0x4630], R20 ;  /* 0x0046301401007387 */ /* 0x0001e80000100a00 */
[----:B0-----:R-:W3:Y:S04]  /*cdab0*/  LDL.LU R20, [R1+0xd70] ;  /* 0x000d700001147983 */ /* 0x001ee80000300800 */
[----:B------:R-:W3:Y:S04]  /*cdac0*/  LDL.LU R21, [R1+0xd74] ;  /* 0x000d740001157983 */ /* 0x000ee80000300800 */
[----:B------:R-:W2:Y:S04]  /*cdad0*/  LDL.LU R22, [R1+0xd78] ;  /* 0x000d780001167983 */ /* 0x000ea80000300800 */
        /* <DEDUP_REMOVED lines=63> */
[----:B------:R-:W4:Y:S01]  /*cded0*/  LDL.LU.64 R12, [R1+0x4708] ;  /* 0x00470800010c7983 */ /* 0x000f220000300a00 */
        /* <DEDUP_REMOVED lines=90> */
[----:B------:R-:W4:Y:S06]  /*ce480*/  LDL.LU R12, [R1+0xd10] ;  /* 0x000d1000010c7983 */ /* 0x000f2c0000300800 */
        /* <DEDUP_REMOVED lines=8> */
[----:B------:R-:W4:Y:S04]  /*ce510*/  LDL.LU R13, [R1+0xd14] ;  /* 0x000d1400010d7983 */ /* 0x000f280000300800 */
[----:B------:R-:W4:Y:S04]  /*ce520*/  LDL.LU R14, [R1+0xd18] ;  /* 0x000d1800010e7983 */ /* 0x000f280000300800 */
[----:B------:R-:W4:Y:S04]  /*ce530*/  LDL.LU R15, [R1+0xd1c] ;  /* 0x000d1c00010f7983 */ /* 0x000f280000300800 */
[----:B0-----:R-:W2:Y:S04]  /*ce540*/  LDL.LU R8, [R1+0x600] ;  /* 0x0006000001087983 */ /* 0x001ea80000300800 */
[----:B------:R-:W2:Y:S04]  /*ce550*/  LDL.LU R9, [R1+0x604] ;  /* 0x0006040001097983 */ /* 0x000ea80000300800 */
[----:B-1----:R-:W2:Y:S04]  /*ce560*/  LDL.LU R10, [R1+0x608] ;  /* 0x00060800010a7983 */ /* 0x002ea80000300800 */
[----:B------:R-:W2:Y:S04]  /*ce570*/  LDL.LU R11, [R1+0x60c] ;  /* 0x00060c00010b7983 */ /* 0x000ea80000300800 */
[----:B------:R-:W3:Y:S04]  /*ce580*/  LDL.LU R24, [R1+0x4e0] ;  /* 0x0004e00001187983 */ /* 0x000ee80000300800 */
[----:B------:R-:W3:Y:S04]  /*ce590*/  LDL.LU R25, [R1+0x4e4] ;  /* 0x0004e40001197983 */ /* 0x000ee80000300800 */
[----:B------:R-:W2:Y:S04]  /*ce5a0*/  LDL.LU R26, [R1+0x4e8] ;  /* 0x0004e800011a7983 */ /* 0x000ea80000300800 */
[----:B------:R-:W2:Y:S04]  /*ce5b0*/  LDL.LU R27, [R1+0x4ec] ;  /* 0x0004ec00011b7983 */ /* 0x000ea80000300800 */
[----:B--2---:R0:W-:Y:S04]  /*ce5c0*/  STL.64 [R1+0x45b0], R26 ;  /* 0x0045b01a01007387 */ /* 0x0041e80000100a00 */
[----:B---3--:R-:W-:Y:S04]  /*ce5d0*/  STL.64 [R1+0x45a8], R24 ;  /* 0x0045a81801007387 */ /* 0x008fe80000100a00 */
[----:B0-----:R-:W2:Y:S04]  /*ce5e0*/  LDL.64 R26, [R1+0xb8] ;  /* 0x0000b800011a7983 */ /* 0x001ea80000100a00 */
[----:B--2---:R0:W-:Y:S04]  /*ce5f0*/  STL.64 [R1+0x45b8], R26 ;  /* 0x0045b81a01007387 */ /* 0x0041e80000100a00 */
[----:B0-----:R-:W2:Y:S04]  /*ce600*/  LDL.64 R26, [R1+0xc8] ;  /* 0x0000c800011a7983 */ /* 0x001ea80000100a00 */
[----:B------:R0:W-:Y:S04]  /*ce610*/  STL.64 [R1+0x4540], R22 ;  /* 0x0045401601007387 */ /* 0x0001e80000100a00 */
[----:B0-----:R-:W3:Y:S04]  /*ce620*/  LDL.64 R22, [R1+0x78] ;  /* 0x0000780001167983 */ /* 0x001ee80000100a00 */
[----:B---3--:R0:W-:Y:S04]  /*ce630*/  STL.64 [R1+0x4578], R22 ;  /* 0x0045781601007387 */ /* 0x0081e80000100a00 */
[----:B------:R-:W3:Y:S04]  /*ce640*/  LDL.LU R20, [R1+0x4c0] ;  /* 0x0004c00001147983 */ /* 0x000ee80000300800 */
[----:B------:R-:W3:Y:S04]  /*ce650*/  LDL.LU R21, [R1+0x4c4] ;  /* 0x0004c40001157983 */ /* 0x000ee80000300800 */
[----:B0-----:R-:W2:Y:S04]  /*ce660*/  LDL.LU R22, [R1+0x4c8] ;  /* 0x0004c80001167983 */ /* 0x001ea80000300800 */
[----:B------:R-:W2:Y:S04]  /*ce670*/  LDL.LU R23, [R1+0x4cc] ;  /* 0x0004cc0001177983 */ /* 0x000ea80000300800 */
[----:B--2---:R0:W-:Y:S04]  /*ce680*/  STL.64 [R1+0x4588], R22 ;  /* 0x0045881601007387 */ /* 0x0041e80000100a00 */
[----:B---3--:R-:W-:Y:S04]  /*ce690*/  STL.64 [R1+0x4580], R20 ;  /* 0x0045801401007387 */ /* 0x008fe80000100a00 */
[----:B0-----:R-:W2:Y:S01]  /*ce6a0*/  LDL.64 R22, [R1+0x98] ;  /* 0x0000980001167983 */ /* 0x001ea20000100a00 */
[C---:B----4-:R-:W-:Y:S03]  /*ce6b0*/  HMMA.16816.F32.BF16 R12, R4.reuse, R18, R12 ;  /* 0x00000012040c723c */ /* 0x050fe6000004180c */
[----:B--2---:R0:W-:Y:S04]  /*ce6c0*/  STL.64 [R1+0x45a0], R22 ;  /* 0x0045a01601007387 */ /* 0x0041e80000100a00 */
        /* <DEDUP_REMOVED lines=9> */
[----:B------:R0:W-:Y:S04]  /*ce760*/  STL [R1+0x44c4], R18 ;  /* 0x0044c41201007387 */ /* 0x0001e80000100800 */
[----:B------:R1:W-:Y:S04]  /*ce770*/  STL [R1+0x44c0], R19 ;  /* 0x0044c01301007387 */ /* 0x0003e80000100800 */
[----:B------:R-:W4:Y:S04]  /*ce780*/  LDL.LU R16, [R1+0x4f0] ;  /* 0x0004f00001107983 */ /* 0x000f280000300800 */
[----:B------:R-:W4:Y:S04]  /*ce790*/  LDL.LU R17, [R1+0x4f4] ;  /* 0x0004f40001117983 */ /* 0x000f280000300800 */
[----:B0-----:R-:W4:Y:S04]  /*ce7a0*/  LDL.LU R18, [R1+0x4f8] ;  /* 0x0004f80001127983 */ /* 0x001f280000300800 */
[----:B-1----:R-:W4:Y:S01]  /*ce7b0*/  LDL.LU R19, [R1+0x4fc] ;  /* 0x0004fc0001137983 */ /* 0x002f220000300800 */
        /* <DEDUP_REMOVED lines=21> */
[----:B------:R-:W4:Y:S02]  /*ce910*/  LDL.LU.64 R26, [R1+0x45b8] ;  /* 0x0045b800011a7983 */ /* 0x000f240000300a00 */
        /* <DEDUP_REMOVED lines=12> */
[----:B0-----:R-:W-:Y:S01]  /*ce9e0*/  IMAD.MOV.U32 R25, RZ, RZ, R22 ;  /* 0x000000ffff197224 */ /* 0x001fe200078e0016 */
[----:B------:R-:W-:Y:S02]  /*ce9f0*/  MOV R24, R23 ;  /* 0x0000001700187202 */ /* 0x000fe40000000f00 */
        /* <DEDUP_REMOVED lines=9> */
[----:B------:R-:W3:Y:S04]  /*cea90*/  LDL.LU.64 R22, [R1+0x4588] ;  /* 0x0045880001167983 */ /* 0x000ee80000300a00 */
[----:B------:R-:W3:Y:S04]  /*ceaa0*/  LDL.LU.64 R20, [R1+0x4580] ;  /* 0x0045800001147983 */ /* 0x000ee80000300a00 */
[----:B------:R0:W-:Y:S04]  /*ceab0*/  STL.64 [R1+0x44d0], R26 ;  /* 0x0044d01a01007387 */ /* 0x0001e80000100a00 */
[----:B------:R-:W-:Y:S04]  /*ceac0*/  STL.64 [R1+0x44c8], R24 ;  /* 0x0044c81801007387 */ /* 0x000fe80000100a00 */
[----:B0-----:R-:W3:Y:S01]  /*cead0*/  LDL.64 R26, [R1+0x88] ;  /* 0x00008800011a7983 */ /* 0x001ee20000100a00 */
[----:B------:R-:W0:Y:S01]  /*ceae0*/  S2R R0, SR_TID.X ;  /* 0x0000000000007919 */ /* 0x000e220000002100 */
[----:B---3--:R-:W-:-:S15]  /*ceaf0*/  HMMA.16816.F32.BF16 R20, R8, R26, R20 ;  /* 0x0000001a0814723c */ /* 0x008fde0000041814 */
[----:B------:R-:W-:-:S04]  /*ceb00*/  NOP ;  /* 0x0000000000007918 */ /* 0x000fc80000000000 */
[----:B------:R-:W-:Y:S04]  /*ceb10*/  STL.64 [R1+0x16b0], R20 ;  /* 0x0016b01401007387 */ /* 0x000fe80000100a00 */
[----:B------:R1:W-:Y:S04]  /*ceb20*/  STL.64 [R1+0x16b8], R22 ;  /* 0x0016b81601007387 */ /* 0x0003e80000100a00 */
[----:B-1----:R-:W2:Y:S01]  /*ceb30*/  LDL.LU.64 R22, [R1+0x4578] ;  /* 0x0045780001167983 */ /* 0x002ea20000300a00 */
[C---:B0-----:R-:W-:Y:S01]  /*ceb40*/  LOP3.LUT R13, R0.reuse, 0x7, RZ, 0xc0, !PT ;  /* 0x00000007000d7812 */ /* 0x041fe200078ec0ff */
[----:B------:R-:W-:-:S02]  /*ceb50*/  IMAD.SHL.U32 R2, R0, 0x100, RZ ;  /* 0x0000010000027824 */ /* 0x000fc400078e00ff */
[----:B------:R-:W-:Y:S02]  /*ceb60*/  IMAD.SHL.U32 R0, R0, 0x2, RZ ;  /* 0x0000000200007824 */ /* 0x000fe400078e00ff */
[----:B------:R-:W-:-:S05]  /*ceb70*/  IMAD R13, R13, 0x210, RZ ;  /* 0x000002100d0d7824 */ /* 0x000fca00078e02ff */
[----:B------:R-:W-:-:S04]  /*ceb80*/  LOP3.LUT R13, R13, 0x10, R0, 0x78, !PT ;  /* 0x000000100d0d7812 */ /* 0x000fc800078e7800 */
[----:B------:R-:W-:-:S04]  /*ceb90*/  LOP3.LUT R13, R13, 0x1000, R2, 0xf8, !PT ;  /* 0x000010000d0d7812 */ /* 0x000fc800078ef802 */
[----:B------:R-:W-:Y:S01]  /*ceba0*/  LOP3.LUT R13, R13, 0x60, RZ, 0x3c, !PT ;  /* 0x000000600d0d7812 */ /* 0x000fe200078e3cff */
[----:B--2---:R-:W-:-:S15]  /*cebb0*/  HMMA.16816.F32.BF16 R4, R8, R22, R4 ;  /* 0x000000160804723c */ /* 0x004fde0000041804 */
[----:B------:R-:W-:-:S04]  /*cebc0*/  NOP ;  /* 0x0000000000007918 */ /* 0x000fc80000000000 */
[----:B------:R-:W-:Y:S04]  /*cebd0*/  STL.64 [R1+0x15a0], R4 ;  /* 0x0015a00401007387 */ /* 0x000fe80000100a00 */
[----:B------:R-:W-:Y:S04]  /*cebe0*/  STL.64 [R1+0x15a8], R6 ;  /* 0x0015a80601007387 */ /* 0x000fe80000100a00 */
[----:B------:R-:W0:Y:S01]  /*cebf0*/  LDSM.16.MT88.4 R4, [R13+UR5+0xe000] ;  /* 0x00e000050d04783b */ /* 0x000e220008004200 */
[----:B------:R-:W-:Y:S02]  /*cec00*/  IMAD.MOV.U32 R18, RZ, RZ, R22 ;  /* 0x000000ffff127224 */ /* 0x000fe400078e0016 */
[----:B------:R-:W-:-:S05]  /*cec10*/  IMAD.MOV.U32 R19, RZ, RZ, R23 ;  /* 0x000000ffff137224 */ /* 0x000fca00078e0017 */
[----:B------:R-:W-:Y:S04]  /*cec20*/  STL.64 [R1+0x44e0], R18 ;  /* 0x0044e01201007387 */ /* 0x000fe80000100a00 */
[----:B------:R-:W-:Y:S04]  /*cec30*/  STL.64 [R1+0x44d8], R16 ;  /* 0x0044d81001007387 */ /* 0x000fe80000100a00 */
[----:B------:R-:W-:Y:S04]  /*cec40*/  STL.64 [R1+0x44b8], R14 ;  /* 0x0044b80e01007387 */ /* 0x000fe80000100a00 */
[----:B------:R-:W-:Y:S04]  /*cec50*/  STL [R1+0x44b0], R13 ;  /* 0x0044b00d01007387 */ /* 0x000fe80000100800 */
[----:B------:R-:W-:Y:S04]  /*cec60*/  STL [R1+0x4558], R12 ;  /* 0x0045580c01007387 */ /* 0x000fe80000100800 */
[----:B0-----:R-:W-:Y:S04]  /*cec70*/  STL.64 [R1+0x4368], R6 ;  /* 0x0043680601007387 */ /* 0x001fe80000100a00 */
[----:B------:R0:W-:Y:S04]  /*cec80*/  STL.64 [R1+0x4360], R4 ;  /* 0x0043600401007387 */ /* 0x0001e80000100a00 */
[----:B0-----:R-:W2:Y:S04]  /*cec90*/  LDL.LU R4, [R1+0x1f0] ;  /* 0x0001f00001047983 */ /* 0x001ea80000300800 */
[----:B------:R-:W2:Y:S04]  /*ceca0*/  LDL.LU R5, [R1+0x1f4] ;  /* 0x0001f40001057983 */ /* 0x000ea80000300800 */
[----:B------:R-:W3:Y:S04]  /*cecb0*/  LDL.LU R6, [R1+0x1f8] ;  /* 0x0001f80001067983 */ /* 0x000ee80000300800 */
[----:B------:R-:W3:Y:S04]  /*cecc0*/  LDL.LU R7, [R1+0x1fc] ;  /* 0x0001fc0001077983 */ /* 0x000ee80000300800 */
[----:B------:R-:W4:Y:S01]  /*cecd0*/  LDL.64 R18, [R1+0x8] ;  /* 0x0000080001127983 */ /* 0x000f220000100a00 */
[----:B------:R-:W-:-:S02]  /*cece0*/  IMAD.MOV.U32 R29, RZ, RZ, R26 ;  /* 0x000000ffff1d7224 */ /* 0x000fc400078e001a */
[----:B------:R-:W-:Y:S01]  /*cecf0*/  IMAD.MOV.U32 R28, RZ, RZ, R27 ;  /* 0x000000ffff1c7224 */ /* 0x000fe200078e001b */
[----:B----4-:R-:W-:Y:S04]  /*ced00*/  STL.64 [R1+0x4518], R18 ;  /* 0x0045181201007387 */ /* 0x010fe80000100a00 */
        /* <DEDUP_REMOVED lines=33> */
[----:B------:R0:W-:Y:S04]  /*cef20*/  STL.64 [R1+0x4528], R18 ;  /* 0x0045281201007387 */ /* 0x0001e80000100a00 */
[----:B------:R-:W-:Y:S04]  /*cef30*/  STL.64 [R1+0x4520], R16 ;  /* 0x0045201001007387 */ /* 0x000fe80000100a00 */
[----:B0-----:R-:W2:Y:S04]  /*cef40*/  LDL.64 R18, [R1+0x38] ;  /* 0x0000380001127983 */ /* 0x001ea80000100a00 */
[----:B--2---:R0:W-:Y:S04]  /*cef50*/  STL.64 [R1+0x4538], R18 ;  /* 0x0045381201007387 */ /* 0x0041e80000100a00 */
[----:B0-----:R-:W2:Y:S04]  /*cef60*/  LDL.64 R18, [R1+0x48] ;  /* 0x0000480001127983 */ /* 0x001ea80000100a00 */
[----:B----4-:R-:W-:Y:S04]  /*cef70*/  STL.64 [R1+0x4500], R26 ;  /* 0x0045001a01007387 */ /* 0x010fe80000100a00 */
[----:B------:R0:W-:Y:S04]  /*cef80*/  STL.64 [R1+0x44f8], R24 ;  /* 0x0044f81801007387 */ /* 0x0001e80000100a00 */
[----:B0-----:R-:W4:Y:S04]  /*cef90*/  LDL.LU R24, [R1+0xaa0] ;  /* 0x000aa00001187983 */ /* 0x001f280000300800 */
[----:B------:R-:W4:Y:S04]  /*cefa0*/  LDL.LU R25, [R1+0xaa4] ;  /* 0x000aa40001197983 */ /* 0x000f280000300800 */
[----:B------:R-:W2:Y:S04]  /*cefb0*/  LDL.LU R26, [R1+0xaa8] ;  /* 0x000aa800011a7983 */ /* 0x000ea80000300800 */
[----:B------:R-:W2:Y:S04]  /*cefc0*/  LDL.LU R27, [R1+0xaac] ;  /* 0x000aac00011b7983 */ /* 0x000ea80000300800 */
[----:B--2---:R0:W-:Y:S04]  /*cefd0*/  STL.64 [R1+0x4510], R26 ;  /* 0x0045101a01007387 */ /* 0x0041e80000100a00 */
[----:B----4-:R1:W-:Y:S04]  /*cefe0*/  STL.64 [R1+0x4508], R24 ;  /* 0x0045081801007387 */ /* 0x0103e80000100a00 */
[----:B0-----:R-:W2:Y:S01]  /*ceff0*/  LDL.64 R26, [R1+0x28] ;  /* 0x00002800011a7983 */ /* 0x001ea20000100a00 */
[----:B------:R-:W-:Y:S03]  /*cf000*/  HMMA.16816.F32.BF16 R20, R8, R14, R20 ;  /* 0x0000000e0814723c */ /* 0x000fe60000041814 */
[----:B--2---:R0:W-:Y:S04]  /*cf010*/  STL.64 [R1+0x4530], R26 ;  /* 0x0045301a01007387 */ /* 0x0041e80000100a00 */
[----:B-1----:R-:W2:Y:S04]  /*cf020*/  LDL.LU R24, [R1+0xac0] ;  /* 0x000ac00001187983 */ /* 0x002ea80000300800 */
[----:B------:R-:W2:Y:S04]  /*cf030*/  LDL.LU R25, [R1+0xac4] ;  /* 0x000ac40001197983 */ /* 0x000ea80000300800 */
        /* <DEDUP_REMOVED lines=8> */
[----:B----4-:R0:W-:Y:S04]  /*cf0c0*/  STL.64 [R1+0x4388], R6 ;  /* 0x0043880601007387 */ /* 0x0101e80000100a00 */
[----:B---3--:R1:W-:Y:S04]  /*cf0d0*/  STL.64 [R1+0x4380], R4 ;  /* 0x0043800401007387 */ /* 0x0083e80000100a00 */
[----:B0-----:R-:W3:Y:S04]  /*cf0e0*/  LDL.64 R6, [R1+0x18] ;  /* 0x0000180001067983 */ /* 0x001ee80000100a00 */
[----:B------:R-:W-:Y:S04]  /*cf0f0*/  STL.64 [R1+0x14b0], R20 ;  /* 0x0014b01401007387 */ /* 0x000fe80000100a00 */
[----:B------:R0:W-:Y:S01]  /*cf100*/  STL.64 [R1+0x14b8], R22 ;  /* 0x0014b81601007387 */ /* 0x0001e20000100a00 */
[----:B-1----:R-:W-:-:S02]  /*cf110*/  IMAD.MOV.U32 R5, RZ, RZ, R14 ;  /* 0x000000ffff057224 */ /* 0x002fc400078e000e */
[----:B------:R-:W-:Y:S01]  /*cf120*/  IMAD.MOV.U32 R4, RZ, RZ, R15 ;  /* 0x000000ffff047224 */ /* 0x000fe200078e000f */
[----:B0-----:R-:W4:Y:S04]  /*cf130*/  LDL.LU.64 R22, [R1+0x4570] ;  /* 0x0045700001167983 */ /* 0x001f280000300a00 */
[----:B------:R-:W4:Y:S04]  /*cf140*/  LDL.LU.64 R14, [R1+0x4568] ;  /* 0x00456800010e7983 */ /* 0x000f280000300a00 */
[----:B------:R-:W4:Y:S02]  /*cf150*/  LDL.LU.64 R12, [R1+0x4560] ;  /* 0x00456000010c7983 */ /* 0x000f240000300a00 */
[----:B----4-:R-:W-:-:S15]  /*cf160*/  HMMA.16816.F32.BF16 R12, R8, R22, R12 ;  /* 0x00000016080c723c */ /* 0x010fde000004180c */
[----:B------:R-:W-:-:S04]  /*cf170*/  NOP ;  /* 0x0000000000007918 */ /* 0x000fc80000000000 */
[----:B------:R0:W-:Y:S04]  /*cf180*/  STL.64 [R1+0x13b0], R12 ;  /* 0x0013b00c01007387 */ /* 0x0001e80000100a00 */
[----:B------:R1:W-:Y:S04]  /*cf190*/  STL.64 [R1+0x13b8], R14 ;  /* 0x0013b80e01007387 */ /* 0x0003e80000100a00 */
[----:B0-----:R-:W4:Y:S01]  /*cf1a0*/  LDL.LU R12, [R1+0x4558] ;  /* 0x00455800010c7983 */ /* 0x001f220000300800 */
[----:B-1----:R-:W-:Y:S02]  /*cf1b0*/  IMAD.MOV.U32 R14, RZ, RZ, R22 ;  /* 0x000000ffff0e7224 */ /* 0x002fe400078e0016 */
[----:B------:R-:W-:-:S02]  /*cf1c0*/  IMAD.MOV.U32 R13, RZ, RZ, R23 ;  /* 0x000000ffff0d7224 */ /* 0x000fc400078e0017 */
[----:B------:R-:W2:Y:S04]  /*cf1d0*/  LDL.LU.64 R22, [R1+0x4550] ;  /* 0x0045500001167983 */ /* 0x000ea80000300a00 */
[----:B------:R-:W2:Y:S01]  /*cf1e0*/  LDL.LU.64 R20, [R1+0x4548] ;  /* 0x0045480001147983 */ /* 0x000ea20000300a00 */
[----:B------:R-:W-:Y:S01]  /*cf1f0*/  IMAD.MOV.U32 R15, RZ, RZ, R19 ;  /* 0x000000ffff0f7224 */ /* 0x000fe200078e0013 */
[----:B--2---:R-:W-:-:S15]  /*cf200*/  HMMA.16816.F32.BF16 R20, R8, R18, R20 ;  /* 0x000000120814723c */ /* 0x004fde0000041814 */
[----:B------:R-:W-:-:S04]  /*cf210*/  NOP ;  /* 0x0000000000007918 */ /* 0x000fc80000000000 */
        /* <DEDUP_REMOVED lines=30> */
[----:B0-----:R-:W-:Y:S01]  /*cf400*/  IMAD.MOV.U32 R6, RZ, RZ, R17 ;  /* 0x000000ffff067224 */ /* 0x001fe200078e0011 */
[----:B------:R-:W-:-:S05]  /*cf410*/  MOV R7, R16 ;  /* 0x0000001000077202 */ /* 0x000fca0000000f00 */
[----:B------:R0:W-:Y:S02]  /*cf420*/  STL.64 [R1+0x43b0], R6 ;  /* 0x0043b00601007387 */ /* 0x0001e40000100a00 */
[----:B0-----:R-:W-:Y:S02]  /*cf430*/  IMAD.MOV.U32 R6, RZ, RZ, R2 ;  /* 0x000000ffff067224 */ /* 0x001fe400078e0002 */
[----:B------:R-:W-:-:S05]  /*cf440*/  IMAD.MOV.U32 R7, RZ, RZ, R0 ;  /* 0x000000ffff077224 */ /* 0x000fca00078e0000 */
        /* <DEDUP_REMOVED lines=10> */
[----:B------:R-:W-:Y:S02]  /*cf4f0*/  IMAD.MOV.U32 R0, RZ, RZ, R19 ;  /* 0x000000ffff007224 */ /* 0x000fe400078e0013 */
[----:B------:R-:W3:Y:S04]  /*cf500*/  LDL.LU.64 R18, [R1+0x44e0] ;  /* 0x0044e00001127983 */ /* 0x000ee80000300a00 */
[----:B------:R-:W3:Y:S04]  /*cf510*/  LDL.LU.64 R16, [R1+0x44d8] ;  /* 0x0044d80001107983 */ /* 0x000ee80000300a00 */
        /* <DEDUP_REMOVED lines=53> */
[----:B------:R-:W-:Y:S01]  /*cf870*/  IMAD.MOV.U32 R6, RZ, RZ, R25 ;  /* 0x000000ffff067224 */ /* 0x000fe200078e0019 */
[----:B------:R-:W-:-:S05]  /*cf880*/  MOV R7, R24 ;  /* 0x0000001800077202 */ /* 0x000fca0000000f00 */
[----:B------:R0:W-:Y:S02]  /*cf890*/  STL.64 [R1+0x4470], R6 ;  /* 0x0044700601007387 */ /* 0x0001e40000100a00 */
[----:B0-----:R-:W-:Y:S02]  /*cf8a0*/  IMAD.MOV.U32 R6, RZ, RZ, R17 ;  /* 0x000000ffff067224 */ /* 0x001fe400078e0011 */
        /* <DEDUP_REMOVED lines=16> */
[----:B------:R-:W3:Y:S01]  /*cf9b0*/  LDL.LU R26, [R1+0x4a8] ;  /* 0x0004a800011a7983 */ /* 0x000ee20000300800 */
[----:B----4-:R-:W-:-:S03]  /*cf9c0*/  IMAD.MOV.U32 R6, RZ, RZ, R12 ;  /* 0x000000ffff067224 */ /* 0x010fc600078e000c */
[----:B------:R-:W4:Y:S04]  /*cf9d0*/  LDL.LU R27, [R1+0x4ac] ;  /* 0x0004ac00011b7983 */ /* 0x000f280000300800 */
        /* <DEDUP_REMOVED lines=38> */
[----:B------:R-:W3:Y:S01]  /*cfc40*/  LDL.LU R13, [R1+0x44b0] ;  /* 0x0044b000010d7983 */ /* 0x000ee20000300800 */
[----:B------:R-:W-:Y:S01]  /*cfc50*/  IMAD.MOV.U32 R7, RZ, RZ, R3 ;  /* 0x000000ffff077224 */ /* 0x000fe200078e0003 */
[----:B----4-:R-:W-:Y:S02]  /*cfc60*/  HMMA.16816.F32.BF16 R8, R8, R14, R24 ;  /* 0x0000000e0808723c */ /* 0x010fe40000041818 */
        /* <DEDUP_REMOVED lines=78> */
[----:B------:R-:W4:Y:S01]  /*d0150*/  LDL.LU.64 R4, [R1+0x4380] ;  /* 0x0043800001047983 */ /* 0x000f220000300a00 */
[----:B------:R-:W-:Y:S02]  /*d0160*/  IMAD.MOV.U32 R10, RZ, RZ, R2 ;  /* 0x000000ffff0a7224 */ /* 0x000fe400078e0002 */
[----:B------:R-:W-:-:S07]  /*d0170*/  IMAD.MOV.U32 R11, RZ, RZ, R0 ;  /* 0x000000ffff0b7224 */ /* 0x000fce00078e0000 */
[----:B----4-:R-:W-:Y:S01]  /*d0180*/  HMMA.16816.F32.BF16 R8, R24, R10, R4 ;  /* 0x0000000a1808723c */ /* 0x010fe20000041804 */
[----:B------:R-:W2:Y:S04]  /*d0190*/  LDL.LU.64 R6, [R1+0x4378] ;  /* 0x0043780001067983 */ /* 0x000ea80000300a00 */
[----:B------:R-:W2:-:S14]  /*d01a0*/  LDL.LU.64 R4, [R1+0x4370] ;  /* 0x0043700001047983 */ /* 0x000e9c0000300a00 */
        /* <DEDUP_REMOVED lines=11> */
[----:B------:R-:W-:Y:S04]  /*d0260*/  STL.64 [R1+0x42f8], R20 ;  /* 0x0042f81401007387 */ /* 0x000fe80000100a00 */
[----:B---3--:R-:W1:Y:S04]  /*d0270*/  LDSM.16.MT88.4 R8, [R13+UR5+0xe080] ;  /* 0x00e080050d08783b */ /* 0x008e680008004200 */
[----:B0-----:R-:W3:Y:S04]  /*d0280*/  LDL.64 R22, [R1+0x78] ;  /* 0x0000780001167983 */ /* 0x001ee80000100a00 */
[----:B---3--:R0:W-:Y:S04]  /*d0290*/  STL.64 [R1+0x4308], R22 ;  /* 0x0043081601007387 */ /* 0x0081e80000100a00 */
[----:B0-----:R-:W3:Y:S04]  /*d02a0*/  LDL.64 R22, [R1+0x88] ;  /* 0x0000880001167983 */ /* 0x001ee80000100a00 */
[----:B---3--:R0:W-:Y:S04]  /*d02b0*/  STL.64 [R1+0x4320], R22 ;  /* 0x0043201601007387 */ /* 0x0081e80000100a00 */
[----:B------:R-:W3:Y:S04]  /*d02c0*/  LDL.LU R20, [R1+0x940] ;  /* 0x0009400001147983 */ /* 0x000ee80000300800 */
[----:B------:R-:W3:Y:S04]  /*d02d0*/  LDL.LU R21, [R1+0x944] ;  /* 0x0009440001157983 */ /* 0x000ee80000300800 */
[----:B0-----:R-:W3:Y:S04]  /*d02e0*/  LDL.LU R22, [R1+0x948] ;  /* 0x0009480001167983 */ /* 0x001ee80000300800 */
[----:B------:R-:W3:Y:S04]  /*d02f0*/  LDL.LU R23, [R1+0x94c] ;  /* 0x00094c0001177983 */ /* 0x000ee80000300800 */
[----:B-1----:R-:W-:Y:S04]  /*d0300*/  STL.64 [R1+0x4240], R10 ;  /* 0x0042400a01007387 */ /* 0x002fe80000100a00 */
[----:B------:R0:W-:Y:S04]  /*d0310*/  STL.64 [R1+0x4238], R8 ;  /* 0x0042380801007387 */ /* 0x0001e80000100a00 */
[----:B0-----:R-:W4:Y:S01]  /*d0320*/  LDL.LU R8, [R1+0x7c0] ;  /* 0x0007c00001087983 */ /* 0x001f220000300800 */
[----:B---3--:R-:W-:-:S15]  /*d0330*/  HMMA.16816.F32.BF16 R20, R24, R18, R20 ;  /* 0x000000121814723c */ /* 0x008fde0000041814 */
[----:B------:R-:W-:-:S04]  /*d0340*/  NOP ;  /* 0x0000000000007918 */ /* 0x000fc80000000000 */
[----:B------:R-:W-:Y:S04]  /*d0350*/  STL.64 [R1+0x550], R20 ;  /* 0x0005501401007387 */ /* 0x000fe80000100a00 */
[----:B------:R0:W-:Y:S04]  /*d0360*/  STL.64 [R1+0x558], R22 ;  /* 0x0005581601007387 */ /* 0x0001e80000100a00 */
[----:B------:R-:W4:Y:S04]  /*d0370*/  LDL.LU R9, [R1+0x7c4] ;  /* 0x0007c40001097983 */ /* 0x000f280000300800 */
[----:B------:R-:W4:Y:S04]  /*d0380*/  LDL.LU R10, [R1+0x7c8] ;  /* 0x0007c800010a7983 */ /* 0x000f280000300800 */
[----:B------:R-:W4:Y:S04]  /*d0390*/  LDL.LU R11, [R1+0x7cc] ;  /* 0x0007cc00010b7983 */ /* 0x000f280000300800 */
[----:B0-----:R-:W3:Y:S04]  /*d03a0*/  LDL.64 R22, [R1+0x98] ;  /* 0x0000980001167983 */ /* 0x001ee80000100a00 */
[----:B---3--:R0:W-:Y:S04]  /*d03b0*/  STL.64 [R1+0x4328], R22 ;  /* 0x0043281601007387 */ /* 0x0081e80000100a00 */
[----:B0-----:R-:W3:Y:S04]  /*d03c0*/  LDL.64 R22, [R1+0xa8] ;  /* 0x0000a80001167983 */ /* 0x001ee80000100a00 */
[----:B---3--:R0:W-:Y:S04]  /*d03d0*/  STL.64 [R1+0x4340], R22 ;  /* 0x0043401601007387 */ /* 0x0081e80000100a00 */
[----:B0-----:R-:W3:Y:S04]  /*d03e0*/  LDL.64 R22, [R1+0xb8] ;  /* 0x0000b80001167983 */ /* 0x001ee80000100a00 */
[----:B---3--:R0:W-:Y:S04]  /*d03f0*/  STL.64 [R1+0x4358], R22 ;  /* 0x0043581601007387 */ /* 0x0081e80000100a00 */
[----:B0-----:R-:W4:Y:S04]  /*d0400*/  LDL.64 R22, [R1+0xc8] ;  /* 0x0000c80001167983 */ /* 0x001f280000100a00 */
[----:B------:R0:W-:Y:S04]  /*d0410*/  STL [R1+0x4264], R18 ;  /* 0x0042641201007387 */ /* 0x0001e80000100800 */
[----:B------:R1:W-:Y:S04]  /*d0420*/  STL [R1+0x4260], R19 ;  /* 0x0042601301007387 */ /* 0x0003e80000100800 */
[----:B------:R-:W3:Y:S04]  /*d0430*/  LDL.LU R16, [R1+0x790] ;  /* 0x0007900001107983 */ /* 0x000ee80000300800 */
[----:B------:R-:W3:Y:S04]  /*d0440*/  LDL.LU R17, [R1+0x794] ;  /* 0x0007940001117983 */ /* 0x000ee80000300800 */
[----:B0-----:R-:W3:Y:S04]  /*d0450*/  LDL.LU R18, [R1+0x798] ;  /* 0x0007980001127983 */ /* 0x001ee80000300800 */
[----:B-1----:R-:W3:Y:S01]  /*d0460*/  LDL.LU R19, [R1+0x79c] ;  /* 0x00079c0001137983 */ /* 0x002ee20000300800 */
        /* <DEDUP_REMOVED lines=17> */
[----:B0-----:R-:W3:Y:S04]  /*d0580*/  LDL.64 R26, [R1+0x68] ;  /* 0x00006800011a7983 */ /* 0x001ee80000100a00 */
[----:B---3--:R0:W-:Y:S04]  /*d0590*/  STL.64 [R1+0x4300], R26 ;  /* 0x0043001a01007387 */ /* 0x0081e80000100a00 */
[----:B------:R-:W3:Y:S04]  /*d05a0*/  LDL.LU R24, [R1+0x770] ;  /* 0x0007700001187983 */ /* 0x000ee80000300800 */
[----:B------:R-:W3:Y:S04]  /*d05b0*/  LDL.LU R25, [R1+0x774] ;  /* 0x0007740001197983 */ /* 0x000ee80000300800 */
[----:B0-----:R-:W2:Y:S04]  /*d05c0*/  LDL.LU R26, [R1+0x778] ;  /* 0x00077800011a7983 */ /* 0x001ea80000300800 */
[----:B------:R-:W2:Y:S01]  /*d05d0*/  LDL.LU R27, [R1+0x77c] ;  /* 0x00077c00011b7983 */ /* 0x000ea20000300800 */
[----:B----4-:R-:W-:Y:S01]  /*d05e0*/  HMMA.16816.F32.BF16 R8, R4, R22, R8 ;  /* 0x000000160408723c */ /* 0x010fe20000041808 */
[----:B------:R-:W-:-:S02]  /*d05f0*/  IMAD.MOV.U32 R0, RZ, RZ, R23 ;  /* 0x000000ffff007224 */ /* 0x000fc400078e0017 */
[----:B--2---:R-:W-:Y:S04]  /*d0600*/  STL.64 [R1+0x4318], R26 ;  /* 0x0043181a01007387 */ /* 0x004fe80000100a00 */
[----:B---3--:R0:W-:Y:S04]  /*d0610*/  STL.64 [R1+0x4310], R24 ;  /* 0x0043101801007387 */ /* 0x0081e80000100a00 */
[----:B0-----:R-:W2:Y:S04]  /*d0620*/  LDL.LU R24, [R1+0x780] ;  /* 0x0007800001187983 */ /* 0x001ea80000300800 */
[----:B------:R-:W2:Y:S04]  /*d0630*/  LDL.LU R25, [R1+0x784] ;  /* 0x0007840001197983 */ /* 0x000ea80000300800 */
[----:B------:R-:W2:Y:S04]  /*d0640*/  LDL.LU R26, [R1+0x788] ;  /* 0x00078800011a7983 */ /* 0x000ea80000300800 */
[----:B------:R-:W2:Y:S04]  /*d0650*/  LDL.LU R27, [R1+0x78c] ;  /* 0x00078c00011b7983 */ /* 0x000ea80000300800 */
[----:B------:R0:W-:Y:S04]  /*d0660*/  STL.64 [R1+0x1b00], R8 ;  /* 0x001b000801007387 */ /* 0x0001e80000100a00 */
[----:B------:R1:W-:Y:S01]  /*d0670*/  STL.64 [R1+0x1b08], R10 ;  /* 0x001b080a01007387 */ /* 0x0003e20000100a00 */
[----:B0-----:R-:W-:-:S03]  /*d0680*/  IMAD.MOV.U32 R8, RZ, RZ, R22 ;  /* 0x000000ffff087224 */ /* 0x001fc600078e0016 */
[----:B------:R-:W3:Y:S04]  /*d0690*/  LDL.LU.64 R22, [R1+0x4358] ;  /* 0x0043580001167983 */ /* 0x000ee80000300a00 */
[----:B------:R-:W-:Y:S01]  /*d06a0*/  STL [R1+0x4278], R0 ;  /* 0x0042780001007387 */ /* 0x000fe20000100800 */
[----:B---3--:R-:W-:Y:S01]  /*d06b0*/  HMMA.16816.F32.BF16 R16, R4, R22, R16 ;  /* 0x000000160410723c */ /* 0x008fe20000041810 */
[----:B-1----:R-:W-:Y:S02]  /*d06c0*/  IMAD.MOV.U32 R10, RZ, RZ, R22 ;  /* 0x000000ffff0a7224 */ /* 0x002fe400078e0016 */
[----:B------:R-:W-:-:S15]  /*d06d0*/  IMAD.MOV.U32 R9, RZ, RZ, R23 ;  /* 0x000000ffff097224 */ /* 0x000fde00078e0017 */
[----:B------:R-:W-:Y:S01]  /*d06e0*/  NOP ;  /* 0x0000000000007918 */ /* 0x000fe20000000000 */
        /* <DEDUP_REMOVED lines=28> */
[----:B------:R-:W-:Y:S01]  /*d08b0*/  IMAD.MOV.U32 R29, RZ, RZ, R22 ;  /* 0x000000ffff1d7224 */ /* 0x000fe200078e0016 */
[----:B------:R-:W-:-:S15]  /*d08c0*/  MOV R28, R23 ;  /* 0x00000017001c7202 */ /* 0x000fde0000000f00 */
[----:B------:R-:W-:Y:S02]  /*d08d0*/  NOP ;  /* 0x0000000000007918 */ /* 0x000fe40000000000 */
        /* <DEDUP_REMOVED lines=10> */
[----:B------:R-:W2:Y:S01]  /*d0980*/  LDL.LU.64 R20, [R1+0x42f8] ;  /* 0x0042f80001147983 */ /* 0x000ea20000300a00 */
[----:B----4-:R-:W-:Y:S01]  /*d0990*/  HMMA.16816.F32.BF16 R8, R4, R26, R8 ;  /* 0x0000001a0408723c */ /* 0x010fe20000041808 */
[----:B------:R-:W-:-:S02]  /*d09a0*/  IMAD.MOV.U32 R18, RZ, RZ, R26 ;  /* 0x000000ffff127224 */ /* 0x000fc400078e001a */
[----:B------:R-:W-:Y:S02]  /*d09b0*/  IMAD.MOV.U32 R19, RZ, RZ, R27 ;  /* 0x000000ffff137224 */ /* 0x000fe400078e001b */
[----:B------:R-:W-:Y:S02]  /*d09c0*/  IMAD.MOV.U32 R2, RZ, RZ, R22 ;  /* 0x000000ffff027224 */ /* 0x000fe400078e0016 */
[----:B------:R-:W-:Y:S01]  /*d09d0*/  IMAD.MOV.U32 R3, RZ, RZ, R23 ;  /* 0x000000ffff037224 */ /* 0x000fe200078e0017 */
[----:B------:R-:W0:Y:S11]  /*d09e0*/  LDSM.16.MT88.4 R24, [R13+UR5+0xe100] ;  /* 0x00e100050d18783b */ /* 0x000e360008004200 */
[----:B------:R-:W-:Y:S04]  /*d09f0*/  STL.64 [R1+0x1500], R8 ;  /* 0x0015000801007387 */ /* 0x000fe80000100a00 */
[----:B------:R-:W-:Y:S04]  /*d0a00*/  STL.64 [R1+0x1508], R10 ;  /* 0x0015080a01007387 */ /* 0x000fe80000100a00 */
[----:B------:R-:W-:Y:S04]  /*d0a10*/  STL.64 [R1+0x4288], R18 ;  /* 0x0042881201007387 */ /* 0x000fe80000100a00 */
[----:B------:R1:W-:Y:S04]  /*d0a20*/  STL.64 [R1+0x4280], R16 ;  /* 0x0042801001007387 */ /* 0x0003e80000100a00 */
[----:B-1----:R-:W3:Y:S04]  /*d0a30*/  LDL.LU R16, [R1+0xee0] ;  /* 0x000ee00001107983 */ /* 0x002ee80000300800 */
[----:B------:R-:W3:Y:S04]  /*d0a40*/  LDL.LU R17, [R1+0xee4] ;  /* 0x000ee40001117983 */ /* 0x000ee80000300800 */
[----:B------:R-:W4:Y:S04]  /*d0a50*/  LDL.LU R18, [R1+0xee8] ;  /* 0x000ee80001127983 */ /* 0x000f280000300800 */
[----:B------:R-:W4:Y:S04]  /*d0a60*/  LDL.LU R19, [R1+0xeec] ;  /* 0x000eec0001137983 */ /* 0x000f280000300800 */
[----:B----4-:R2:W-:Y:S04]  /*d0a70*/  STL.64 [R1+0x4298], R18 ;  /* 0x0042981201007387 */ /* 0x0105e80000100a00 */
[----:B---3--:R-:W-:Y:S01]  /*d0a80*/  STL.64 [R1+0x4290], R16 ;  /* 0x0042901001007387 */ /* 0x008fe20000100a00 */
[----:B--2---:R-:W-:-:S02]  /*d0a90*/  IMAD.MOV.U32 R18, RZ, RZ, R21 ;  /* 0x000000ffff127224 */ /* 0x004fc400078e0015 */
[----:B------:R-:W-:-:S05]  /*d0aa0*/  IMAD.MOV.U32 R19, RZ, RZ, R20 ;  /* 0x000000ffff137224 */ /* 0x000fca00078e0014 */
[----:B------:R1:W-:Y:S04]  /*d0ab0*/  STL.64 [R1+0x42b0], R18 ;  /* 0x0042b01201007387 */ /* 0x0003e80000100a00 */
[----:B-1----:R-:W2:Y:S04]  /*d0ac0*/  LDL.64 R18, [R1+0x28] ;  /* 0x0000280001127983 */ /* 0x002ea80000100a00 */
        /* <DEDUP_REMOVED lines=9> */
[----:B--2---:R1:W-:Y:S04]  /*d0b60*/  STL.64 [R1+0x42e0], R22 ;  /* 0x0042e01601007387 */ /* 0x0043e80000100a00 */
[----:B----4-:R2:W-:Y:S04]  /*d0b70*/  STL.64 [R1+0x42d8], R20 ;  /* 0x0042d81401007387 */ /* 0x0105e80000100a00 */
[----:B-1----:R-:W4:Y:S04]  /*d0b80*/  LDL.64 R22, [R1+0x48] ;  /* 0x0000480001167983 */ /* 0x002f280000100a00 */
[----:B----4-:R1:W-:Y:S04]  /*d0b90*/  STL.64 [R1+0x42f0], R22 ;  /* 0x0042f01601007387 */ /* 0x0103e80000100a00 */
[----:B--2---:R-:W2:Y:S04]  /*d0ba0*/  LDL.LU R20, [R1+0xf30] ;  /* 0x000f300001147983 */ /* 0x004ea80000300800 */
[----:B------:R-:W2:Y:S04]  /*d0bb0*/  LDL.LU R21, [R1+0xf34] ;  /* 0x000f340001157983 */ /* 0x000ea80000300800 */
[----:B-1----:R-:W2:Y:S04]  /*d0bc0*/  LDL.LU R22, [R1+0xf38] ;  /* 0x000f380001167983 */ /* 0x002ea80000300800 */
[----:B------:R-:W2:Y:S04]  /*d0bd0*/  LDL.LU R23, [R1+0xf3c] ;  /* 0x000f3c0001177983 */ /* 0x000ea80000300800 */
[----:B------:R-:W4:Y:S04]  /*d0be0*/  LDL.64 R18, [R1+0x38] ;  /* 0x0000380001127983 */ /* 0x000f280000100a00 */
[----:B----4-:R1:W-:Y:S04]  /*d0bf0*/  STL.64 [R1+0x42e8], R18 ;  /* 0x0042e81201007387 */ /* 0x0103e80000100a00 */
[----:B------:R-:W4:Y:S04]  /*d0c00*/  LDL.LU R16, [R1+0xf20] ;  /* 0x000f200001107983 */ /* 0x000f280000300800 */
[----:B------:R-:W4:Y:S04]  /*d0c10*/  LDL.LU R17, [R1+0xf24] ;  /* 0x000f240001117983 */ /* 0x000f280000300800 */
[----:B-1----:R-:W4:Y:S04]  /*d0c20*/  LDL.LU R18, [R1+0xf28] ;  /* 0x000f280001127983 */ /* 0x002f280000300800 */
[----:B------:R-:W4:Y:S04]  /*d0c30*/  LDL.LU R19, [R1+0xf2c] ;  /* 0x000f2c0001137983 */ /* 0x000f280000300800 */
[----:B---3--:R-:W-:Y:S04]  /*d0c40*/  STL.64 [R1+0x42a8], R10 ;  /* 0x0042a80a01007387 */ /* 0x008fe80000100a00 */
        /* <DEDUP_REMOVED lines=9> */
[----:B------:R-:W2:Y:S04]  /*d0ce0*/  LDL.LU R10, [R1+0xf08] ;  /* 0x000f0800010a7983 */ /* 0x000ea80000300800 */
[----:B------:R-:W2:Y:S04]  /*d0cf0*/  LDL.LU R11, [R1+0xf0c] ;  /* 0x000f0c00010b7983 */ /* 0x000ea80000300800 */
[----:B------:R-:W-:Y:S04]  /*d0d00*/  STL.64 [R1+0x4250], R14 ;  /* 0x0042500e01007387 */ /* 0x000fe80000100a00 */
[----:B------:R-:W-:Y:S04]  /*d0d10*/  STL [R1+0x4248], R13 ;  /* 0x0042480d01007387 */ /* 0x000fe80000100800 */
[----:B0-----:R0:W-:Y:S04]  /*d0d20*/  STL.64 [R1+0x4100], R26 ;  /* 0x0041001a01007387 */ /* 0x0011e80000100a00 */
[----:B------:R-:W-:Y:S04]  /*d0d30*/  STL.64 [R1+0x40f8], R24 ;  /* 0x0040f81801007387 */ /* 0x000fe80000100a00 */
[----:B0-----:R-:W3:Y:S02]  /*d0d40*/  LDL.64 R26, [R1+0x58] ;  /* 0x00005800011a7983 */ /* 0x001ee40000100a00 */
[----:B---3--:R-:W-:Y:S01]  /*d0d50*/  HMMA.16816.F32.BF16 R20, R4, R26, R20 ;  /* 0x0000001a0414723c */ /* 0x008fe20000041814 */
[----:B------:R-:W-:-:S02]  /*d0d60*/  IMAD.MOV.U32 R14, RZ, RZ, R26 ;  /* 0x000000ffff0e7224 */ /* 0x000fc400078e001a */
[----:B------:R-:W-:-:S15]  /*d0d70*/  IMAD.MOV.U32 R13, RZ, RZ, R27 ;  /* 0x000000ffff0d7224 */ /* 0x000fde00078e001b */
[----:B------:R-:W-:Y:S01]  /*d0d80*/  NOP ;  /* 0x0000000000007918 */ /* 0x000fe20000000000 */
[----:B------:R-:W-:Y:S04]  /*d0d90*/  STL.64 [R1+0x1400], R20 ;  /* 0x0014001401007387 */ /* 0x000fe80000100a00 */
[----:B------:R0:W-:Y:S04]  /*d0da0*/  STL.64 [R1+0x1408], R22 ;  /* 0x0014081601007387 */ /* 0x0001e80000100a00 */
[----:B0-----:R-:W4:Y:S04]  /*d0db0*/  LDL.LU.64 R22, [R1+0x42f0] ;  /* 0x0042f00001167983 */ /* 0x001f280000300a00 */
[----:B------:R-:W3:Y:S04]  /*d0dc0*/  LDL.LU R24, [R1+0xc30] ;  /* 0x000c300001187983 */ /* 0x000ee80000300800 */
[----:B------:R-:W3:Y:S04]  /*d0dd0*/  LDL.LU R25, [R1+0xc34] ;  /* 0x000c340001197983 */ /* 0x000ee80000300800 */
[----:B------:R-:W2:Y:S04]  /*d0de0*/  LDL.LU R26, [R1+0xc38] ;  /* 0x000c3800011a7983 */ /* 0x000ea80000300800 */
[----:B------:R-:W2:Y:S01]  /*d0df0*/  LDL.LU R27, [R1+0xc3c] ;  /* 0x000c3c00011b7983 */ /* 0x000ea20000300800 */
[----:B----4-:R-:W-:Y:S03]  /*d0e00*/  HMMA.16816.F32.BF16 R16, R4, R22, R16 ;  /* 0x000000160410723c */ /* 0x010fe60000041810 */
[----:B--2---:R0:W-:Y:S04]  /*d0e10*/  STL.64 [R1+0x4110], R26 ;  /* 0x0041101a01007387 */ /* 0x0041e80000100a00 */
[----:B---3--:R1:W-:Y:S01]  /*d0e20*/  STL.64 [R1+0x4108], R24 ;  /* 0x0041081801007387 */ /* 0x0083e20000100a00 */
[----:B------:R-:W-:-:S03]  /*d0e30*/  IMAD.MOV.U32 R15, RZ, RZ, R23 ;  /* 0x000000ffff0f7224 */ /* 0x000fc600078e0017 */
[----:B0-----:R-:W2:Y:S04]  /*d0e40*/  LDL R26, [R1+0x8] ;  /* 0x00000800011a7983 */ /* 0x001ea80000100800 */
[----:B------:R-:W2:Y:S04]  /*d0e50*/  LDL R27, [R1+0xc] ;  /* 0x00000c00011b7983 */ /* 0x000ea80000100800 */
[----:B------:R-:W-:Y:S04]  /*d0e60*/  STL.64 [R1+0x1300], R16 ;  /* 0x0013001001007387 */ /* 0x000fe80000100a00 */
[----:B------:R0:W-:Y:S01]  /*d0e70*/  STL.64 [R1+0x1308], R18 ;  /* 0x0013081201007387 */ /* 0x0001e20000100a00 */
[----:B-1----:R-:W-:-:S03]  /*d0e80*/  IMAD.MOV.U32 R24, RZ, RZ, R22 ;  /* 0x000000ffff187224 */ /* 0x002fc600078e0016 */
        /* <DEDUP_REMOVED lines=32> */
[----:B------:R-:W4:Y:S04]  /*d1090*/  LDL.LU.64 R16, [R1+0x4280] ;  /* 0x0042800001107983 */ /* 0x000f280000300a00 */
[----:B------:R0:W-:Y:S04]  /*d10a0*/  STL.64 [R1+0x4120], R26 ;  /* 0x0041201a01007387 */ /* 0x0001e80000100a00 */
[----:B0-----:R-:W2:Y:S01]  /*d10b0*/  LDL.LU.64 R26, [R1+0x18] ;  /* 0x00001800011a7983 */ /* 0x001ea20000300a00 */
[----:B---3--:R-:W-:Y:S03]  /*d10c0*/  HMMA.16816.F32.BF16 R8, R4, R22, R8 ;  /* 0x000000160408723c */ /* 0x008fe60000041808 */
[----:B--2---:R0:W-:Y:S02]  /*d10d0*/  STL.64 [R1+0x4130], R26 ;  /* 0x0041301a01007387 */ /* 0x0041e40000100a00 */
[----:B0-----:R-:W-:-:S02]  /*d10e0*/  IMAD.MOV.U32 R26, RZ, RZ, R0 ;  /* 0x000000ffff1a7224 */ /* 0x001fc400078e0000 */
[----:B------:R-:W-:Y:S01]  /*d10f0*/  IMAD.MOV.U32 R27, RZ, RZ, R25 ;  /* 0x000000ffff1b7224 */ /* 0x000fe200078e0019 */
[----:B------:R-:W2:Y:S04]  /*d1100*/  LDL.LU R0, [R1+0x4278] ;  /* 0x0042780001007983 */ /* 0x000ea80000300800 */
[----:B------:R0:W-:Y:S07]  /*d1110*/  STL.64 [R1+0x4148], R26 ;  /* 0x0041481a01007387 */ /* 0x0001ee0000100a00 */
[----:B------:R-:W-:Y:S04]  /*d1120*/  STL.64 [R1+0x1160], R8 ;  /* 0x0011600801007387 */ /* 0x000fe80000100a00 */
[----:B------:R1:W-:Y:S01]  /*d1130*/  STL.64 [R1+0x1168], R10 ;  /* 0x0011680a01007387 */ /* 0x0003e20000100a00 */
[----:B0-----:R-:W-:Y:S01]  /*d1140*/  IMAD.MOV.U32 R26, RZ, RZ, R21 ;  /* 0x000000ffff1a7224 */ /* 0x001fe200078e0015 */
[----:B------:R-:W-:-:S02]  /*d1150*/  MOV R27, R20 ;  /* 0x00000014001b7202 */ /* 0x000fc40000000f00 */
[----:B-1----:R-:W3:Y:S04]  /*d1160*/  LDL.LU.64 R10, [R1+0x4270] ;  /* 0x00427000010a7983 */ /* 0x002ee80000300a00 */
        /* <DEDUP_REMOVED lines=60> */
[----:B---3--:R-:W-:-:S05]  /*d1530*/  IMAD.MOV.U32 R27, RZ, RZ, R11 ;  /* 0x000000ffff1b7224 */ /* 0x008fca00078e000b */
        /* <DEDUP_REMOVED lines=53> */
[----:B------:R-:W4:Y:S04]  /*d1890*/  LDL.LU R13, [R1+0x4248] ;  /* 0x00424800010d7983 */ /* 0x000f280000300800 */
[----:B------:R0:W-:Y:S04]  /*d18a0*/  STL.64 [R1+0x4118], R18 ;  /* 0x0041181201007387 */ /* 0x0001e80000100a00 */
[----:B------:R-:W2:Y:S04]  /*d18b0*/  LDL.LU R16, [R1+0xc40] ;  /* 0x000c400001107983 */ /* 0x000ea80000300800 */
[----:B------:R-:W2:Y:S04]  /*d18c0*/  LDL.LU R17, [R1+0xc44] ;  /* 0x000c440001117983 */ /* 0x000ea80000300800 */
[----:B0-----:R-:W2:Y:S04]  /*d18d0*/  LDL.LU R18, [R1+0xc48] ;  /* 0x000c480001127983 */ /* 0x001ea80000300800 */
[----:B------:R-:W2:Y:S01]  /*d18e0*/  LDL.LU R19, [R1+0xc4c] ;  /* 0x000c4c0001137983 */ /* 0x000ea20000300800 */
[----:B---3--:R-:W-:Y:S03]  /*d18f0*/  HMMA.16816.F32.BF16 R4, R4, R14, R8 ;  /* 0x0000000e0404723c */ /* 0x008fe60000041808 */
[----:B------:R-:W2:Y:S04]  /*d1900*/  LDL.LU.64 R10, [R1+0x4240] ;  /* 0x00424000010a7983 */ /* 0x000ea80000300a00 */
[----:B------:R-:W2:-:S12]  /*d1910*/  LDL.LU.64 R8, [R1+0x4238] ;  /* 0x0042380001087983 */ /* 0x000e980000300a00 */
[----:B------:R-:W-:Y:S04]  /*d1920*/  STL.64 [R1+0x390], R4 ;  /* 0x0003900401007387 */ /* 0x000fe80000100a00 */
[----:B------:R-:W-:Y:S04]  /*d1930*/  STL.64 [R1+0x398], R6 ;  /* 0x0003980601007387 */ /* 0x000fe80000100a00 */
[----:B----4-:R-:W0:Y:S01]  /*d1940*/  LDSM.16.MT88.4 R4, [R13+UR5+0xe180] ;  /* 0x00e180050d04783b */ /* 0x010e220008004200 */
[----:B------:R-:W-:-:S03]  /*d1950*/  MOV R27, R0 ;  /* 0x00000000001b7202 */ /* 0x000fc60000000f00 */
        /* <DEDUP_REMOVED lines=80> */
[----:B----4-:R-:W-:Y:S02]  /*d1e60*/  HMMA.16816.F32.BF16 R24, R8, R26, R16 ;  /* 0x0000001a0818723c */ /* 0x010fe40000041810 */
[----:B------:R-:W4:-:S15]  /*d1e70*/  LDL.LU.64 R18, [R1+0x4118] ;  /* 0x0041180001127983 */ /* 0x000f1e0000300a00 */
        /* <DEDUP_REMOVED lines=21> */
[----:B---3--:R-:W-:Y:S02]  /*d1fd0*/  HMMA.16816.F32.BF16 R20, R8, R14, R4 ;  /* 0x0000000e0814723c */ /* 0x008fe40000041804 */
[----:B------:R-:W2:Y:S04]  /*d1fe0*/  LDL.LU.64 R10, [R1+0xc8] ;  /* 0x0000c800010a7983 */ /* 0x000ea80000300a00 */
[----:B------:R-:W3:-:S13]  /*d1ff0*/  LDL.LU R4, [R1+0x480] ;  /* 0x0004800001047983 */ /* 0x000eda0000300800 */
[----:B------:R-:W-:Y:S04]  /*d2000*/  STL.64 [R1+0x360], R20 ;  /* 0x0003601401007387 */ /* 0x000fe80000100a00 */
[----:B------:R0:W-:Y:S04]  /*d2010*/  STL.64 [R1+0x368], R22 ;  /* 0x0003681601007387 */ /* 0x0001e80000100a00 */
[----:B------:R-:W3:Y:S04]  /*d2020*/  LDL.LU R5, [R1+0x484] ;  /* 0x0004840001057983 */ /* 0x000ee80000300800 */
[----:B------:R-:W3:Y:S04]  /*d2030*/  LDL.LU R6, [R1+0x488] ;  /* 0x0004880001067983 */ /* 0x000ee80000300800 */
[----:B------:R-:W3:Y:S04]  /*d2040*/  LDL.LU R7, [R1+0x48c] ;  /* 0x00048c0001077983 */ /* 0x000ee80000300800 */
[----:B0-----:R-:W4:Y:S04]  /*d2050*/  LDL.LU.64 R22, [R1+0x68] ;  /* 0x0000680001167983 */ /* 0x001f280000300a00 */
[----:B----4-:R0:W-:Y:S04]  /*d2060*/  STL.64 [R1+0x40c0], R22 ;  /* 0x0040c01601007387 */ /* 0x0101e80000100a00 */
[----:B------:R-:W2:Y:S04]  /*d2070*/  LDL.LU R20, [R1+0x490] ;  /* 0x0004900001147983 */ /* 0x000ea80000300800 */
[----:B------:R-:W2:Y:S04]  /*d2080*/  LDL.LU R21, [R1+0x494] ;  /* 0x0004940001157983 */ /* 0x000ea80000300800 */
[----:B0-----:R-:W2:Y:S04]  /*d2090*/  LDL.LU R22, [R1+0x498] ;  /* 0x0004980001167983 */ /* 0x001ea80000300800 */
[----:B------:R-:W2:Y:S04]  /*d20a0*/  LDL.LU R23, [R1+0x49c] ;  /* 0x00049c0001177983 */ /* 0x000ea80000300800 */
[----:B------:R-:W-:Y:S04]  /*d20b0*/  STL [R1+0x4010], R14 ;  /* 0x0040100e01007387 */ /* 0x000fe80000100800 */
[----:B------:R2:W-:Y:S02]  /*d20c0*/  STL [R1+0x400c], R15 ;  /* 0x00400c0f01007387 */ /* 0x0005e40000100800 */
        /* <DEDUP_REMOVED lines=9> */
[----:B--2---:R-:W-:Y:S04]  /*d2160*/  STL.64 [R1+0x40e0], R12 ;  /* 0x0040e00c01007387 */ /* 0x004fe80000100a00 */
[----:B0-----:R-:W2:Y:S01]  /*d2170*/  LDL.LU.64 R14, [R1+0xa8] ;  /* 0x0000a800010e7983 */ /* 0x001ea20000300a00 */
[----:B------:R-:W-:-:S02]  /*d2180*/  IMAD.MOV.U32 R17, RZ, RZ, R10 ;  /* 0x000000ffff117224 */ /* 0x000fc400078e000a */
[----:B------:R-:W-:Y:S01]  /*d2190*/  IMAD.MOV.U32 R16, RZ, RZ, R11 ;  /* 0x000000ffff107224 */ /* 0x000fe200078e000b */
[----:B--2---:R0:W-:Y:S04]  /*d21a0*/  STL.64 [R1+0x40f0], R14 ;  /* 0x0040f00e01007387 */ /* 0x0041e80000100a00 */
[----:B0-----:R-:W3:Y:S04]  /*d21b0*/  LDL.LU.64 R14, [R1+0xb8] ;  /* 0x0000b800010e7983 */ /* 0x001ee80000300a00 */
[----:B------:R-:W2:Y:S04]  /*d21c0*/  LDL.LU R8, [R1+0x440] ;  /* 0x0004400001087983 */ /* 0x000ea80000300800 */
[----:B------:R-:W2:Y:S04]  /*d21d0*/  LDL.LU R9, [R1+0x444] ;  /* 0x0004440001097983 */ /* 0x000ea80000300800 */
[----:B------:R-:W4:Y:S04]  /*d21e0*/  LDL.LU R10, [R1+0x448] ;  /* 0x00044800010a7983 */ /* 0x000f280000300800 */
[----:B------:R-:W4:Y:S04]  /*d21f0*/  LDL.LU R11, [R1+0x44c] ;  /* 0x00044c00010b7983 */ /* 0x000f280000300800 */
[----:B----4-:R0:W-:Y:S04]  /*d2200*/  STL.64 [R1+0x40d0], R10 ;  /* 0x0040d00a01007387 */ /* 0x0101e80000100a00 */
[----:B--2---:R-:W-:Y:S04]  /*d2210*/  STL.64 [R1+0x40c8], R8 ;  /* 0x0040c80801007387 */ /* 0x004fe80000100a00 */
[----:B0-----:R-:W2:Y:S01]  /*d2220*/  LDL.LU.64 R10, [R1+0x88] ;  /* 0x00008800010a7983 */ /* 0x001ea20000300a00 */
[----:B---3--:R-:W-:Y:S03]  /*d2230*/  HMMA.16816.F32.BF16 R4, R24, R14, R4 ;  /* 0x0000000e1804723c */ /* 0x008fe60000041804 */
[----:B--2---:R0:W-:Y:S04]  /*d2240*/  STL.64 [R1+0x40d8], R10 ;  /* 0x0040d80a01007387 */ /* 0x0041e80000100a00 */
[----:B0-----:R-:W2:Y:S04]  /*d2250*/  LDL.LU.64 R10, [R1+0x98] ;  /* 0x00009800010a7983 */ /* 0x001ea80000300a00 */
[----:B------:R-:W3:Y:S04]  /*d2260*/  LDL.LU.64 R22, [R1+0x78] ;  /* 0x0000780001167983 */ /* 0x000ee80000300a00 */
[----:B------:R0:W-:Y:S04]  /*d2270*/  STL [R1+0x4018], R16 ;  /* 0x0040181001007387 */ /* 0x0001e80000100800 */
[----:B------:R1:W-:Y:S04]  /*d2280*/  STL [R1+0x4014], R17 ;  /* 0x0040141101007387 */ /* 0x0003e80000100800 */
[----:B------:R4:W-:Y:S04]  /*d2290*/  STL.64 [R1+0x40b8], R18 ;  /* 0x0040b81201007387 */ /* 0x0009e80000100a00 */
[----:B0-----:R-:W2:Y:S04]  /*d22a0*/  LDL.LU R16, [R1+0x430] ;  /* 0x0004300001107983 */ /* 0x001ea80000300800 */
[----:B-1----:R-:W2:Y:S04]  /*d22b0*/  LDL.LU R17, [R1+0x434] ;  /* 0x0004340001117983 */ /* 0x002ea80000300800 */
[----:B----4-:R-:W4:Y:S04]  /*d22c0*/  LDL.LU R18, [R1+0x438] ;  /* 0x0004380001127983 */ /* 0x010f280000300800 */
[----:B------:R-:W4:Y:S04]  /*d22d0*/  LDL.LU R19, [R1+0x43c] ;  /* 0x00043c0001137983 */ /* 0x000f280000300800 */
[----:B------:R0:W-:Y:S04]  /*d22e0*/  STL.64 [R1+0x1980], R4 ;  /* 0x0019800401007387 */ /* 0x0001e80000100a00 */
[----:B------:R-:W-:Y:S01]  /*d22f0*/  STL.64 [R1+0x1988], R6 ;  /* 0x0019880601007387 */ /* 0x000fe20000100a00 */
[----:B0-----:R-:W-:-:S02]  /*d2300*/  IMAD.MOV.U32 R4, RZ, RZ, R15 ;  /* 0x000000ffff047224 */ /* 0x001fc400078e000f */
        /* <DEDUP_REMOVED lines=14> */
[----:B------:R-:W2:Y:S04]  /*d23f0*/  LDL.LU.64 R14, [R1+0x40e8] ;  /* 0x0040e800010e7983 */ /* 0x000ea80000300a00 */
[----:B------:R-:W2:Y:S04]  /*d2400*/  LDL.LU.64 R12, [R1+0x40e0] ;  /* 0x0040e000010c7983 */ /* 0x000ea80000300a00 */
[----:B------:R0:W-:Y:S04]  /*d2410*/  STL [R1+0x4028], R6 ;  /* 0x0040280601007387 */ /* 0x0001e80000100800 */
[----:B------:R1:W-:Y:S04]  /*d2420*/  STL [R1+0x4024], R7 ;  /* 0x0040240701007387 */ /* 0x0003e80000100800 */
[----:B------:R-:W3:Y:S04]  /*d2430*/  LDL.LU R4, [R1+0x420] ;  /* 0x0004200001047983 */ /* 0x000ee80000300800 */
[----:B------:R-:W3:Y:S01]  /*d2440*/  LDL.LU R5, [R1+0x424] ;  /* 0x0004240001057983 */ /* 0x000ee20000300800 */
[----:B------:R-:W-:-:S03]  /*d2450*/  IMAD.MOV.U32 R0, RZ, RZ, R11 ;  /* 0x000000ffff007224 */ /* 0x000fc600078e000b */
[----:B0-----:R-:W3:Y:S04]  /*d2460*/  LDL.LU R6, [R1+0x428] ;  /* 0x0004280001067983 */ /* 0x001ee80000300800 */
[----:B-1----:R-:W3:Y:S01]  /*d2470*/  LDL.LU R7, [R1+0x42c] ;  /* 0x00042c0001077983 */ /* 0x002ee20000300800 */
[----:B--2---:R-:W-:-:S15]  /*d2480*/  HMMA.16816.F32.BF16 R12, R24, R10, R12 ;  /* 0x0000000a180c723c */ /* 0x004fde000004180c */
[----:B------:R-:W-:-:S04]  /*d2490*/  NOP ;  /* 0x0000000000007918 */ /* 0x000fc80000000000 */
[----:B------:R-:W-:Y:S04]  /*d24a0*/  STL.64 [R1+0x1780], R12 ;  /* 0x0017800c01007387 */ /* 0x000fe80000100a00 */
[----:B------:R0:W-:Y:S02]  /*d24b0*/  STL.64 [R1+0x1788], R14 ;  /* 0x0017880e01007387 */ /* 0x0001e40000100a00 */
[----:B0-----:R-:W-:Y:S02]  /*d24c0*/  IMAD.MOV.U32 R15, RZ, RZ, R10 ;  /* 0x000000ffff0f7224 */ /* 0x001fe400078e000a */
[----:B------:R-:W2:Y:S04]  /*d24d0*/  LDL.LU.64 R10, [R1+0x40d8] ;  /* 0x0040d800010a7983 */ /* 0x000ea80000300a00 */
[----:B------:R-:W-:Y:S04]  /*d24e0*/  STL [R1+0x4030], R0 ;  /* 0x0040300001007387 */ /* 0x000fe80000100800 */
[----:B------:R0:W-:Y:S04]  /*d24f0*/  STL [R1+0x402c], R15 ;  /* 0x00402c0f01007387 */ /* 0x0001e80000100800 */
[----:B------:R-:W2:Y:S04]  /*d2500*/  LDL.LU R12, [R1+0x450] ;  /* 0x00045000010c7983 */ /* 0x000ea80000300800 */
[----:B------:R-:W2:Y:S04]  /*d2510*/  LDL.LU R13, [R1+0x454] ;  /* 0x00045400010d7983 */ /* 0x000ea80000300800 */
[----:B------:R-:W2:Y:S04]  /*d2520*/  LDL.LU R14, [R1+0x458] ;  /* 0x00045800010e7983 */ /* 0x000ea80000300800 */
[----:B0-----:R-:W2:Y:S02]  /*d2530*/  LDL.LU R15, [R1+0x45c] ;  /* 0x00045c00010f7983 */ /* 0x001ea40000300800 */
[----:B--2---:R-:W-:-:S15]  /*d2540*/  HMMA.16816.F32.BF16 R12, R24, R10, R12 ;  /* 0x0000000a180c723c */ /* 0x004fde000004180c */
[----:B------:R-:W-:-:S04]  /*d2550*/  NOP ;  /* 0x0000000000007918 */ /* 0x000fc80000000000 */
[----:B------:R0:W-:Y:S04]  /*d2560*/  STL.64 [R1+0x1670], R12 ;  /* 0x0016700c01007387 */ /* 0x0001e80000100a00 */
[----:B------:R-:W-:Y:S01]  /*d2570*/  STL.64 [R1+0x1678], R14 ;  /* 0x0016780e01007387 */ /* 0x000fe20000100a00 */
[----:B0-----:R-:W-:Y:S02]  /*d2580*/  IMAD.MOV.U32 R13, RZ, RZ, R10 ;  /* 0x000000ffff0d7224 */ /* 0x001fe400078e000a */
[----:B------:R-:W-:Y:S02]  /*d2590*/  IMAD.MOV.U32 R12, RZ, RZ, R11 ;  /* 0x000000ffff0c7224 */ /* 0x000fe400078e000b */
[----:B------:R-:W3:Y:S04]  /*d25a0*/  LDL.LU.64 R10, [R1+0x40d0] ;  /* 0x0040d000010a7983 */ /* 0x000ee80000300a00 */
[----:B------:R-:W3:Y:S04]  /*d25b0*/  LDL.LU.64 R8, [R1+0x40c8] ;  /* 0x0040c80001087983 */ /* 0x000ee80000300a00 */
[----:B------:R-:W-:Y:S01]  /*d25c0*/  STL [R1+0x4034], R13 ;  /* 0x0040340d01007387 */ /* 0x000fe20000100800 */
[----:B---3--:R-:W-:-:S15]  /*d25d0*/  HMMA.16816.F32.BF16 R8, R24, R22, R8 ;  /* 0x000000161808723c */ /* 0x008fde0000041808 */
[----:B------:R-:W-:-:S04]  /*d25e0*/  NOP ;  /* 0x0000000000007918 */ /* 0x000fc80000000000 */
[----:B------:R0:W-:Y:S04]  /*d25f0*/  STL.64 [R1+0x1570], R8 ;  /* 0x0015700801007387 */ /* 0x0001e80000100a00 */
[----:B------:R-:W-:Y:S01]  /*d2600*/  STL.64 [R1+0x1578], R10 ;  /* 0x0015780a01007387 */ /* 0x000fe20000100a00 */
[----:B0-----:R-:W-:Y:S02]  /*d2610*/  IMAD.MOV.U32 R9, RZ, RZ, R22 ;  /* 0x000000ffff097224 */ /* 0x001fe400078e0016 */
[----:B------:R-:W-:Y:S02]  /*d2620*/  IMAD.MOV.U32 R8, RZ, RZ, R23 ;  /* 0x000000ffff087224 */ /* 0x000fe400078e0017 */
[----:B------:R-:W4:Y:S02]  /*d2630*/  LDL.LU.64 R22, [R1+0x40c0] ;  /* 0x0040c00001167983 */ /* 0x000f240000300a00 */
[----:B----4-:R-:W-:Y:S01]  /*d2640*/  HMMA.16816.F32.BF16 R16, R24, R22, R16 ;  /* 0x000000161810723c */ /* 0x010fe20000041810 */
[----:B------:R-:W-:-:S15]  /*d2650*/  IMAD.MOV.U32 R14, RZ, RZ, R23 ;  /* 0x000000ffff0e7224 */ /* 0x000fde00078e0017 */
[----:B------:R-:W-:-:S03]  /*d2660*/  NOP ;  /* 0x0000000000007918 */ /* 0x000fc60000000000 */
[----:B------:R-:W-:Y:S04]  /*d2670*/  STL.64 [R1+0x1470], R16 ;  /* 0x0014701001007387 */ /* 0x000fe80000100a00 */
[----:B------:R0:W-:Y:S04]  /*d2680*/  STL.64 [R1+0x1478], R18 ;  /* 0x0014781201007387 */ /* 0x0001e80000100a00 */
[----:B0-----:R-:W2:Y:S04]  /*d2690*/  LDL.LU.64 R18, [R1+0x40b8] ;  /* 0x0040b80001127983 */ /* 0x001ea80000300a00 */
[----:B------:R-:W3:Y:S04]  /*d26a0*/  LDL.LU.64 R20, [R1+0x40b0] ;  /* 0x0040b00001147983 */ /* 0x000ee80000300a00 */
[----:B------:R0:W-:Y:S04]  /*d26b0*/  STL [R1+0x409c], R14 ;  /* 0x00409c0e01007387 */ /* 0x0001e80000100800 */
[----:B------:R-:W-:Y:S04]  /*d26c0*/  STL [R1+0x4098], R12 ;  /* 0x0040980c01007387 */ /* 0x000fe80000100800 */
[----:B0-----:R-:W4:Y:S01]  /*d26d0*/  LDL.LU.64 R14, [R1+0x58] ;  /* 0x00005800010e7983 */ /* 0x001f220000300a00 */
[----:B------:R-:W-:Y:S01]  /*d26e0*/  IMAD.MOV.U32 R17, RZ, RZ, R22 ;  /* 0x000000ffff117224 */ /* 0x000fe200078e0016 */
[----:B----4-:R-:W-:Y:S01]  /*d26f0*/  HMMA.16816.F32.BF16 R4, R24, R14, R4 ;  /* 0x0000000e1804723c */ /* 0x010fe20000041804 */
[----:B------:R-:W-:-:S15]  /*d2700*/  MOV R16, R15 ;  /* 0x0000000f00107202 */ /* 0x000fde0000000f00 */
[----:B------:R-:W-:-:S03]  /*d2710*/  NOP ;  /* 0x0000000000007918 */ /* 0x000fc60000000000 */
[----:B------:R0:W-:Y:S04]  /*d2720*/  STL.64 [R1+0x1380], R4 ;  /* 0x0013800401007387 */ /* 0x0001e80000100a00 */
[----:B------:R-:W-:Y:S01]  /*d2730*/  STL.64 [R1+0x1388], R6 ;  /* 0x0013880601007387 */ /* 0x000fe20000100a00 */
[----:B0-----:R-:W-:-:S05]  /*d2740*/  IMAD.MOV.U32 R5, RZ, RZ, R14 ;  /* 0x000000ffff057224 */ /* 0x001fca00078e000e */
[----:B------:R0:W-:Y:S04]  /*d2750*/  STL [R1+0x40a8], R5 ;  /* 0x0040a80501007387 */ /* 0x0001e80000100800 */
[----:B------:R-:W4:Y:S04]  /*d2760*/  LDL.LU R4, [R1+0x410] ;  /* 0x0004100001047983 */ /* 0x000f280000300800 */
[----:B0-----:R-:W4:Y:S04]  /*d2770*/  LDL.LU R5, [R1+0x414] ;  /* 0x0004140001057983 */ /* 0x001f280000300800 */
[----:B------:R-:W4:Y:S04]  /*d2780*/  LDL.LU R6, [R1+0x418] ;  /* 0x0004180001067983 */ /* 0x000f280000300800 */
[----:B------:R-:W4:Y:S04]  /*d2790*/  LDL.LU R7, [R1+0x41c] ;  /* 0x00041c0001077983 */ /* 0x000f280000300800 */
[----:B------:R-:W4:Y:S04]  /*d27a0*/  LDL.LU.64 R22, [R1+0x48] ;  /* 0x0000480001167983 */ /* 0x000f280000300a00 */
        /* <DEDUP_REMOVED lines=11> */
[----:B------:R1:W-:Y:S04]  /*d2860*/  STL.64 [R1+0x4048], R16 ;  /* 0x0040481001007387 */ /* 0x0003e80000100a00 */
[----:B0-----:R-:W2:Y:S04]  /*d2870*/  LDL.LU.64 R18, [R1+0x8] ;  /* 0x0000080001127983 */ /* 0x001ea80000300a00 */
[----:B--2---:R0:W-:Y:S04]  /*d2880*/  STL.64 [R1+0x4068], R18 ;  /* 0x0040681201007387 */ /* 0x0041e80000100a00 */
[----:B-1----:R-:W2:Y:S04]  /*d2890*/  LDL.LU R16, [R1+0x3e0] ;  /* 0x0003e00001107983 */ /* 0x002ea80000300800 */
[----:B------:R-:W2:Y:S04]  /*d28a0*/  LDL.LU R17, [R1+0x3e4] ;  /* 0x0003e40001117983 */ /* 0x000ea80000300800 */
[----:B0-----:R-:W2:Y:S04]  /*d28b0*/  LDL.LU R18, [R1+0x3e8] ;  /* 0x0003e80001127983 */ /* 0x001ea80000300800 */
[----:B------:R-:W2:Y:S04]  /*d28c0*/  LDL.LU R19, [R1+0x3ec] ;  /* 0x0003ec0001137983 */ /* 0x000ea80000300800 */
[----:B--2---:R0:W-:Y:S04]  /*d28d0*/  STL.64 [R1+0x4078], R18 ;  /* 0x0040781201007387 */ /* 0x0041e80000100a00 */
[----:B------:R-:W-:Y:S04]  /*d28e0*/  STL.64 [R1+0x4070], R16 ;  /* 0x0040701001007387 */ /* 0x000fe80000100a00 */
[----:B0-----:R-:W2:Y:S01]  /*d28f0*/  LDL.LU.64 R18, [R1+0x28] ;  /* 0x0000280001127983 */ /* 0x001ea20000300a00 */
[----:B----4-:R-:W-:Y:S03]  /*d2900*/  HMMA.16816.F32.BF16 R4, R24, R22, R4 ;  /* 0x000000161804723c */ /* 0x010fe60000041804 */
[----:B--2---:R0:W-:Y:S04]  /*d2910*/  STL.64 [R1+0x4090], R18 ;  /* 0x0040901201007387 */ /* 0x0041e80000100a00 */
[----:B0-----:R-:W2:Y:S04]  /*d2920*/  LDL.LU.64 R18, [R1+0x38] ;  /* 0x0000380001127983 */ /* 0x001ea80000300a00 */
[----:B------:R-:W4:Y:S04]  /*d2930*/  LDL.LU.64 R10, [R1+0x1b80] ;  /* 0x001b8000010a7983 */ /* 0x000f280000300a00 */
[----:B----4-:R3:W-:Y:S02]  /*d2940*/  STL.64 [R1+0x3ee0], R10 ;  /* 0x003ee00a01007387 */ /* 0x0107e40000100a00 */
[----:B---3--:R-:W-:-:S02]  /*d2950*/  IMAD.MOV.U32 R10, RZ, RZ, R21 ;  /* 0x000000ffff0a7224 */ /* 0x008fc400078e0015 */
[----:B------:R-:W-:-:S05]  /*d2960*/  IMAD.MOV.U32 R11, RZ, RZ, R20 ;  /* 0x000000ffff0b7224 */ /* 0x000fca00078e0014 */
[----:B------:R-:W-:Y:S04]  /*d2970*/  STL.64 [R1+0x4088], R10 ;  /* 0x0040880a01007387 */ /* 0x000fe80000100a00 */
[----:B------:R0:W-:Y:S04]  /*d2980*/  STL.64 [R1+0x4080], R8 ;  /* 0x0040800801007387 */ /* 0x0001e80000100a00 */
[----:B0-----:R-:W3:Y:S04]  /*d2990*/  LDL.LU R8, [R1+0x3f0] ;  /* 0x0003f00001087983 */ /* 0x001ee80000300800 */
[----:B------:R-:W3:Y:S04]  /*d29a0*/  LDL.LU R9, [R1+0x3f4] ;  /* 0x0003f40001097983 */ /* 0x000ee80000300800 */
[----:B------:R-:W3:Y:S04]  /*d29b0*/  LDL.LU R10, [R1+0x3f8] ;  /* 0x0003f800010a7983 */ /* 0x000ee80000300800 */
[----:B------:R-:W3:Y:S04]  /*d29c0*/  LDL.LU R11, [R1+0x3fc] ;  /* 0x0003fc00010b7983 */ /* 0x000ee80000300800 */
[----:B------:R0:W-:Y:S04]  /*d29d0*/  STL.64 [R1+0x1130], R4 ;  /* 0x0011300401007387 */ /* 0x0001e80000100a00 */
[----:B------:R1:W-:Y:S04]  /*d29e0*/  STL.64 [R1+0x1138], R6 ;  /* 0x0011380601007387 */ /* 0x0003e80000100a00 */
[----:B0-----:R-:W4:Y:S01]  /*d29f0*/  LDL.LU R5, [R1+0x40a8] ;  /* 0x0040a80001057983 */ /* 0x001f220000300800 */
[----:B-1----:R-:W-:-:S02]  /*d2a00*/  IMAD.MOV.U32 R7, RZ, RZ, R22 ;  /* 0x000000ffff077224 */ /* 0x002fc400078e0016 */
[----:B------:R-:W-:Y:S02]  /*d2a10*/  IMAD.MOV.U32 R4, RZ, RZ, R23 ;  /* 0x000000ffff047224 */ /* 0x000fe400078e0017 */
[----:B------:R-:W3:Y:S04]  /*d2a20*/  LDL.LU.64 R22, [R1+0x40a0] ;  /* 0x0040a00001167983 */ /* 0x000ee80000300a00 */
[----:B------:R-:W4:Y:S01]  /*d2a30*/  LDL.LU.64 R20, [R1+0x1b78] ;  /* 0x001b780001147983 */ /* 0x000f220000300a00 */
[----:B--2---:R-:W-:Y:S01]  /*d2a40*/  HMMA.16816.F32.BF16 R12, R24, R18, R12 ;  /* 0x00000012180c723c */ /* 0x004fe2000004180c */
[----:B------:R-:W-:Y:S02]  /*d2a50*/  IMAD.MOV.U32 R6, RZ, RZ, R19 ;  /* 0x000000ffff067224 */ /* 0x000fe400078e0013 */
        /* <DEDUP_REMOVED lines=9> */
[----:B------:R-:W4:Y:S01]  /*d2af0*/  LDL.LU R12, [R1+0x4098] ;  /* 0x00409800010c7983 */ /* 0x000f220000300800 */
[----:B------:R-:W-:-:S03]  /*d2b00*/  IMAD.MOV.U32 R15, RZ, RZ, R18 ;  /* 0x000000ffff0f7224 */ /* 0x000fc600078e0012 */
[----:B------:R-:W2:Y:S04]  /*d2b10*/  LDL.LU.64 R18, [R1+0x4090] ;  /* 0x0040900001127983 */ /* 0x000ea80000300a00 */
        /* <DEDUP_REMOVED lines=15> */
[----:B0-----:R-:W2:Y:S04]  /*d2c10*/  LDL.LU.64 R18, [R1+0x4068] ;  /* 0x0040680001127983 */ /* 0x001ea80000300a00 */
[----:B------:R0:W-:Y:S01]  /*d2c20*/  STL.64 [R1+0x3ef0], R10 ;  /* 0x003ef00a01007387 */ /* 0x0001e20000100a00 */
        /* <DEDUP_REMOVED lines=19> */
[----:B------:R-:W2:Y:S01]  /*d2d60*/  LDL.LU R21, [R1+0x3b4] ;  /* 0x0003b40001157983 */ /* 0x000ea20000300800 */
[----:B------:R-:W-:-:S02]  /*d2d70*/  IMAD.MOV.U32 R22, RZ, RZ, R3 ;  /* 0x000000ffff167224 */ /* 0x000fc400078e0003 */
[----:B------:R-:W-:Y:S02]  /*d2d80*/  IMAD.MOV.U32 R23, RZ, RZ, R2 ;  /* 0x000000ffff177224 */ /* 0x000fe400078e0002 */
[----:B------:R-:W3:Y:S05]  /*d2d90*/  LDL.LU.64 R2, [R1+0x1698] ;  /* 0x0016980001027983 */ /* 0x000eea0000300a00 */
[----:B--2---:R-:W-:-:S15]  /*d2da0*/  HMMA.16816.F32.BF16 R20, R24, R18, R20 ;  /* 0x000000121814723c */ /* 0x004fde0000041814 */
[----:B------:R-:W-:-:S04]  /*d2db0*/  NOP ;  /* 0x0000000000007918 */ /* 0x000fc80000000000 */
[----:B------:R-:W-:Y:S04]  /*d2dc0*/  STL.64 [R1+0x10d0], R20 ;  /* 0x0010d01401007387 */ /* 0x000fe80000100a00 */
[----:B------:R0:W-:Y:S02]  /*d2dd0*/  STL.64 [R1+0x10d8], R22 ;  /* 0x0010d81601007387 */ /* 0x0001e40000100a00 */
[----:B0-----:R-:W-:Y:S02]  /*d2de0*/  IMAD.MOV.U32 R22, RZ, RZ, R11 ;  /* 0x000000ffff167224 */ /* 0x001fe400078e000b */
[----:B------:R-:W-:-:S05]  /*d2df0*/  IMAD.MOV.U32 R23, RZ, RZ, R10 ;  /* 0x000000ffff177224 */ /* 0x000fca00078e000a */
        /* <DEDUP_REMOVED lines=16> */
[----:B-1----:R-:W-:Y:S01]  /*d2f00*/  IMAD.MOV.U32 R10, RZ, RZ, R15 ;  /* 0x000000ffff0a7224 */ /* 0x002fe200078e000f */
[----:B------:R-:W-:-:S02]  /*d2f10*/  MOV R11, R6 ;  /* 0x00000006000b7202 */ /* 0x000fc40000000f00 */
        /* <DEDUP_REMOVED lines=26> */
[----:B---3--:R-:W-:Y:S01]  /*d30c0*/  IMAD.MOV.U32 R11, RZ, RZ, R14 ;  /* 0x000000ffff0b7224 */ /* 0x008fe200078e000e */
[----:B------:R-:W3:Y:S04]  /*d30d0*/  LDL.LU R17, [R1+0x4014] ;  /* 0x0040140001117983 */ /* 0x000ee80000300800 */
[----:B------:R-:W3:Y:S04]  /*d30e0*/  LDL.LU R14, [R1+0x4010] ;  /* 0x00401000010e7983 */ /* 0x000ee80000300800 */
        /* <DEDUP_REMOVED lines=16> */
[----:B0-----:R-:W-:-:S02]  /*d31f0*/  IMAD.MOV.U32 R10, RZ, RZ, R15 ;  /* 0x000000ffff0a7224 */ /* 0x001fc400078e000f */
[----:B------:R-:W-:Y:S01]  /*d3200*/  IMAD.MOV.U32 R11, RZ, RZ, R0 ;  /* 0x000000ffff0b7224 */ /* 0x000fe200078e0000 */
[----:B------:R-:W2:Y:S04]  /*d3210*/  LDL.LU R15, [R1+0x400c] ;  /* 0x00400c00010f7983 */ /* 0x000ea80000300800 */
[----:B------:R-:W2:Y:S04]  /*d3220*/  LDL.LU R0, [R1+0x4008] ;  /* 0x0040080001007983 */ /* 0x000ea80000300800 */
        /* <DEDUP_REMOVED lines=43> */
[----:B--2---:R-:W-:Y:S04]  /*d34e0*/  STL.64 [R1+0x3ff0], R22 ;  /* 0x003ff01601007387 */ /* 0x004fe80000100a00 */
[----:B------:R0:W-:Y:S04]  /*d34f0*/  STL.64 [R1+0x3fe8], R20 ;  /* 0x003fe81401007387 */ /* 0x0001e80000100a00 */
[----:B0-----:R-:W2:Y:S04]  /*d3500*/  LDL.LU R20, [R1+0x1c0] ;  /* 0x0001c00001147983 */ /* 0x001ea80000300800 */
[----:B------:R-:W2:Y:S04]  /*d3510*/  LDL.LU R21, [R1+0x1c4] ;  /* 0x0001c40001157983 */ /* 0x000ea80000300800 */
[----:B------:R-:W2:Y:S04]  /*d3520*/  LDL.LU R22, [R1+0x1c8] ;  /* 0x0001c80001167983 */ /* 0x000ea80000300800 */
[----:B------:R-:W2:Y:S04]  /*d3530*/  LDL.LU R23, [R1+0x1cc] ;  /* 0x0001cc0001177983 */ /* 0x000ea80000300800 */
[----:B------:R0:W-:Y:S04]  /*d3540*/  STL.64 [R1+0x3eb8], R18 ;  /* 0x003eb81201007387 */ /* 0x0001e80000100a00 */
[----:B------:R-:W3:Y:S04]  /*d3550*/  LDL.LU R16, [R1+0xf0] ;  /* 0x0000f00001107983 */ /* 0x000ee80000300800 */
[----:B------:R-:W3:Y:S04]  /*d3560*/  LDL.LU R17, [R1+0xf4] ;  /* 0x0000f40001117983 */ /* 0x000ee80000300800 */
[----:B0-----:R-:W2:Y:S04]  /*d3570*/  LDL.LU R18, [R1+0xf8] ;  /* 0x0000f80001127983 */ /* 0x001ea80000300800 */
[----:B------:R-:W2:Y:S01]  /*d3580*/  LDL.LU R19, [R1+0xfc] ;  /* 0x0000fc0001137983 */ /* 0x000ea20000300800 */
[----:B------:R-:W-:Y:S03]  /*d3590*/  HMMA.16816.F32.BF16 R24, R24, R14, R4 ;  /* 0x0000000e1818723c */ /* 0x000fe60000041804 */
        /* <DEDUP_REMOVED lines=10> */
[----:B------:R0:W-:Y:S01]  /*d3640*/  STL.64 [R1+0x3eb0], R14 ;  /* 0x003eb00e01007387 */ /* 0x0001e20000100a00 */
[----:B----4-:R-:W-:Y:S01]  /*d3650*/  MOV R27, R12 ;  /* 0x0000000c001b7202 */ /* 0x010fe20000000f00 */
[----:B------:R-:W-:-:S02]  /*d3660*/  IMAD.MOV.U32 R26, RZ, RZ, R13 ;  /* 0x000000ffff1a7224 */ /* 0x000fc400078e000d */
[----:B------:R-:W4:Y:S04]  /*d3670*/  LDL.LU R12, [R1+0xe0] ;  /* 0x0000e000010c7983 */ /* 0x000f280000300800 */
[----:B------:R-:W4:Y:S04]  /*d3680*/  LDL.LU R13, [R1+0xe4] ;  /* 0x0000e400010d7983 */ /* 0x000f280000300800 */
[----:B0-----:R-:W4:Y:S04]  /*d3690*/  LDL.LU R14, [R1+0xe8] ;  /* 0x0000e800010e7983 */ /* 0x001f280000300800 */
        /* <DEDUP_REMOVED lines=25> */
[----:B------:R-:W2:Y:S02]  /*d3830*/  LDL.LU.64 R8, [R1+0x3f90] ;  /* 0x003f900001087983 */ /* 0x000ea40000300a00 */
[----:B--2---:R-:W-:Y:S02]  /*d3840*/  HMMA.16816.F32.BF16 R24, R4, R26, R8 ;  /* 0x0000001a0418723c */ /* 0x004fe40000041808 */
[----:B------:R-:W3:-:S15]  /*d3850*/  LDL.LU.64 R10, [R1+0x3f88] ;  /* 0x003f8800010a7983 */ /* 0x000ede0000300a00 */
[----:B------:R-:W-:Y:S02]  /*d3860*/  NOP ;  /* 0x0000000000007918 */ /* 0x000fe40000000000 */
[----:B------:R0:W-:Y:S04]  /*d3870*/  STL.64 [R1+0x1600], R24 ;  /* 0x0016001801007387 */ /* 0x0001e80000100a00 */
[----:B------:R1:W-:Y:S04]  /*d3880*/  STL.64 [R1+0x1608], R26 ;  /* 0x0016081a01007387 */ /* 0x0003e80000100a00 */
[----:B0-----:R-:W2:Y:S04]  /*d3890*/  LDL.LU R24, [R1+0xd0] ;  /* 0x0000d00001187983 */ /* 0x001ea80000300800 */
[----:B------:R-:W2:Y:S04]  /*d38a0*/  LDL.LU R25, [R1+0xd4] ;  /* 0x0000d40001197983 */ /* 0x000ea80000300800 */
[----:B-1----:R-:W2:Y:S01]  /*d38b0*/  LDL.LU R26, [R1+0xd8] ;  /* 0x0000d800011a7983 */ /* 0x002ea20000300800 */
[----:B------:R-:W-:-:S03]  /*d38c0*/  IMAD.MOV.U32 R27, RZ, RZ, R0 ;  /* 0x000000ffff1b7224 */ /* 0x000fc600078e0000 */
        /* <DEDUP_REMOVED lines=40> */
[----:B------:R0:W-:Y:S04]  /*d3b50*/  STL.64 [R1+0x10c0], R8 ;  /* 0x0010c00801007387 */ /* 0x0001e80000100a00 */
[----:B------:R1:W-:Y:S01]  /*d3b60*/  STL.64 [R1+0x10c8], R10 ;  /* 0x0010c80a01007387 */ /* 0x0003e20000100a00 */
[----:B0-----:R-:W0:Y:S03]  /*d3b70*/  LDC R8, c[0x0][0x3a8] ;  /* 0x0000ea00ff087b82 */ /* 0x001e260000000800 */
[----:B-1----:R-:W2:Y:S01]  /*d3b80*/  LDL.LU.64 R10, [R1+0x3ee0] ;  /* 0x003ee000010a7983 */ /* 0x002ea20000300a00 */
[----:B---3--:R-:W-:Y:S03]  /*d3b90*/  HMMA.16816.F32.BF16 R20, R4, R22, R16 ;  /* 0x000000160414723c */ /* 0x008fe60000041810 */
[----:B------:R-:W3:Y:S04]  /*d3ba0*/  LDL.LU.64 R18, [R1+0x3ed8] ;  /* 0x003ed80001127983 */ /* 0x000ee80000300a00 */
[----:B------:R-:W3:-:S12]  /*d3bb0*/  LDL.LU.64 R16, [R1+0x3ed0] ;  /* 0x003ed00001107983 */ /* 0x000ed80000300a00 */
[----:B------:R-:W-:Y:S04]  /*d3bc0*/  STL.64 [R1+0x10b0], R20 ;  /* 0x0010b01401007387 */ /* 0x000fe80000100a00 */
[----:B------:R1:W-:Y:S04]  /*d3bd0*/  STL.64 [R1+0x10b8], R22 ;  /* 0x0010b81601007387 */ /* 0x0003e80000100a00 */
[----:B-1----:R-:W3:Y:S04]  /*d3be0*/  LDL.LU.64 R22, [R1+0x3ec8] ;  /* 0x003ec80001167983 */ /* 0x002ee80000300a00 */
[----:B------:R-:W2:Y:S01]  /*d3bf0*/  LDL.LU.64 R20, [R1+0x3ec0] ;  /* 0x003ec00001147983 */ /* 0x000ea20000300a00 */
[----:B---3--:R-:W-:-:S15]  /*d3c00*/  HMMA.16816.F32.BF16 R16, R4, R22, R16 ;  /* 0x000000160410723c */ /* 0x008fde0000041810 */
[----:B------:R-:W-:-:S04]  /*d3c10*/  NOP ;  /* 0x0000000000007918 */ /* 0x000fc80000000000 */
[----:B------:R-:W-:Y:S04]  /*d3c20*/  STL.64 [R1+0x10a0], R16 ;  /* 0x0010a01001007387 */ /* 0x000fe80000100a00 */
[----:B------:R1:W-:Y:S04]  /*d3c30*/  STL.64 [R1+0x10a8], R18 ;  /* 0x0010a81201007387 */ /* 0x0003e80000100a00 */
[----:B-1----:R-:W4:Y:S01]  /*d3c40*/  LDL.LU.64 R18, [R1+0x3eb8] ;  /* 0x003eb80001127983 */ /* 0x002f220000300a00 */
[----:B0-----:R-:W-:-:S04]  /*d3c50*/  IMAD.SHL.U32 R8, R8, 0x80, RZ ;  /* 0x0000008008087824 */ /* 0x001fc800078e00ff */
[----:B------:R-:W-:Y:S01]  /*d3c60*/  IMAD.SHL.U32 R8, R8, 0x2, RZ ;  /* 0x0000000208087824 */ /* 0x000fe200078e00ff */
[----:B----4-:R-:W-:Y:S04]  /*d3c70*/  HMMA.16816.F32.BF16 R16, R4, R18, R12 ;  /* 0x000000120410723c */ /* 0x010fe8000004180c */
[-C--:B--2---:R-:W-:Y:S01]  /*d3c80*/  IADD3 R12, P0, PT, R10, R8.reuse, RZ ;  /* 0x000000080a0c7210 */ /* 0x084fe20007f1e0ff */
[----:B------:R-:W2:Y:S01]  /*d3c90*/  LDL.LU.64 R14, [R1+0x3eb0] ;  /* 0x003eb000010e7983 */ /* 0x000ea20000300a00 */
[----:B------:R-:W-:-:S03]  /*d3ca0*/  IADD3 R13, P1, PT, R20, R8, RZ ;  /* 0x00000008140d7210 */ /* 0x000fc60007f3e0ff */
[----:B------:R-:W-:Y:S10]  /*d3cb0*/  STL [R1+0x3bb8], R12 ;  /* 0x003bb80c01007387 */ /* 0x000ff40000100800 */
[----:B------:R0:W-:Y:S04]  /*d3cc0*/  STL.64 [R1+0x1090], R16 ;  /* 0x0010901001007387 */ /* 0x0001e80000100a00 */
[----:B------:R-:W-:Y:S04]  /*d3cd0*/  STL.64 [R1+0x1098], R18 ;  /* 0x0010981201007387 */ /* 0x000fe80000100a00 */
[----:B------:R-:W-:Y:S01]  /*d3ce0*/  STL [R1+0x3bbc], R13 ;  /* 0x003bbc0d01007387 */ /* 0x000fe20000100800 */
[----:B0-----:R-:W-:-:S05]  /*d3cf0*/  IADD3 R16, P2, PT, R28, R8, RZ ;  /* 0x000000081c107210 */ /* 0x001fca0007f5e0ff */
[----:B------:R0:W-:Y:S02]  /*d3d00*/  STL [R1+0x3bc0], R16 ;  /* 0x003bc01001007387 */ /* 0x0001e40000100800 */
[----:B0-----:R-:W0:Y:S01]  /*d3d10*/  LDC R16, c[0x0][0x3a8] ;  /* 0x0000ea00ff107b82 */ /* 0x001e220000000800 */
[--C-:B------:R-:W-:Y:S02]  /*d3d20*/  IMAD.X R8, R11, 0x1, R0.reuse, P0 ;  /* 0x000000010b087824 */ /* 0x100fe400000e0600 */
[--C-:B------:R-:W-:Y:S02]  /*d3d30*/  IMAD.X R9, R21, 0x1, R0.reuse, P1 ;  /* 0x0000000115097824 */ /* 0x100fe400008e0600 */
[----:B------:R-:W-:Y:S02]  /*d3d40*/  IMAD.X R10, R29, 0x1, R0, P2 ;  /* 0x000000011d0a7824 */ /* 0x000fe400010e0600 */
[----:B0-----:R-:W-:-:S04]  /*d3d50*/  IMAD.SHL.U32 R16, R16, 0x80, RZ ;  /* 0x0000008010107824 */ /* 0x001fc800078e00ff */
[----:B------:R-:W-:-:S05]  /*d3d60*/  IMAD.SHL.U32 R16, R16, 0x2, RZ ;  /* 0x0000000210107824 */ /* 0x000fca00078e00ff */
[----:B------:R-:W-:-:S05]  /*d3d70*/  IADD3 R17, P3, PT, R2, R16, RZ ;  /* 0x0000001002117210 */ /* 0x000fca0007f7e0ff */
[----:B------:R-:W-:Y:S01]  /*d3d80*/  STL [R1+0x3bc4], R17 ;  /* 0x003bc41101007387 */ /* 0x000fe20000100800 */
[----:B------:R-:W-:-:S03]  /*d3d90*/  IMAD.X R11, R3, 0x1, R0, P3 ;  /* 0x00000001030b7824 */ /* 0x000fc600018e0600 */
[----:B------:R-:W-:Y:S04]  /*d3da0*/  STL [R1+0x3bc8], R8 ;  /* 0x003bc80801007387 */ /* 0x000fe80000100800 */
[----:B------:R-:W-:Y:S04]  /*d3db0*/  STL [R1+0x3bcc], R9 ;  /* 0x003bcc0901007387 */ /* 0x000fe80000100800 */
[----:B------:R-:W-:Y:S04]  /*d3dc0*/  STL [R1+0x3bd0], R10 ;  /* 0x003bd00a01007387 */ /* 0x000fe80000100800 */
[----:B------:R0:W-:Y:S04]  /*d3dd0*/  STL [R1+0x3ea0], R0 ;  /* 0x003ea00001007387 */ /* 0x0001e80000100800 */
[----:B------:R-:W-:Y:S04]  /*d3de0*/  STL [R1+0x3bd4], R11 ;  /* 0x003bd40b01007387 */ /* 0x000fe80000100800 */
[----:B0-----:R-:W3:Y:S01]  /*d3df0*/  LDL.LU R0, [R1+0x35b8] ;  /* 0x0035b80001007983 */ /* 0x001ee20000300800 */
[----:B--2---:R-:W-:Y:S03]  /*d3e00*/  HMMA.16816.F32.BF16 R4, R4, R14, R24 ;  /* 0x0000000e0404723c */ /* 0x004fe60000041818 */
[----:B---3--:R0:W-:-:S15]  /*d3e10*/  STL [R1+0x3ea4], R0 ;  /* 0x003ea40001007387 */ /* 0x0081de0000100800 */
[----:B------:R-:W-:Y:S01]  /*d3e20*/  NOP ;  /* 0x0000000000007918 */ /* 0x000fe20000000000 */
[----:B------:R-:W-:Y:S04]  /*d3e30*/  STL.64 [R1+0x1080], R4 ;  /* 0x0010800401007387 */ /* 0x000fe80000100a00 */
[----:B------:R-:W-:Y:S04]  /*d3e40*/  STL.64 [R1+0x1088], R6 ;  /* 0x0010880601007387 */ /* 0x000fe80000100a00 */
[----:B0-----:R-:W2:Y:S04]  /*d3e50*/  LDL.LU R0, [R1+0x35c0] ;  /* 0x0035c00001007983 */ /* 0x001ea80000300800 */
[----:B--2---:R0:W-:Y:S04]  /*d3e60*/  STL [R1+0x3ea8], R0 ;  /* 0x003ea80001007387 */ /* 0x0041e80000100800 */
        /* <DEDUP_REMOVED lines=30> */
[----:B--2---:R-:W-:-:S05]  /*d4050*/  IADD3 R0, P1, PT, R0, R16, RZ ;  /* 0x0000001000007210 */ /* 0x004fca0007f3e0ff */
[----:B------:R0:W-:Y:S04]  /*d4060*/  STL [R1+0x35d0], R0 ;  /* 0x0035d00001007387 */ /* 0x0001e80000100800 */
[----:B0-----:R-:W2:Y:S02]  /*d4070*/  LDL.LU R0, [R1+0x3eac] ;  /* 0x003eac0001007983 */ /* 0x001ea40000300800 */
        /* <DEDUP_REMOVED lines=8> */
[----:B0-----:R-:W2:Y:S01]  /*d4100*/  LDL.LU R0, [R1+0x3ea0] ;  /* 0x003ea00001007983 */ /* 0x001ea20000300800 */
[-C--:B---3--:R-:W-:Y:S02]  /*d4110*/  IADD3 R4, P5, PT, R4, R16.reuse, RZ ;  /* 0x0000001004047210 */ /* 0x088fe40007fbe0ff */
[-C--:B----4-:R-:W-:Y:S02]  /*d4120*/  IADD3 R5, P6, PT, R5, R16.reuse, RZ ;  /* 0x0000001005057210 */ /* 0x090fe40007fde0ff */
[-C--:B------:R-:W-:Y:S01]  /*d4130*/  IADD3 R6, P0, PT, R6, R16.reuse, RZ ;  /* 0x0000001006067210 */ /* 0x080fe20007f1e0ff */
[----:B------:R-:W-:Y:S04]  /*d4140*/  STL [R1+0x35b0], R4 ;  /* 0x0035b00401007387 */ /* 0x000fe80000100800 */
[----:B------:R-:W-:Y:S04]  /*d4150*/  STL [R1+0x35a8], R5 ;  /* 0x0035a80501007387 */ /* 0x000fe80000100800 */
[----:B------:R-:W-:Y:S01]  /*d4160*/  STL [R1+0x35a0], R6 ;  /* 0x0035a00601007387 */ /* 0x000fe20000100800 */
[--C-:B--2---:R-:W-:Y:S01]  /*d4170*/  IMAD.X R7, R7, 0x1, R0.reuse, P1 ;  /* 0x0000000107077824 */ /* 0x104fe200008e0600 */
[-C--:B------:R-:W-:Y:S01]  /*d4180*/  IADD3 R14, P1, PT, R14, R16.reuse, RZ ;  /* 0x000000100e0e7210 */ /* 0x080fe20007f3e0ff */
[--C-:B------:R-:W-:Y:S01]  /*d4190*/  IMAD.X R15, R15, 0x1, R0.reuse, P2 ;  /* 0x000000010f0f7824 */ /* 0x100fe200010e0600 */
[-C--:B------:R-:W-:Y:S01]  /*d41a0*/  IADD3 R11, P2, PT, R11, R16.reuse, RZ ;  /* 0x000000100b0b7210 */ /* 0x080fe20007f5e0ff */
[----:B------:R-:W-:Y:S01]  /*d41b0*/  IMAD.X R10, R10, 0x1, R0, P3 ;  /* 0x000000010a0a7824 */ /* 0x000fe200018e0600 */
[----:B------:R-:W-:Y:S01]  /*d41c0*/  STL [R1+0x35cc], R7 ;  /* 0x0035cc0701007387 */ /* 0x000fe20000100800 */
[----:B------:R-:W-:-:S03]  /*d41d0*/  IADD3 R9, P3, PT, R9, R16, RZ ;  /* 0x0000001009097210 */ /* 0x000fc60007f7e0ff */
[----:B------:R-:W-:Y:S01]  /*d41e0*/  STL [R1+0x3598], R14 ;  /* 0x0035980e01007387 */ /* 0x000fe20000100800 */
[----:B------:R-:W-:-:S03]  /*d41f0*/  IMAD.X R8, R8, 0x1, R0, P4 ;  /* 0x0000000108087824 */ /* 0x000fc600020e0600 */
        /* <DEDUP_REMOVED lines=19> */
[----:B------:R-:W-:-:S03]  /*d4330*/  IADD3.X R26, PT, PT, R26, R0, RZ, P2, !PT ;  /* 0x000000001a1a7210 */ /* 0x000fc600017fe4ff */
        /* <DEDUP_REMOVED lines=8> */
[----:B------:R-:W-:Y:S04]  /*d43c0*/  STL [R1+0x358c], R26 ;  /* 0x00358c1a01007387 */ /* 0x000fe80000100800 */
[----:B------:R-:W-:Y:S01]  /*d43d0*/  STL [R1+0x3558], R27 ;  /* 0x0035581b01007387 */ /* 0x000fe20000100800 */
[----:B------:R-:W-:-:S03]  /*d43e0*/  IADD3 R28, P4, PT, R28, R16, RZ ;  /* 0x000000101c1c7210 */ /* 0x000fc60007f9e0ff */
[----:B------:R-:W-:Y:S01]  /*d43f0*/  STL [R1+0x3584], R21 ;  /* 0x0035841501007387 */ /* 0x000fe20000100800 */
[----:B------:R-:W-:-:S03]  /*d4400*/  IMAD.X R2, R2, 0x1, R0, P5 ;  /* 0x0000000102027824 */ /* 0x000fc600028e0600 */
[----:B------:R-:W-:Y:S04]  /*d4410*/  STL [R1+0x3550], R20 ;  /* 0x0035501401007387 */ /* 0x000fe80000100800 */
[----:B------:R-:W-:Y:S04]  /*d4420*/  STL [R1+0x357c], R29 ;  /* 0x00357c1d01007387 */ /* 0x000fe80000100800 */
[----:B------:R0:W-:Y:S01]  /*d4430*/  STL [R1+0x3e9c], R16 ;  /* 0x003e9c1001007387 */ /* 0x0001e20000100800 */
[----:B------:R-:W-:-:S03]  /*d4440*/  IADD3 R3, P5, PT, R3, R16, RZ ;  /* 0x0000001003037210 */ /* 0x000fc60007fbe0ff */
[----:B------:R-:W-:Y:S04]  /*d4450*/  STL [R1+0x3548], R28 ;  /* 0x0035481c01007387 */ /* 0x000fe80000100800 */
[----:B0-----:R-:W2:Y:S04]  /*d4460*/  LDL.LU R16, [R1+0x356c] ;  /* 0x00356c0001107983 */ /* 0x001ea80000300800 */
[----:B------:R-:W-:Y:S04]  /*d4470*/  STL [R1+0x3574], R2 ;  /* 0x0035740201007387 */ /* 0x000fe80000100800 */
[----:B------:R-:W3:Y:S04]  /*d4480*/  LDL.LU R4, [R1+0x355c] ;  /* 0x00355c0001047983 */ /* 0x000ee80000300800 */
[----:B------:R-:W-:Y:S04]  /*d4490*/  STL [R1+0x3540], R3 ;  /* 0x0035400301007387 */ /* 0x000fe80000100800 */
[----:B---3--:R0:W-:Y:S04]  /*d44a0*/  STL [R1+0x3e90], R4 ;  /* 0x003e900401007387 */ /* 0x0081e80000100800 */
[----:B0-----:R-:W3:Y:S04]  /*d44b0*/  LDL.LU R4, [R1+0x35e8] ;  /* 0x0035e80001047983 */ /* 0x001ee80000300800 */
[----:B---3--:R0:W-:Y:S04]  /*d44c0*/  STL [R1+0x3e94], R4 ;  /* 0x003e940401007387 */ /* 0x0081e80000100800 */
[----:B0-----:R-:W3:Y:S01]  /*d44d0*/  LDL.LU R4, [R1+0x3564] ;  /* 0x0035640001047983 */ /* 0x001ee20000300800 */
[----:B--2---:R-:W-:-:S03]  /*d44e0*/  IMAD.X R16, R16, 0x1, R0, P6 ;  /* 0x0000000110107824 */ /* 0x004fc600030e0600 */
[----:B---3--:R0:W-:Y:S04]  /*d44f0*/  STL [R1+0x3e98], R4 ;  /* 0x003e980401007387 */ /* 0x0081e80000100800 */
        /* <DEDUP_REMOVED lines=27> */
[----:B------:R0:W-:Y:S04]  /*d46b0*/  STL [R1+0x356c], R16 ;  /* 0x00356c1001007387 */ /* 0x0001e80000100800 */
[----:B0-----:R-:W2:Y:S02]  /*d46c0*/  LDL.LU R16, [R1+0x3e9c] ;  /* 0x003e9c0001107983 */ /* 0x001ea40000300800 */
[----:B--2---:R-:W-:-:S05]  /*d46d0*/  IADD3 R4, P6, PT, R4, R16, RZ ;  /* 0x0000001004047210 */ /* 0x004fca0007fde0ff */
[----:B------:R0:W-:Y:S04]  /*d46e0*/  STL [R1+0x3538], R4 ;  /* 0x0035380401007387 */ /* 0x0001e80000100800 */
[----:B0-----:R-:W2:Y:S02]  /*d46f0*/  LDL.LU R4, [R1+0x3e98] ;  /* 0x003e980001047983 */ /* 0x001ea40000300800 */
[----:B--2---:R-:W-:-:S05]  /*d4700*/  IMAD.X R4, R4, 0x1, R0, P0 ;  /* 0x0000000104047824 */ /* 0x004fca00000e0600 */
[----:B------:R0:W-:Y:S04]  /*d4710*/  STL [R1+0x3564], R4 ;  /* 0x0035640401007387 */ /* 0x0001e80000100800 */
[----:B0-----:R-:W2:Y:S02]  /*d4720*/  LDL.LU R4, [R1+0x3e94] ;  /* 0x003e940001047983 */ /* 0x001ea40000300800 */
[----:B--2---:R-:W-:-:S05]  /*d4730*/  IADD3 R4, P0, PT, R4, R16, RZ ;  /* 0x0000001004047210 */ /* 0x004fca0007f1e0ff */
[----:B------:R0:W-:Y:S04]  /*d4740*/  STL [R1+0x35e8], R4 ;  /* 0x0035e80401007387 */ /* 0x0001e80000100800 */
[----:B0-----:R-:W2:Y:S01]  /*d4750*/  LDL.LU R4, [R1+0x3e90] ;  /* 0x003e900001047983 */ /* 0x001ea20000300800 */
[--C-:B----4-:R-:W-:Y:S01]  /*d4760*/  IMAD.X R6, R6, 0x1, R0.reuse, P2 ;  /* 0x0000000106067824 */ /* 0x110fe200010e0600 */
[-C--:B------:R-:W-:Y:S01]  /*d4770*/  IADD3 R7, P2, PT, R7, R16.reuse, RZ ;  /* 0x0000001007077210 */ /* 0x080fe20007f5e0ff */
[--C-:B------:R-:W-:Y:S01]  /*d4780*/  IMAD.X R14, R14, 0x1, R0.reuse, P3 ;  /* 0x000000010e0e7824 */ /* 0x100fe200018e0600 */
        /* <DEDUP_REMOVED lines=15> */
[----:B------:R-:W-:Y:S01]  /*d4880*/  IMAD.X R20, R20, 0x1, R0, P5 ;  /* 0x0000000114147824 */ /* 0x000fe200028e0600 */
[----:B------:R-:W-:-:S02]  /*d4890*/  IADD3 R29, P5, PT, R29, R16, RZ ;  /* 0x000000101d1d7210 */ /* 0x000fc40007fbe0ff */
[----:B------:R-:W-:Y:S02]  /*d48a0*/  IADD3.X R28, PT, PT, R28, R0, RZ, P6, !PT ;  /* 0x000000001c1c7210 */ /* 0x000fe400037fe4ff */
[-C--:B------:R-:W-:Y:S01]  /*d48b0*/  IADD3 R2, P6, PT, R2, R16.reuse, RZ ;  /* 0x0000001002027210 */ /* 0x080fe20007fde0ff */
[--C-:B------:R-:W-:Y:S02]  /*d48c0*/  IMAD.X R3, R3, 0x1, R0.reuse, P0 ;  /* 0x0000000103037824 */ /* 0x100fe400000e0600 */
[----:B--2---:R-:W-:Y:S01]  /*d48d0*/  IMAD.X R4, R4, 0x1, R0, P1 ;  /* 0x0000000104047824 */ /* 0x004fe200008e0600 */
[----:B---3--:R-:W-:-:S04]  /*d48e0*/  IADD3 R5, P1, PT, R5, R16, RZ ;  /* 0x0000001005057210 */ /* 0x008fc80007f3e0ff */
        /* <DEDUP_REMOVED lines=10> */
[----:B------:R-:W-:-:S03]  /*d4990*/  IMAD.X R19, R19, 0x1, R0, P1 ;  /* 0x0000000113137824 */ /* 0x000fc600008e0600 */
[----:B------:R-:W-:Y:S01]  /*d49a0*/  STL [R1+0x3534], R17 ;  /* 0x0035341101007387 */ /* 0x000fe20000100800 */
[----:B------:R-:W-:-:S03]  /*d49b0*/  IADD3 R22, P1, PT, R22, R16, RZ ;  /* 0x0000001016167210 */ /* 0x000fc60007f3e0ff */
        /* <DEDUP_REMOVED lines=23> */
[----:B--2---:R-:W-:-:S03]  /*d4b30*/  IADD3 R0, P0, PT, R0, R16, RZ ;  /* 0x0000001000007210 */ /* 0x004fc60007f1e0ff */
        /* <DEDUP_REMOVED lines=30> */
[----:B--2---:R-:W-:-:S05]  /*d4d20*/  IMAD.X R4, R4, 0x1, R0, P1 ;  /* 0x0000000104047824 */ /* 0x004fca00008e0600 */
[----:B------:R0:W-:Y:S04]  /*d4d30*/  STL [R1+0x3504], R4 ;  /* 0x0035040401007387 */ /* 0x0001e80000100800 */
[----:B0-----:R-:W2:Y:S02]  /*d4d40*/  LDL.LU R4, [R1+0x3e88] ;  /* 0x003e880001047983 */ /* 0x001ea40000300800 */
[----:B--2---:R-:W-:-:S05]  /*d4d50*/  IADD3 R4, P1, PT, R4, R16, RZ ;  /* 0x0000001004047210 */ /* 0x004fca0007f3e0ff */
[----:B------:R0:W-:Y:S04]  /*d4d60*/  STL [R1+0x34d0], R4 ;  /* 0x0034d00401007387 */ /* 0x0001e80000100800 */
[----:B0-----:R-:W2:Y:S02]  /*d4d70*/  LDL.LU R4, [R1+0x3e84] ;  /* 0x003e840001047983 */ /* 0x001ea40000300800 */
[----:B--2---:R-:W-:-:S05]  /*d4d80*/  IMAD.X R4, R4, 0x1, R0, P2 ;  /* 0x0000000104047824 */ /* 0x004fca00010e0600 */
[----:B------:R0:W-:Y:S04]  /*d4d90*/  STL [R1+0x34fc], R4 ;  /* 0x0034fc0401007387 */ /* 0x0001e80000100800 */
[----:B0-----:R-:W2:Y:S01]  /*d4da0*/  LDL.LU R4, [R1+0x3e80] ;  /* 0x003e800001047983 */ /* 0x001ea20000300800 */
[--C-:B---3--:R-:W-:Y:S01]  /*d4db0*/  IMAD.X R5, R5, 0x1, R0.reuse, P3 ;  /* 0x0000000105057824 */ /* 0x108fe200018e0600 */
[-C--:B----4-:R-:W-:Y:S01]  /*d4dc0*/  IADD3 R6, P3, PT, R6, R16.reuse, RZ ;  /* 0x0000001006067210 */ /* 0x090fe20007f7e0ff */
        /* <DEDUP_REMOVED lines=22> */
[----:B--2---:R-:W-:-:S05]  /*d4f30*/  IADD3 R4, P2, PT, R4, R16, RZ ;  /* 0x0000001004047210 */ /* 0x004fca0007f5e0ff */
        /* <DEDUP_REMOVED lines=70> */
[----:B--2---:R-:W-:-:S05]  /*d53a0*/  IADD3.X R4, PT, PT, R4, R0, RZ, P3, !PT ;  /* 0x0000000004047210 */ /* 0x004fca0001ffe4ff */
        /* <DEDUP_REMOVED lines=26> */
[----:B------:R-:W-:Y:S01]  /*d5550*/  IADD3 R2, P2, PT, R2, R16, RZ ;  /* 0x0000001002027210 */ /* 0x000fe20007f5e0ff */
[----:B------:R-:W-:-:S02]  /*d5560*/  IMAD.X R3, R3, 0x1, R0, P3 ;  /* 0x0000000103037824 */ /* 0x000fc400018e0600 */
        /* <DEDUP_REMOVED lines=79> */
[----:B----4-:R-:W-:Y:S02]  /*d5a60*/  IADD3 R6, P6, PT, R6, R16, RZ ;  /* 0x0000001006067210 */ /* 0x010fe40007fde0ff */
[----:B------:R-:W-:Y:S02]  /*d5a70*/  IADD3.X R7, PT, PT, R7, R0, RZ, P0, !PT ;  /* 0x0000000007077210 */ /* 0x000fe400007fe4ff */
        /* <DEDUP_REMOVED lines=102> */
[----:B------:R-:W-:Y:S01]  /*d60e0*/  IMAD.X R11, R11, 0x1, R0, P3 ;  /* 0x000000010b0b7824 */ /* 0x000fe200018e0600 */
[----:B------:R-:W-:-:S02]  /*d60f0*/  IADD3 R10, P3, PT, R10, R16, RZ ;  /* 0x000000100a0a7210 */ /* 0x000fc40007f7e0ff */
        /* <DEDUP_REMOVED lines=129> */
[----:B------:R-:W-:-:S03]  /*d6910*/  IADD3.X R18, PT, PT, R18, R0, RZ, P1, !PT ;  /* 0x0000000012127210 */ /* 0x000fc60000ffe4ff */
        /* <DEDUP_REMOVED lines=189> */
[----:B------:R-:W-:Y:S01]  /*d74f0*/  IMAD.X R2, R2, 0x1, R0, P3 ;  /* 0x0000000102027824 */ /* 0x000fe200018e0600 */
[-C--:B------:R-:W-:Y:S02]  /*d7500*/  IADD3 R3, P3, PT, R3, R16.reuse, RZ ;  /* 0x0000001003037210 */ /* 0x080fe40007f7e0ff */
        /* <DEDUP_REMOVED lines=169> */
[----:B--2---:R-:W-:-:S05]  /*d7fa0*/  IADD3.X R4, PT, PT, R4, R0, RZ, P6, !PT ;  /* 0x0000000004047210 */ /* 0x004fca00037fe4ff */
        /* <DEDUP_REMOVED lines=109> */
[----:B----4-:R-:W-:Y:S02]  /*d8680*/  IADD3.X R6, PT, PT, R6, R0, RZ, P3, !PT ;  /* 0x0000000006067210 */ /* 0x010fe40001ffe4ff */
        /* <DEDUP_REMOVED lines=565> */
[----:B--2---:R-:W-:-:S03]  /*da9e0*/  IADD3.X R16, PT, PT, R16, R0, RZ, P2, !PT ;  /* 0x0000000010107210 */ /* 0x004fc600017fe4ff */
        /* <DEDUP_REMOVED lines=140> */
[----:B---3--:R-:W-:Y:S02]  /*db2b0*/  IADD3.X R5, PT, PT, R5, R0, RZ, P6, !PT ;  /* 0x0000000005057210 */ /* 0x008fe400037fe4ff */
        /* <DEDUP_REMOVED lines=102> */
[----:B------:R-:W-:Y:S01]  /*db920*/  IMAD.X R14, R14, 0x1, R0, P2 ;  /* 0x000000010e0e7824 */ /* 0x000fe200010e0600 */
[----:B------:R-:W-:Y:S02]  /*db930*/  IADD3 R15, P2, PT, R15, R16, RZ ;  /* 0x000000100f0f7210 */ /* 0x000fe40007f5e0ff */
[----:B------:R-:W-:-:S02]  /*db940*/  IADD3.X R11, PT, PT, R11, R0, RZ, P3, !PT ;  /* 0x000000000b0b7210 */ /* 0x000fc40001ffe4ff */
        /* <DEDUP_REMOVED lines=351> */
[----:B------:R-:W3:Y:S01]  /*dcf40*/  LDL.LU R4, [R1+0x2acc] ;  /* 0x002acc0001047983 */ /* 0x000ee20000300800 */
[----:B------:R-:W-:-:S03]  /*dcf50*/  IADD3 R3, P3, PT, R3, R16, RZ ;  /* 0x0000001003037210 */ /* 0x000fc60007f7e0ff */
[----:B---3--:R0:W-:Y:S04]  /*dcf60*/  STL [R1+0x3d34], R4 ;  /* 0x003d340401007387 */ /* 0x0081e80000100800 */
[----:B------:R-:W-:Y:S04]  /*dcf70*/  STL [R1+0x2ab0], R3 ;  /* 0x002ab00301007387 */ /* 0x000fe80000100800 */
        /* <DEDUP_REMOVED lines=31> */
[----:B------:R0:W-:Y:S04]  /*dd170*/  STL [R1+0x2adc], R2 ;  /* 0x002adc0201007387 */ /* 0x0001e80000100800 */
[----:B0-----:R-:W3:Y:S01]  /*dd180*/  LDL.LU R2, [R1+0x2a64] ;  /* 0x002a640001027983 */ /* 0x001ee20000300800 */
        /* <DEDUP_REMOVED lines=10> */
[-C--:B---3--:R-:W-:Y:S01]  /*dd230*/  IADD3 R7, P0, PT, R7, R16.reuse, RZ ;  /* 0x0000001007077210 */ /* 0x088fe20007f1e0ff */
        /* <DEDUP_REMOVED lines=17> */
[--C-:B------:R-:W-:Y:S01]  /*dd350*/  IMAD.X R20, R20, 0x1, R0.reuse, P3 ;  /* 0x0000000114147824 */ /* 0x100fe200018e0600 */
[-C--:B------:R-:W-:Y:S02]  /*dd360*/  IADD3 R29, P3, PT, R29, R16.reuse, RZ ;  /* 0x000000101d1d7210 */ /* 0x080fe40007f7e0ff */
[-C--:B------:R-:W-:Y:S01]  /*dd370*/  IADD3 R28, P4, PT, R28, R16.reuse, RZ ;  /* 0x000000101c1c7210 */ /* 0x080fe20007f9e0ff */
[----:B--2---:R-:W-:Y:S01]  /*dd380*/  IMAD.X R4, R4, 0x1, R0, P6 ;  /* 0x0000000104047824 */ /* 0x004fe200030e0600 */
[----:B------:R-:W-:-:S04]  /*dd390*/  IADD3 R5, P6, PT, R5, R16, RZ ;  /* 0x0000001005057210 */ /* 0x000fc80007fde0ff */
        /* <DEDUP_REMOVED lines=28> */
[----:B------:R0:W-:Y:S04]  /*dd560*/  STL [R1+0x2a38], R28 ;  /* 0x002a381c01007387 */ /* 0x0001e80000100800 */
[----:B0-----:R-:W3:Y:S04]  /*dd570*/  LDL.LU R28, [R1+0x2a5c] ;  /* 0x002a5c00011c7983 */ /* 0x001ee80000300800 */
[----:B------:R-:W4:Y:S01]  /*dd580*/  LDL.LU R4, [R1+0x2a20] ;  /* 0x002a200001047983 */ /* 0x000f220000300800 */
[----:B------:R-:W-:-:S03]  /*dd590*/  IADD3.X R2, PT, PT, R2, R0, RZ, P5, !PT ;  /* 0x0000000002027210 */ /* 0x000fc60002ffe4ff */
[----:B----4-:R0:W-:Y:S04]  /*dd5a0*/  STL [R1+0x3d2c], R4 ;  /* 0x003d2c0401007387 */ /* 0x0101e80000100800 */
[----:B------:R-:W-:Y:S04]  /*dd5b0*/  STL [R1+0x2a64], R2 ;  /* 0x002a640201007387 */ /* 0x000fe80000100800 */
[----:B0-----:R-:W4:Y:S01]  /*dd5c0*/  LDL.LU R4, [R1+0x2a54] ;  /* 0x002a540001047983 */ /* 0x001f220000300800 */
[----:B--2---:R-:W-:-:S03]  /*dd5d0*/  IADD3 R3, P5, PT, R3, R16, RZ ;  /* 0x0000001003037210 */ /* 0x004fc60007fbe0ff */
[----:B----4-:R0:W-:Y:S04]  /*dd5e0*/  STL [R1+0x3d30], R4 ;  /* 0x003d300401007387 */ /* 0x0101e80000100800 */
        /* <DEDUP_REMOVED lines=23> */
[----:B---3--:R-:W-:-:S03]  /*dd760*/  IMAD.X R28, R28, 0x1, R0, P6 ;  /* 0x000000011c1c7824 */ /* 0x008fc600030e0600 */
[----:B------:R-:W3:Y:S04]  /*dd770*/  LDL.LU R20, [R1+0x29f4] ;  /* 0x0029f40001147983 */ /* 0x000ee80000300800 */
[----:B------:R-:W3:Y:S04]  /*dd780*/  LDL.LU R29, [R1+0x29c0] ;  /* 0x0029c000011d7983 */ /* 0x000ee80000300800 */
[----:B------:R0:W-:Y:S04]  /*dd790*/  STL [R1+0x2a30], R3 ;  /* 0x002a300301007387 */ /* 0x0001e80000100800 */
[----:B0-----:R-:W3:Y:S04]  /*dd7a0*/  LDL.LU R3, [R1+0x29ec] ;  /* 0x0029ec0001037983 */ /* 0x001ee80000300800 */
[----:B------:R0:W-:Y:S04]  /*dd7b0*/  STL [R1+0x2a5c], R28 ;  /* 0x002a5c1c01007387 */ /* 0x0001e80000100800 */
[----:B0-----:R-:W3:Y:S01]  /*dd7c0*/  LDL.LU R28, [R1+0x29b8] ;  /* 0x0029b800011c7983 */ /* 0x001ee20000300800 */
[----:B--2---:R-:W-:-:S05]  /*dd7d0*/  IADD3 R4, P6, PT, R4, R16, RZ ;  /* 0x0000001004047210 */ /* 0x004fca0007fde0ff */
[----:B------:R0:W-:Y:S04]  /*dd7e0*/  STL [R1+0x2a28], R4 ;  /* 0x002a280401007387 */ /* 0x0001e80000100800 */
[----:B0-----:R-:W2:Y:S02]  /*dd7f0*/  LDL.LU R4, [R1+0x3d30] ;  /* 0x003d300001047983 */ /* 0x001ea40000300800 */
[----:B--2---:R-:W-:-:S05]  /*dd800*/  IMAD.X R4, R4, 0x1, R0, P0 ;  /* 0x0000000104047824 */ /* 0x004fca00000e0600 */
        /* <DEDUP_REMOVED lines=22> */
[--C-:B---3--:R-:W-:Y:S02]  /*dd970*/  IMAD.X R3, R3, 0x1, R0.reuse, P6 ;  /* 0x0000000103037824 */ /* 0x108fe400030e0600 */
        /* <DEDUP_REMOVED lines=30> */
[----:B------:R-:W-:Y:S04]  /*ddb60*/  STL [R1+0x29f4], R20 ;  /* 0x0029f41401007387 */ /* 0x000fe80000100800 */
[----:B0-----:R-:W3:Y:S04]  /*ddb70*/  LDL.LU R3, [R1+0x29b0] ;  /* 0x0029b00001037983 */ /* 0x001ee80000300800 */
[----:B------:R-:W-:Y:S04]  /*ddb80*/  STL [R1+0x29c0], R29 ;  /* 0x0029c01d01007387 */ /* 0x000fe80000100800 */
[----:B------:R-:W4:Y:S01]  /*ddb90*/  LDL.LU R4, [R1+0x29d4] ;  /* 0x0029d40001047983 */ /* 0x000f220000300800 */
[----:B------:R-:W-:-:S03]  /*ddba0*/  IADD3 R28, P6, PT, R28, R16, RZ ;  /* 0x000000101c1c7210 */ /* 0x000fc60007fde0ff */
[----:B----4-:R0:W-:Y:S04]  /*ddbb0*/  STL [R1+0x3d24], R4 ;  /* 0x003d240401007387 */ /* 0x0101e80000100800 */
[----:B0-----:R-:W4:Y:S04]  /*ddbc0*/  LDL.LU R4, [R1+0x29a8] ;  /* 0x0029a80001047983 */ /* 0x001f280000300800 */
[----:B------:R-:W-:Y:S01]  /*ddbd0*/  STL [R1+0x29b8], R28 ;  /* 0x0029b81c01007387 */ /* 0x000fe20000100800 */
[----:B--2---:R-:W-:-:S03]  /*ddbe0*/  IMAD.X R2, R2, 0x1, R0, P0 ;  /* 0x0000000102027824 */ /* 0x004fc600000e0600 */
        /* <DEDUP_REMOVED lines=24> */
[----:B---3--:R-:W-:-:S03]  /*ddd70*/  IADD3 R3, P0, PT, R3, R16, RZ ;  /* 0x0000001003037210 */ /* 0x008fc60007f1e0ff */
[----:B------:R0:W-:Y:S04]  /*ddd80*/  STL [R1+0x29e4], R2 ;  /* 0x0029e40201007387 */ /* 0x0001e80000100800 */
[----:B0-----:R-:W3:Y:S04]  /*ddd90*/  LDL.LU R2, [R1+0x2948] ;  /* 0x0029480001027983 */ /* 0x001ee80000300800 */
[----:B------:R-:W3:Y:S04]  /*ddda0*/  LDL.LU R20, [R1+0x2974] ;  /* 0x0029740001147983 */ /* 0x000ee80000300800 */
[----:B------:R-:W3:Y:S04]  /*dddb0*/  LDL.LU R29, [R1+0x2940] ;  /* 0x00294000011d7983 */ /* 0x000ee80000300800 */
[----:B------:R0:W-:Y:S04]  /*dddc0*/  STL [R1+0x29b0], R3 ;  /* 0x0029b00301007387 */ /* 0x0001e80000100800 */
[----:B0-----:R-:W3:Y:S01]  /*dddd0*/  LDL.LU R3, [R1+0x296c] ;  /* 0x00296c0001037983 */ /* 0x001ee20000300800 */
        /* <DEDUP_REMOVED lines=22> */
[-C--:B------:R-:W-:Y:S01]  /*ddf40*/  IADD3 R26, P4, PT, R26, R16.reuse, RZ ;  /* 0x000000101a1a7210 */ /* 0x080fe20007f9e0ff */
[----:B------:R-:W-:Y:S01]  /*ddf50*/  IMAD.X R21, R21, 0x1, R0, P6 ;  /* 0x0000000115157824 */ /* 0x000fe200030e0600 */
[-C--:B---3--:R-:W-:Y:S02]  /*ddf60*/  IADD3 R2, P6, PT, R2, R16.reuse, RZ ;  /* 0x0000001002027210 */ /* 0x088fe40007fde0ff */
[----:B------:R-:W-:Y:S02]  /*ddf70*/  IADD3 R27, P5, PT, R27, R16, RZ ;  /* 0x000000101b1b7210 */ /* 0x000fe40007fbe0ff */
[----:B--2---:R-:W-:Y:S02]  /*ddf80*/  IADD3.X R4, PT, PT, R4, R0, RZ, P2, !PT ;  /* 0x0000000004047210 */ /* 0x004fe400017fe4ff */
        /* <DEDUP_REMOVED lines=30> */
[----:B------:R-:W-:Y:S01]  /*de170*/  IMAD.X R20, R20, 0x1, R0, P0 ;  /* 0x0000000114147824 */ /* 0x000fe200000e0600 */
[----:B------:R-:W-:-:S04]  /*de180*/  IADD3 R29, P0, PT, R29, R16, RZ ;  /* 0x000000101d1d7210 */ /* 0x000fc80007f1e0ff */
[----:B------:R-:W-:Y:S04]  /*de190*/  STL [R1+0x2974], R20 ;  /* 0x0029741401007387 */ /* 0x000fe80000100800 */
[----:B----4-:R0:W-:Y:S04]  /*de1a0*/  STL [R1+0x3d1c], R4 ;  /* 0x003d1c0401007387 */ /* 0x0101e80000100800 */
[----:B------:R-:W-:Y:S04]  /*de1b0*/  STL [R1+0x2940], R29 ;  /* 0x0029401d01007387 */ /* 0x000fe80000100800 */
[----:B0-----:R-:W4:Y:S01]  /*de1c0*/  LDL.LU R4, [R1+0x295c] ;  /* 0x00295c0001047983 */ /* 0x001f220000300800 */
[----:B------:R-:W-:-:S05]  /*de1d0*/  IMAD.X R3, R3, 0x1, R0, P1 ;  /* 0x0000000103037824 */ /* 0x000fca00008e0600 */
[----:B------:R-:W-:Y:S01]  /*de1e0*/  STL [R1+0x296c], R3 ;  /* 0x00296c0301007387 */ /* 0x000fe20000100800 */
        /* <DEDUP_REMOVED lines=23> */
[----:B------:R0:W-:Y:S01]  /*de360*/  STL [R1+0x2938], R28 ;  /* 0x0029381c01007387 */ /* 0x0001e20000100800 */
[----:B---3--:R-:W-:-:S03]  /*de370*/  IMAD.X R2, R2, 0x1, R0, P2 ;  /* 0x0000000102027824 */ /* 0x008fc600010e0600 */
[----:B0-----:R-:W3:Y:S04]  /*de380*/  LDL.LU R28, [R1+0x2904] ;  /* 0x00290400011c7983 */ /* 0x001ee80000300800 */
[----:B------:R-:W3:Y:S04]  /*de390*/  LDL.LU R27, [R1+0x28d0] ;  /* 0x0028d000011b7983 */ /* 0x000ee80000300800 */
[----:B------:R-:W3:Y:S04]  /*de3a0*/  LDL.LU R21, [R1+0x28fc] ;  /* 0x0028fc0001157983 */ /* 0x000ee80000300800 */
[----:B------:R-:W3:Y:S04]  /*de3b0*/  LDL.LU R20, [R1+0x28c8] ;  /* 0x0028c80001147983 */ /* 0x000ee80000300800 */
[----:B------:R0:W-:Y:S04]  /*de3c0*/  STL [R1+0x2964], R2 ;  /* 0x0029640201007387 */ /* 0x0001e80000100800 */
[----:B------:R-:W3:Y:S04]  /*de3d0*/  LDL.LU R29, [R1+0x28f4] ;  /* 0x0028f400011d7983 */ /* 0x000ee80000300800 */
        /* <DEDUP_REMOVED lines=20> */
[----:B------:R-:W-:Y:S01]  /*de520*/  IMAD.X R24, R24, 0x1, R0, P5 ;  /* 0x0000000118187824 */ /* 0x000fe200028e0600 */
[----:B------:R-:W-:-:S02]  /*de530*/  IADD3 R3, P5, PT, R3, R16, RZ ;  /* 0x0000001003037210 */ /* 0x000fc40007fbe0ff */
[-C--:B------:R-:W-:Y:S01]  /*de540*/  IADD3 R23, P4, PT, R23, R16.reuse, RZ ;  /* 0x0000001017177210 */ /* 0x080fe20007f9e0ff */
[--C-:B---3--:R-:W-:Y:S02]  /*de550*/  IMAD.X R28, R28, 0x1, R0.reuse, P0 ;  /* 0x000000011c1c7824 */ /* 0x108fe400000e0600 */
[--C-:B------:R-:W-:Y:S01]  /*de560*/  IMAD.X R25, R25, 0x1, R0.reuse, P6 ;  /* 0x0000000119197824 */ /* 0x100fe200030e0600 */
[-C--:B------:R-:W-:Y:S02]  /*de570*/  IADD3 R26, P6, PT, R26, R16.reuse, RZ ;  /* 0x000000101a1a7210 */ /* 0x080fe40007fde0ff */
[-C--:B------:R-:W-:Y:S01]  /*de580*/  IADD3 R27, P0, PT, R27, R16.reuse, RZ ;  /* 0x000000101b1b7210 */ /* 0x080fe20007f1e0ff */
[----:B------:R-:W-:Y:S01]  /*de590*/  IMAD.X R21, R21, 0x1, R0, P1 ;  /* 0x0000000115157824 */ /* 0x000fe200008e0600 */
        /* <DEDUP_REMOVED lines=27> */
[----:B------:R-:W-:Y:S04]  /*de750*/  STL [R1+0x28d0], R27 ;  /* 0x0028d01b01007387 */ /* 0x000fe80000100800 */
[----:B------:R-:W-:Y:S04]  /*de760*/  STL [R1+0x28fc], R21 ;  /* 0x0028fc1501007387 */ /* 0x000fe80000100800 */
[----:B------:R-:W4:Y:S01]  /*de770*/  LDL.LU R4, [R1+0x28dc] ;  /* 0x0028dc0001047983 */ /* 0x000f220000300800 */
[----:B------:R-:W-:Y:S01]  /*de780*/  IADD3 R20, P1, PT, R20, R16, RZ ;  /* 0x0000001014147210 */ /* 0x000fe20007f3e0ff */
[----:B------:R-:W-:-:S04]  /*de790*/  IMAD.X R29, R29, 0x1, R0, P2 ;  /* 0x000000011d1d7824 */ /* 0x000fc800010e0600 */
[----:B------:R-:W-:Y:S04]  /*de7a0*/  STL [R1+0x28c8], R20 ;  /* 0x0028c81401007387 */ /* 0x000fe80000100800 */
[----:B----4-:R0:W-:Y:S04]  /*de7b0*/  STL [R1+0x3d14], R4 ;  /* 0x003d140401007387 */ /* 0x0101e80000100800 */
[----:B------:R-:W-:Y:S04]  /*de7c0*/  STL [R1+0x28f4], R29 ;  /* 0x0028f41d01007387 */ /* 0x000fe80000100800 */
[----:B0-----:R-:W4:Y:S01]  /*de7d0*/  LDL.LU R4, [R1+0x28b0] ;  /* 0x0028b00001047983 */ /* 0x001f220000300800 */
[----:B------:R-:W-:-:S05]  /*de7e0*/  IADD3 R2, P2, PT, R2, R16, RZ ;  /* 0x0000001002027210 */ /* 0x000fca0007f5e0ff */
        /* <DEDUP_REMOVED lines=23> */
[----:B---3--:R-:W-:-:S03]  /*de960*/  IADD3 R28, P3, PT, R28, R16, RZ ;  /* 0x000000101c1c7210 */ /* 0x008fc60007f7e0ff */
[----:B0-----:R-:W3:Y:S04]  /*de970*/  LDL.LU R3, [R1+0x2860] ;  /* 0x0028600001037983 */ /* 0x001ee80000300800 */
[----:B------:R-:W3:Y:S04]  /*de980*/  LDL.LU R25, [R1+0x288c] ;  /* 0x00288c0001197983 */ /* 0x000ee80000300800 */
[----:B------:R-:W3:Y:S04]  /*de990*/  LDL.LU R26, [R1+0x2858] ;  /* 0x00285800011a7983 */ /* 0x000ee80000300800 */
[----:B------:R-:W3:Y:S04]  /*de9a0*/  LDL.LU R27, [R1+0x2884] ;  /* 0x00288400011b7983 */ /* 0x000ee80000300800 */
[----:B------:R0:W-:Y:S04]  /*de9b0*/  STL [R1+0x28b8], R28 ;  /* 0x0028b81c01007387 */ /* 0x0001e80000100800 */
[----:B------:R-:W3:Y:S04]  /*de9c0*/  LDL.LU R21, [R1+0x2850] ;  /* 0x0028500001157983 */ /* 0x000ee80000300800 */
[----:B------:R-:W3:Y:S04]  /*de9d0*/  LDL.LU R20, [R1+0x287c] ;  /* 0x00287c0001147983 */ /* 0x000ee80000300800 */
[----:B------:R-:W3:Y:S04]  /*de9e0*/  LDL.LU R29, [R1+0x2848] ;  /* 0x00284800011d7983 */ /* 0x000ee80000300800 */
        /* <DEDUP_REMOVED lines=20> */
[--C-:B------:R-:W-:Y:S01]  /*deb30*/  IMAD.X R24, R24, 0x1, R0.reuse, P0 ;  /* 0x0000000118187824 */ /* 0x100fe200000e0600 */
[-C--:B---3--:R-:W-:Y:S02]  /*deb40*/  IADD3 R3, P0, PT, R3, R16.reuse, RZ ;  /* 0x0000001003037210 */ /* 0x088fe40007f1e0ff */
[-C--:B------:R-:W-:Y:S01]  /*deb50*/  IADD3 R23, P6, PT, R23, R16.reuse, RZ ;  /* 0x0000001017177210 */ /* 0x080fe20007fde0ff */
[--C-:B------:R-:W-:Y:S01]  /*deb60*/  IMAD.X R25, R25, 0x1, R0.reuse, P1 ;  /* 0x0000000119197824 */ /* 0x100fe200008e0600 */
[-C--:B------:R-:W-:Y:S01]  /*deb70*/  IADD3 R26, P1, PT, R26, R16.reuse, RZ ;  /* 0x000000101a1a7210 */ /* 0x080fe20007f3e0ff */
[--C-:B------:R-:W-:Y:S01]  /*deb80*/  IMAD.X R27, R27, 0x1, R0.reuse, P2 ;  /* 0x000000011b1b7824 */ /* 0x100fe200010e0600 */
        /* <DEDUP_REMOVED lines=29> */
[----:B------:R-:W-:Y:S04]  /*ded60*/  STL [R1+0x2884], R27 ;  /* 0x0028841b01007387 */ /* 0x000fe80000100800 */
        /* <DEDUP_REMOVED lines=39> */
[----:B------:R-:W3:Y:S04]  /*defe0*/  LDL.LU R20, [R1+0x27d0] ;  /* 0x0027d00001147983 */ /* 0x000ee80000300800 */
        /* <DEDUP_REMOVED lines=20> */
[----:B---3--:R-:W-:Y:S01]  /*df130*/  IMAD.X R2, R2, 0x1, R0, P1 ;  /* 0x0000000102027824 */ /* 0x008fe200008e0600 */
[----:B------:R-:W-:-:S02]  /*df140*/  IADD3.X R19, PT, PT, R19, R0, RZ, P0, !PT ;  /* 0x0000000013137210 */ /* 0x000fc400007fe4ff */
[-C--:B------:R-:W-:Y:S02]  /*df150*/  IADD3 R22, P0, PT, R22, R16.reuse, RZ ;  /* 0x0000001016167210 */ /* 0x080fe40007f1e0ff */
[-C--:B------:R-:W-:Y:S01]  /*df160*/  IADD3 R23, P1, PT, R23, R16.reuse, RZ ;  /* 0x0000001017177210 */ /* 0x080fe20007f3e0ff */
[--C-:B------:R-:W-:Y:S01]  /*df170*/  IMAD.X R24, R24, 0x1, R0.reuse, P2 ;  /* 0x0000000118187824 */ /* 0x100fe200010e0600 */
[-C--:B------:R-:W-:Y:S01]  /*df180*/  IADD3 R25, P2, PT, R25, R16.reuse, RZ ;  /* 0x0000001019197210 */ /* 0x080fe20007f5e0ff */
[--C-:B------:R-:W-:Y:S01]  /*df190*/  IMAD.X R26, R26, 0x1, R0.reuse, P3 ;  /* 0x000000011a1a7824 */ /* 0x100fe200018e0600 */
        /* <DEDUP_REMOVED lines=40> */
[--C-:B--2---:R-:W-:Y:S01]  /*df420*/  IMAD.X R28, R28, 0x1, R0.reuse, P6 ;  /* 0x000000011c1c7824 */ /* 0x104fe200030e0600 */
[----:B---3--:R-:W-:Y:S02]  /*df430*/  IADD3 R2, P6, PT, R2, R16, RZ ;  /* 0x0000001002027210 */ /* 0x008fe40007fde0ff */
[----:B----4-:R0:W-:Y:S04]  /*df440*/  STL [R1+0x3d08], R4 ;  /* 0x003d080401007387 */ /* 0x0101e80000100800 */
        /* <DEDUP_REMOVED lines=47> */
[--C-:B------:R-:W-:Y:S01]  /*df740*/  IMAD.X R19, R19, 0x1, R0.reuse, P2 ;  /* 0x0000000113137824 */ /* 0x100fe200010e0600 */
[-C--:B------:R-:W-:Y:S01]  /*df750*/  IADD3 R22, P2, PT, R22, R16.reuse, RZ ;  /* 0x0000001016167210 */ /* 0x080fe20007f5e0ff */
[--C-:B------:R-:W-:Y:S01]  /*df760*/  IMAD.X R23, R23, 0x1, R0.reuse, P3 ;  /* 0x0000000117177824 */ /* 0x100fe200018e0600 */
[----:B------:R-:W-:Y:S02]  /*df770*/  IADD3 R24, P3, PT, R24, R16, RZ ;  /* 0x0000001018187210 */ /* 0x000fe40007f7e0ff */
[----:B------:R-:W-:Y:S02]  /*df780*/  IADD3.X R25, PT, PT, R25, R0, RZ, P4, !PT ;  /* 0x0000000019197210 */ /* 0x000fe400027fe4ff */
        /* <DEDUP_REMOVED lines=42> */
[-C--:B--2---:R-:W-:Y:S01]  /*dfa30*/  IADD3 R3, P0, PT, R3, R16.reuse, RZ ;  /* 0x0000001003037210 */ /* 0x084fe20007f1e0ff */
[----:B---3--:R-:W-:Y:S02]  /*dfa40*/  IMAD.X R28, R28, 0x1, R0, P1 ;  /* 0x000000011c1c7824 */ /* 0x008fe400008e0600 */
        /* <DEDUP_REMOVED lines=67> */
[----:B------:R0:W-:Y:S04]  /*dfe80*/  STL [R1+0x2710], R2 ;  /* 0x0027100201007387 */ /* 0x0001e80000100800 */
[----:B------:R-:W-:Y:S01]  /*dfe90*/  STL [R1+0x2718], R9 ;  /* 0x0027180901007387 */ /* 0x000fe20000100800 */
[----:B------:R-:W-:-:S03]  /*dfea0*/  IADD3 R12, P2, PT, R12, R16, RZ ;  /* 0x000000100c0c7210 */ /* 0x000fc60007f5e0ff */
        /* <DEDUP_REMOVED lines=17> */
[----:B------:R-:W-:-:S02]  /*dffc0*/  IADD3 R20, P0, PT, R20, R16, RZ ;  /* 0x0000001014147210 */ /* 0x000fc40007f1e0ff */
[----:B------:R-:W-:-:S03]  /*dffd0*/  IADD3.X R29, PT, PT, R29, R0, RZ, P1, !PT ;  /* 0x000000001d1d7210 */ /* 0x000fc60000ffe4ff */
        /* <DEDUP_REMOVED lines=36> */
[----:B0-----:R-:W3:Y:S04]  /*e0220*/  LDL.LU R2, [R1+0x2658] ;  /* 0x0026580001027983 */ /* 0x001ee80000300800 */
[----:B-1----:R-:W3:Y:S01]  /*e0230*/  LDL.LU R3, [R1+0x2684] ;  /* 0x0026840001037983 */ /* 0x002ee20000300800 */
        /* <DEDUP_REMOVED lines=10> */
[--C-:B------:R-:W-:Y:S02]  /*e02e0*/  IMAD.X R29, R29, 0x1, R0.reuse, P1 ;  /* 0x000000011d1d7824 */ /* 0x100fe400008e0600 */
[--C-:B------:R-:W-:Y:S01]  /*e02f0*/  IMAD.X R11, R11, 0x1, R0.reuse, P0 ;  /* 0x000000010b0b7824 */ /* 0x100fe200000e0600 */
[-C--:B------:R-:W-:Y:S01]  /*e0300*/  IADD3 R10, P0, PT, R10, R16.reuse, RZ ;  /* 0x000000100a0a7210 */ /* 0x080fe20007f1e0ff */
[----:B------:R-:W-:Y:S01]  /*e0310*/  IMAD.X R8, R8, 0x1, R0, P2 ;  /* 0x0000000108087824 */ /* 0x000fe200010e0600 */
[----:B------:R-:W-:-:S02]  /*e0320*/  IADD3 R28, P2, PT, R28, R16, RZ ;  /* 0x000000101c1c7210 */ /* 0x000fc40007f5e0ff */
        /* <DEDUP_REMOVED lines=22> */
[----:B------:R0:W-:Y:S04]  /*e0490*/  STL [R1+0x26cc], R29 ;  /* 0x0026cc1d01007387 */ /* 0x0001e80000100800 */
[----:B------:R-:W-:Y:S01]  /*e04a0*/  STL [R1+0x26d4], R11 ;  /* 0x0026d40b01007387 */ /* 0x000fe20000100800 */
[----:B------:R-:W-:Y:S01]  /*e04b0*/  IMAD.X R12, R12, 0x1, R0, P4 ;  /* 0x000000010c0c7824 */ /* 0x000fe200020e0600 */
[----:B------:R-:W-:-:S02]  /*e04c0*/  IADD3 R18, P4, PT, R18, R16, RZ ;  /* 0x0000001012127210 */ /* 0x000fc40007f9e0ff */
        /* <DEDUP_REMOVED lines=20> */
[----:B0-----:R-:W4:Y:S04]  /*e0610*/  LDL.LU R3, [R1+0x2648] ;  /* 0x0026480001037983 */ /* 0x001f280000300800 */
[----:B------:R0:W-:Y:S04]  /*e0620*/  STL [R1+0x2658], R2 ;  /* 0x0026580201007387 */ /* 0x0001e80000100800 */
[----:B0-----:R-:W2:Y:S04]  /*e0630*/  LDL.LU R2, [R1+0x2640] ;  /* 0x0026400001027983 */ /* 0x001ea80000300800 */
[----:B--2---:R0:W-:Y:S04]  /*e0640*/  STL [R1+0x3cf0], R2 ;  /* 0x003cf00201007387 */ /* 0x0041e80000100800 */
[----:B0-----:R-:W2:Y:S04]  /*e0650*/  LDL.LU R2, [R1+0x2674] ;  /* 0x0026740001027983 */ /* 0x001ea80000300800 */
[----:B------:R-:W2:Y:S04]  /*e0660*/  LDL.LU R4, [R1+0x266c] ;  /* 0x00266c0001047983 */ /* 0x000ea80000300800 */
[----:B------:R-:W2:Y:S04]  /*e0670*/  LDL.LU R5, [R1+0x2638] ;  /* 0x0026380001057983 */ /* 0x000ea80000300800 */
[----:B------:R-:W2:Y:S04]  /*e0680*/  LDL.LU R6, [R1+0x2664] ;  /* 0x0026640001067983 */ /* 0x000ea80000300800 */
[----:B------:R-:W2:Y:S04]  /*e0690*/  LDL.LU R7, [R1+0x2630] ;  /* 0x0026300001077983 */ /* 0x000ea80000300800 */
[----:B------:R-:W2:Y:S04]  /*e06a0*/  LDL.LU R14, [R1+0x265c] ;  /* 0x00265c00010e7983 */ /* 0x000ea80000300800 */
[----:B------:R-:W2:Y:S01]  /*e06b0*/  LDL.LU R15, [R1+0x2628] ;  /* 0x00262800010f7983 */ /* 0x000ea20000300800 */
[----:B------:R-:W-:-:S03]  /*e06c0*/  IADD3 R29, P3, PT, R29, R16, RZ ;  /* 0x000000101d1d7210 */ /* 0x000fc60007f7e0ff */
[----:B------:R-:W2:Y:S04]  /*e06d0*/  LDL.LU R8, [R1+0x2654] ;  /* 0x0026540001087983 */ /* 0x000ea80000300800 */
[----:B------:R-:W2:Y:S04]  /*e06e0*/  LDL.LU R11, [R1+0x2620] ;  /* 0x00262000010b7983 */ /* 0x000ea80000300800 */
[----:B------:R-:W2:Y:S04]  /*e06f0*/  LDL.LU R10, [R1+0x264c] ;  /* 0x00264c00010a7983 */ /* 0x000ea80000300800 */
[----:B------:R-:W2:Y:S01]  /*e0700*/  LDL.LU R9, [R1+0x2618] ;  /* 0x0026180001097983 */ /* 0x000ea20000300800 */
[----:B---3--:R-:W-:-:S03]  /*e0710*/  IMAD.X R28, R28, 0x1, R0, P4 ;  /* 0x000000011c1c7824 */ /* 0x008fc600020e0600 */
        /* <DEDUP_REMOVED lines=13> */
[----:B----4-:R-:W-:-:S03]  /*e07f0*/  IADD3 R3, P4, PT, R3, R16, RZ ;  /* 0x0000001003037210 */ /* 0x010fc60007f9e0ff */
[----:B------:R-:W4:Y:S04]  /*e0800*/  LDL.LU R21, [R1+0x25e8] ;  /* 0x0025e80001157983 */ /* 0x000f280000300800 */
[----:B------:R-:W4:Y:S04]  /*e0810*/  LDL.LU R20, [R1+0x2614] ;  /* 0x0026140001147983 */ /* 0x000f280000300800 */
[----:B0-----:R-:W4:Y:S04]  /*e0820*/  LDL.LU R29, [R1+0x25e0] ;  /* 0x0025e000011d7983 */ /* 0x001f280000300800 */
[----:B-1----:R-:W4:Y:S04]  /*e0830*/  LDL.LU R28, [R1+0x260c] ;  /* 0x00260c00011c7983 */ /* 0x002f280000300800 */
[----:B------:R0:W-:Y:S04]  /*e0840*/  STL [R1+0x2648], R3 ;  /* 0x0026480301007387 */ /* 0x0001e80000100800 */
[----:B0-----:R-:W4:Y:S01]  /*e0850*/  LDL.LU R3, [R1+0x25d8] ;  /* 0x0025d80001037983 */ /* 0x001f220000300800 */
[----:B--2---:R-:W-:-:S05]  /*e0860*/  IADD3.X R2, PT, PT, R2, R0, RZ, P5, !PT ;  /* 0x0000000002027210 */ /* 0x004fca0002ffe4ff */
[----:B------:R0:W-:Y:S04]  /*e0870*/  STL [R1+0x2674], R2 ;  /* 0x0026740201007387 */ /* 0x0001e80000100800 */
[----:B0-----:R-:W2:Y:S01]  /*e0880*/  LDL.LU R2, [R1+0x3cf0] ;  /* 0x003cf00001027983 */ /* 0x001ea20000300800 */
        /* <DEDUP_REMOVED lines=8> */
[--C-:B------:R-:W-:Y:S01]  /*e0910*/  IMAD.X R10, R10, 0x1, R0.reuse, P3 ;  /* 0x000000010a0a7824 */ /* 0x100fe200018e0600 */
[-C--:B------:R-:W-:Y:S01]  /*e0920*/  IADD3 R9, P3, PT, R9, R16.reuse, RZ ;  /* 0x0000001009097210 */ /* 0x080fe20007f7e0ff */
[--C-:B---3--:R-:W-:Y:S01]  /*e0930*/  IMAD.X R17, R17, 0x1, R0.reuse, P4 ;  /* 0x0000000111117824 */ /* 0x108fe200020e0600 */
[----:B------:R-:W-:Y:S01]  /*e0940*/  IADD3 R13, P4, PT, R13, R16, RZ ;  /* 0x000000100d0d7210 */ /* 0x000fe20007f9e0ff */
[--C-:B------:R-:W-:Y:S02]  /*e0950*/  IMAD.X R19, R19, 0x1, R0.reuse, P6 ;  /* 0x0000000113137824 */ /* 0x100fe400030e0600 */
[--C-:B------:R-:W-:Y:S02]  /*e0960*/  IMAD.X R23, R23, 0x1, R0.reuse, P0 ;  /* 0x0000000117177824 */ /* 0x100fe400000e0600 */
[--C-:B------:R-:W-:Y:S02]  /*e0970*/  IMAD.X R25, R25, 0x1, R0.reuse, P1 ;  /* 0x0000000119197824 */ /* 0x100fe400008e0600 */
[----:B------:R-:W-:-:S02]  /*e0980*/  IMAD.X R27, R27, 0x1, R0, P2 ;  /* 0x000000011b1b7824 */ /* 0x000fc400010e0600 */
[--C-:B----4-:R-:W-:Y:S02]  /*e0990*/  IMAD.X R20, R20, 0x1, R0.reuse, P3 ;  /* 0x0000000114147824 */ /* 0x110fe400018e0600 */
[----:B------:R-:W-:Y:S01]  /*e09a0*/  IMAD.X R28, R28, 0x1, R0, P4 ;  /* 0x000000011c1c7824 */ /* 0x000fe200020e0600 */
[----:B--2---:R-:W-:-:S05]  /*e09b0*/  IADD3 R2, P5, PT, R2, R16, RZ ;  /* 0x0000001002027210 */ /* 0x004fca0007fbe0ff */
[----:B------:R0:W-:Y:S04]  /*e09c0*/  STL [R1+0x2640], R2 ;  /* 0x0026400201007387 */ /* 0x0001e80000100800 */
[----:B0-----:R-:W2:Y:S04]  /*e09d0*/  LDL.LU R2, [R1+0x3cec] ;  /* 0x003cec0001027983 */ /* 0x001ea80000300800 */
[----:B------:R-:W-:Y:S04]  /*e09e0*/  STL [R1+0x266c], R4 ;  /* 0x00266c0401007387 */ /* 0x000fe80000100800 */
[----:B------:R-:W-:Y:S04]  /*e09f0*/  STL [R1+0x2638], R5 ;  /* 0x0026380501007387 */ /* 0x000fe80000100800 */
[----:B------:R-:W-:Y:S04]  /*e0a00*/  STL [R1+0x2664], R6 ;  /* 0x0026640601007387 */ /* 0x000fe80000100800 */
[----:B------:R-:W-:Y:S04]  /*e0a10*/  STL [R1+0x2630], R7 ;  /* 0x0026300701007387 */ /* 0x000fe80000100800 */
[----:B------:R0:W-:Y:S02]  /*e0a20*/  STL [R1+0x2654], R8 ;  /* 0x0026540801007387 */ /* 0x0001e40000100800 */
[----:B0-----:R-:W0:Y:S02]  /*e0a30*/  LDC R8, c[0x0][0x3ac] ;  /* 0x0000eb00ff087b82 */ /* 0x001e240000000800 */
[----:B------:R-:W-:Y:S04]  /*e0a40*/  STL [R1+0x265c], R14 ;  /* 0x00265c0e01007387 */ /* 0x000fe80000100800 */
[----:B------:R-:W-:Y:S04]  /*e0a50*/  STL [R1+0x2628], R15 ;  /* 0x0026280f01007387 */ /* 0x000fe80000100800 */
[----:B------:R-:W-:Y:S01]  /*e0a60*/  STL [R1+0x2620], R11 ;  /* 0x0026200b01007387 */ /* 0x000fe20000100800 */
[----:B------:R-:W-:-:S03]  /*e0a70*/  IMAD.X R12, R12, 0x1, R0, P5 ;  /* 0x000000010c0c7824 */ /* 0x000fc600028e0600 */
[----:B------:R-:W-:Y:S04]  /*e0a80*/  STL [R1+0x264c], R10 ;  /* 0x00264c0a01007387 */ /* 0x000fe80000100800 */
[----:B------:R-:W-:Y:S04]  /*e0a90*/  STL [R1+0x2618], R9 ;  /* 0x0026180901007387 */ /* 0x000fe80000100800 */
[----:B------:R-:W-:Y:S04]  /*e0aa0*/  STL [R1+0x2644], R17 ;  /* 0x0026441101007387 */ /* 0x000fe80000100800 */
[----:B------:R-:W-:Y:S04]  /*e0ab0*/  STL [R1+0x2610], R13 ;  /* 0x0026100d01007387 */ /* 0x000fe80000100800 */
[----:B------:R-:W-:Y:S01]  /*e0ac0*/  STL [R1+0x263c], R12 ;  /* 0x00263c0c01007387 */ /* 0x000fe20000100800 */
[----:B0-----:R-:W-:-:S04]  /*e0ad0*/  IMAD.SHL.U32 R4, R8, 0x80, RZ ;  /* 0x0000008008047824 */ /* 0x001fc800078e00ff */
[----:B------:R-:W-:-:S05]  /*e0ae0*/  IMAD.SHL.U32 R4, R4, 0x2, RZ ;  /* 0x0000000204047824 */ /* 0x000fca00078e00ff */
[-C--:B------:R-:W-:Y:S02]  /*e0af0*/  IADD3 R18, P5, PT, R18, R4.reuse, RZ ;  /* 0x0000000412127210 */ /* 0x080fe40007fbe0ff */
[-C--:B------:R-:W-:Y:S02]  /*e0b00*/  IADD3 R22, P6, PT, R22, R4.reuse, RZ ;  /* 0x0000000416167210 */ /* 0x080fe40007fde0ff */
[-C--:B------:R-:W-:Y:S02]  /*e0b10*/  IADD3 R24, P0, PT, R24, R4.reuse, RZ ;  /* 0x0000000418187210 */ /* 0x080fe40007f1e0ff */
[-C--:B------:R-:W-:Y:S01]  /*e0b20*/  IADD3 R26, P1, PT, R26, R4.reuse, RZ ;  /* 0x000000041a1a7210 */ /* 0x080fe20007f3e0ff */
[----:B------:R-:W-:Y:S04]  /*e0b30*/  STL [R1+0x2608], R18 ;  /* 0x0026081201007387 */ /* 0x000fe80000100800 */
[----:B------:R-:W-:Y:S04]  /*e0b40*/  STL [R1+0x2634], R19 ;  /* 0x0026341301007387 */ /* 0x000fe80000100800 */
[----:B------:R-:W-:Y:S04]  /*e0b50*/  STL [R1+0x2600], R22 ;  /* 0x0026001601007387 */ /* 0x000fe80000100800 */
[----:B------:R-:W-:Y:S01]  /*e0b60*/  STL [R1+0x262c], R23 ;  /* 0x00262c1701007387 */ /* 0x000fe20000100800 */
[----:B------:R-:W-:-:S03]  /*e0b70*/  IADD3 R21, P2, PT, R21, R4, RZ ;  /* 0x0000000415157210 */ /* 0x000fc60007f5e0ff */
[----:B------:R-:W-:Y:S04]  /*e0b80*/  STL [R1+0x25f8], R24 ;  /* 0x0025f81801007387 */ /* 0x000fe80000100800 */
[----:B------:R-:W-:Y:S04]  /*e0b90*/  STL [R1+0x2624], R25 ;  /* 0x0026241901007387 */ /* 0x000fe80000100800 */
[----:B------:R-:W-:Y:S01]  /*e0ba0*/  STL [R1+0x25f0], R26 ;  /* 0x0025f01a01007387 */ /* 0x000fe20000100800 */
[----:B------:R-:W-:-:S03]  /*e0bb0*/  IADD3 R29, P3, PT, R29, R4, RZ ;  /* 0x000000041d1d7210 */ /* 0x000fc60007f7e0ff */
[----:B------:R-:W-:Y:S04]  /*e0bc0*/  STL [R1+0x261c], R27 ;  /* 0x00261c1b01007387 */ /* 0x000fe80000100800 */
[----:B------:R-:W-:Y:S04]  /*e0bd0*/  STL [R1+0x25e8], R21 ;  /* 0x0025e81501007387 */ /* 0x000fe80000100800 */
[----:B------:R-:W-:Y:S04]  /*e0be0*/  STL [R1+0x3bd8], R0 ;  /* 0x003bd80001007387 */ /* 0x000fe80000100800 */
[----:B------:R-:W-:Y:S04]  /*e0bf0*/  STL [R1+0x2614], R20 ;  /* 0x0026141401007387 */ /* 0x000fe80000100800 */
[----:B------:R-:W-:Y:S04]  /*e0c00*/  STL [R1+0x25e0], R29 ;  /* 0x0025e01d01007387 */ /* 0x000fe80000100800 */
[----:B------:R0:W-:Y:S01]  /*e0c10*/  STL [R1+0x3ce8], R4 ;  /* 0x003ce80401007387 */ /* 0x0001e20000100800 */
[----:B------:R-:W-:-:S03]  /*e0c20*/  IADD3 R3, P4, PT, R3, R4, RZ ;  /* 0x0000000403037210 */ /* 0x000fc60007f9e0ff */
[----:B------:R-:W-:Y:S04]  /*e0c30*/  STL [R1+0x260c], R28 ;  /* 0x00260c1c01007387 */ /* 0x000fe80000100800 */
[----:B0-----:R-:W2:Y:S04]  /*e0c40*/  LDL.LU R4, [R1+0x2604] ;  /* 0x0026040001047983 */ /* 0x001ea80000300800 */
        /* <DEDUP_REMOVED lines=68> */
[----:B------:R-:W-:Y:S01]  /*e1090*/  IMAD.X R3, R3, 0x1, R2, P6 ;  /* 0x0000000103037824 */ /* 0x000fe200030e0602 */
[----:B--2---:R-:W-:-:S02]  /*e10a0*/  IADD3.X R0, PT, PT, R0, R2, RZ, P0, !PT ;  /* 0x0000000200007210 */ /* 0x004fc400007fe4ff */
[----:B---3--:R-:W-:-:S03]  /*e10b0*/  IADD3 R5, P0, PT, R5, R4, RZ ;  /* 0x0000000405057210 */ /* 0x008fc60007f1e0ff */
        /* <DEDUP_REMOVED lines=679> */
[----:B--2---:R-:W-:-:S05]  /*e3b30*/  IADD3.X R0, PT, PT, R0, R2, RZ, P3, !PT ;  /* 0x0000000200007210 */ /* 0x004fca0001ffe4ff */
        /* <DEDUP_REMOVED lines=104> */
[----:B------:R-:W-:Y:S02]  /*e41c0*/  IADD3 R7, P6, PT, R7, R4, RZ ;  /* 0x0000000407077210 */ /* 0x000fe40007fde0ff */
        /* <DEDUP_REMOVED lines=823> */
[--C-:B------:R-:W-:Y:S02]  /*e7540*/  IMAD.X R22, R22, 0x1, R2.reuse, P0 ;  /* 0x0000000116167824 */ /* 0x100fe400000e0602 */
[--C-:B------:R-:W-:Y:S02]  /*e7550*/  IMAD.X R23, R23, 0x1, R2.reuse, P1 ;  /* 0x0000000117177824 */ /* 0x100fe400008e0602 */
[--C-:B------:R-:W-:Y:S02]  /*e7560*/  IMAD.X R24, R24, 0x1, R2.reuse, P2 ;  /* 0x0000000118187824 */ /* 0x100fe400010e0602 */
[--C-:B------:R-:W-:Y:S02]  /*e7570*/  IMAD.X R27, R27, 0x1, R2.reuse, P5 ;  /* 0x000000011b1b7824 */ /* 0x100fe400028e0602 */
[--C-:B------:R-:W-:Y:S02]  /*e7580*/  IMAD.X R26, R26, 0x1, R2.reuse, P4 ;  /* 0x000000011a1a7824 */ /* 0x100fe400020e0602 */
[----:B--2---:R-:W-:Y:S01]  /*e7590*/  IMAD.X R0, R0, 0x1, R2, P3 ;  /* 0x0000000100007824 */ /* 0x004fe200018e0602 */
[----:B---3--:R-:W-:-:S04]  /*e75a0*/  IADD3 R11, P3, PT, R11, R4, RZ ;  /* 0x000000040b0b7210 */ /* 0x008fc80007f7e0ff */
        /* <DEDUP_REMOVED lines=18> */
[----:B------:R0:W-:Y:S01]  /*e76d0*/  STL [R1+0x1de0], R20 ;  /* 0x001de01401007387 */ /* 0x0001e20000100800 */
[----:B------:R-:W-:-:S03]  /*e76e0*/  IMAD.X R5, R5, 0x1, R2, P3 ;  /* 0x0000000105057824 */ /* 0x000fc600018e0602 */
[----:B0-----:R-:W2:Y:S04]  /*e76f0*/  LDL.LU R20, [R1+0x3bb4] ;  /* 0x003bb40001147983 */ /* 0x001ea80000300800 */
[----:B------:R0:W-:Y:S01]  /*e7700*/  STL [R1+0x1e0c], R21 ;  /* 0x001e0c1501007387 */ /* 0x0001e20000100800 */
[----:B------:R-:W-:-:S03]  /*e7710*/  IADD3 R6, P3, PT, R6, R4, RZ ;  /* 0x0000000406067210 */ /* 0x000fc60007f7e0ff */
[----:B0-----:R-:W2:Y:S04]  /*e7720*/  LDL.LU R21, [R1+0x3bb0] ;  /* 0x003bb00001157983 */ /* 0x001ea80000300800 */
[----:B------:R0:W-:Y:S04]  /*e7730*/  STL [R1+0x1dd8], R29 ;  /* 0x001dd81d01007387 */ /* 0x0001e80000100800 */
[----:B0-----:R-:W2:Y:S04]  /*e7740*/  LDL.LU R29, [R1+0x3bac] ;  /* 0x003bac00011d7983 */ /* 0x001ea80000300800 */
[----:B------:R0:W-:Y:S04]  /*e7750*/  STL [R1+0x1e04], R28 ;  /* 0x001e041c01007387 */ /* 0x0001e80000100800 */
[----:B0-----:R-:W2:Y:S04]  /*e7760*/  LDL.LU R28, [R1+0x3ba8] ;  /* 0x003ba800011c7983 */ /* 0x001ea80000300800 */
[----:B------:R0:W-:Y:S04]  /*e7770*/  STL [R1+0x1dd0], R3 ;  /* 0x001dd00301007387 */ /* 0x0001e80000100800 */
[----:B------:R1:W-:Y:S04]  /*e7780*/  STL [R1+0x1dfc], R5 ;  /* 0x001dfc0501007387 */ /* 0x0003e80000100800 */
[----:B------:R1:W-:Y:S04]  /*e7790*/  STL [R1+0x1dc8], R6 ;  /* 0x001dc80601007387 */ /* 0x0003e80000100800 */
[----:B------:R1:W-:Y:S01]  /*e77a0*/  STL [R1+0x1df4], R7 ;  /* 0x001df40701007387 */ /* 0x0003e20000100800 */
[----:B0-----:R-:W0:Y:S03]  /*e77b0*/  S2R R3, SR_TID.X ;  /* 0x0000000000037919 */ /* 0x001e260000002100 */
[----:B------:R0:W-:Y:S04]  /*e77c0*/  STL [R1+0x1dc0], R14 ;  /* 0x001dc00e01007387 */ /* 0x0001e80000100800 */
[----:B------:R0:W-:Y:S04]  /*e77d0*/  STL [R1+0x1dec], R15 ;  /* 0x001dec0f01007387 */ /* 0x0001e80000100800 */
[----:B------:R0:W-:Y:S04]  /*e77e0*/  STL [R1+0x1db8], R18 ;  /* 0x001db81201007387 */ /* 0x0001e80000100800 */
[----:B------:R-:W-:Y:S01]  /*e77f0*/  STL [R1+0x1de4], R19 ;  /* 0x001de41301007387 */ /* 0x000fe20000100800 */
[----:B------:R-:W-:-:S03]  /*e7800*/  IMAD.X R25, R25, 0x1, R2, P3 ;  /* 0x0000000119197824 */ /* 0x000fc600018e0602 */
[----:B------:R0:W-:Y:S04]  /*e7810*/  STL [R1+0x1ddc], R22 ;  /* 0x001ddc1601007387 */ /* 0x0001e80000100800 */
[----:B------:R0:W-:Y:S04]  /*e7820*/  STL [R1+0x1dd4], R23 ;  /* 0x001dd41701007387 */ /* 0x0001e80000100800 */
[----:B------:R0:W-:Y:S04]  /*e7830*/  STL [R1+0x1dcc], R24 ;  /* 0x001dcc1801007387 */ /* 0x0001e80000100800 */
[----:B------:R-:W-:Y:S04]  /*e7840*/  STL [R1+0x1db4], R27 ;  /* 0x001db41b01007387 */ /* 0x000fe80000100800 */
[----:B------:R1:W-:Y:S04]  /*e7850*/  STL [R1+0x1dc4], R25 ;  /* 0x001dc41901007387 */ /* 0x0003e80000100800 */
[----:B------:R1:W-:Y:S01]  /*e7860*/  STL [R1+0x1dbc], R26 ;  /* 0x001dbc1a01007387 */ /* 0x0003e20000100800 */
[----:B0-----:R-:W-:-:S05]  /*e7870*/  LOP3.LUT R3, R3, 0x3f, RZ, 0xc0, !PT ;  /* 0x0000003f03037812 */ /* 0x001fca00078ec0ff */
[----:B------:R-:W-:-:S06]  /*e7880*/  IMAD.SHL.U32 R3, R3, 0x2, RZ ;  /* 0x0000000203037824 */ /* 0x000fcc00078e00ff */
[----:B------:R-:W2:Y:S04]  /*e7890*/  LDL.LU R3, [R1+0x1d68] ;  /* 0x001d680001037983 */ /* 0x000ea80000300800 */
[----:B--2---:R-:W-:Y:S04]  /*e78a0*/  STL.64 [R1+0x3cb8], R2 ;  /* 0x003cb80201007387 */ /* 0x004fe80000100a00 */
        /* <DEDUP_REMOVED lines=13> */
[----:B0-----:R-:W2:Y:S04]  /*e7980*/  LDL.LU R16, [R1+0x1d9c] ;  /* 0x001d9c0001107983 */ /* 0x001ea80000300800 */
[----:B----4-:R0:W-:Y:S04]  /*e7990*/  STL [R1+0x3bc4], R10 ;  /* 0x003bc40a01007387 */ /* 0x0101e80000100800 */
[----:B0-----:R-:W4:Y:S04]  /*e79a0*/  LDL.LU R10, [R1+0x1d70] ;  /* 0x001d7000010a7983 */ /* 0x001f280000300800 */
[----:B------:R0:W-:Y:S04]  /*e79b0*/  STL [R1+0x3bc0], R17 ;  /* 0x003bc01101007387 */ /* 0x0001e80000100800 */
[----:B0-----:R-:W2:Y:S04]  /*e79c0*/  LDL.LU R17, [R1+0x1da4] ;  /* 0x001da40001117983 */ /* 0x001ea80000300800 */
[----:B---3--:R0:W-:Y:S01]  /*e79d0*/  STL [R1+0x3bbc], R11 ;  /* 0x003bbc0b01007387 */ /* 0x0081e20000100800 */
[----:B------:R-:W-:-:S03]  /*e79e0*/  IMAD.MOV.U32 R2, RZ, RZ, R12 ;  /* 0x000000ffff027224 */ /* 0x000fc600078e000c */
[----:B0-----:R-:W3:Y:S04]  /*e79f0*/  LDL.LU R11, [R1+0x1d78] ;  /* 0x001d7800010b7983 */ /* 0x001ee80000300800 */
[----:B------:R0:W-:Y:S01]  /*e7a00*/  STL [R1+0x3bb8], R29 ;  /* 0x003bb81d01007387 */ /* 0x0001e20000100800 */
[----:B------:R-:W-:-:S03]  /*e7a10*/  IMAD.MOV.U32 R3, RZ, RZ, R8 ;  /* 0x000000ffff037224 */ /* 0x000fc600078e0008 */
[----:B0-----:R-:W2:Y:S04]  /*e7a20*/  LDL.LU R29, [R1+0x1dac] ;  /* 0x001dac00011d7983 */ /* 0x001ea80000300800 */
[----:B------:R0:W-:Y:S04]  /*e7a30*/  STL [R1+0x3bb4], R28 ;  /* 0x003bb41c01007387 */ /* 0x0001e80000100800 */
[----:B0-----:R-:W2:Y:S04]  /*e7a40*/  LDL.LU R28, [R1+0x1d80] ;  /* 0x001d8000011c7983 */ /* 0x001ea80000300800 */
[----:B------:R0:W-:Y:S04]  /*e7a50*/  STL [R1+0x3bb0], R21 ;  /* 0x003bb01501007387 */ /* 0x0001e80000100800 */
[----:B0-----:R-:W3:Y:S04]  /*e7a60*/  LDL.LU R21, [R1+0x1d88] ;  /* 0x001d880001157983 */ /* 0x001ee80000300800 */
[----:B------:R0:W-:Y:S04]  /*e7a70*/  STL [R1+0x3bac], R20 ;  /* 0x003bac1401007387 */ /* 0x0001e80000100800 */
[----:B0-----:R-:W4:Y:S04]  /*e7a80*/  LDL.LU R20, [R1+0x1d90] ;  /* 0x001d900001147983 */ /* 0x001f280000300800 */
[----:B------:R0:W-:Y:S04]  /*e7a90*/  STL [R1+0x3ba8], R0 ;  /* 0x003ba80001007387 */ /* 0x0001e80000100800 */
[----:B0-----:R-:W4:Y:S04]  /*e7aa0*/  LDL.LU R0, [R1+0x1d98] ;  /* 0x001d980001007983 */ /* 0x001f280000300800 */
[----:B------:R-:W4:Y:S04]  /*e7ab0*/  LDL.LU R19, [R1+0x1bb4] ;  /* 0x001bb40001137983 */ /* 0x000f280000300800 */
[----:B------:R-:W4:Y:S04]  /*e7ac0*/  LDL.LU R12, [R1+0x1da8] ;  /* 0x001da800010c7983 */ /* 0x000f280000300800 */
[----:B------:R-:W4:Y:S04]  /*e7ad0*/  LDL.LU R8, [R1+0x1da0] ;  /* 0x001da00001087983 */ /* 0x000f280000300800 */
[----:B------:R0:W-:Y:S02]  /*e7ae0*/  STL.64 [R1+0x1b80], R2 ;  /* 0x001b800201007387 */ /* 0x0001e40000100a00 */
[----:B0-----:R-:W-:Y:S01]  /*e7af0*/  IMAD.MOV.U32 R2, RZ, RZ, R13 ;  /* 0x000000ffff027224 */ /* 0x001fe200078e000d */
[----:B------:R-:W-:-:S05]  /*e7b00*/  MOV R3, R9 ;  /* 0x0000000900037202 */ /* 0x000fca0000000f00 */
[----:B------:R0:W-:Y:S04]  /*e7b10*/  STL.64 [R1+0x1b78], R2 ;  /* 0x001b780201007387 */ /* 0x0001e80000100a00 */
[----:B0-----:R-:W4:Y:S04]  /*e7b20*/  LDL.LU.64 R2, [R1+0x3cb8] ;  /* 0x003cb80001027983 */ /* 0x001f280000300a00 */
[----:B------:R-:W4:Y:S01]  /*e7b30*/  LDL.LU R9, [R1+0x1db0] ;  /* 0x001db00001097983 */ /* 0x000f220000300800 */
[-C--:B--2---:R-:W-:Y:S02]  /*e7b40*/  IADD3 R28, P5, PT, R28, R4.reuse, RZ ;  /* 0x000000041c1c7210 */ /* 0x084fe40007fbe0ff */
[----:B---3--:R-:W-:-:S02]  /*e7b50*/  IADD3 R21, P4, PT, R21, R4, RZ ;  /* 0x0000000415157210 */ /* 0x008fc40007f9e0ff */
[-C--:B----4-:R-:W-:Y:S01]  /*e7b60*/  IADD3 R20, P3, PT, R20, R4.reuse, RZ ;  /* 0x0000000414147210 */ /* 0x090fe20007f7e0ff */
[----:B------:R-:W-:Y:S01]  /*e7b70*/  VIADD R19, R19, 0x1 ;  /* 0x0000000113137836 */ /* 0x000fe20000000000 */
[-C--:B------:R-:W-:Y:S02]  /*e7b80*/  IADD3 R0, P2, PT, R0, R4.reuse, RZ ;  /* 0x0000000400007210 */ /* 0x080fe40007f5e0ff */
[-C--:B------:R-:W-:Y:S02]  /*e7b90*/  IADD3 R12, P0, PT, R12, R4.reuse, RZ ;  /* 0x000000040c0c7210 */ /* 0x080fe40007f1e0ff */
[----:B------:R-:W-:Y:S01]  /*e7ba0*/  STL [R1+0x1bb4], R19 ;  /* 0x001bb41301007387 */ /* 0x000fe20000100800 */
[----:B------:R-:W-:-:S03]  /*e7bb0*/  IADD3 R8, P1, PT, R8, R4, RZ ;  /* 0x0000000408087210 */ /* 0x000fc60007f3e0ff */
[----:B------:R-:W-:Y:S01]  /*e7bc0*/  STL [R1+0x3bcc], R19 ;  /* 0x003bcc1301007387 */ /* 0x000fe20000100800 */
[----:B------:R-:W-:Y:S01]  /*e7bd0*/  IADD3 R9, P6, PT, R9, R4, RZ ;  /* 0x0000000409097210 */ /* 0x000fe20007fde0ff */
[----:B------:R-:W-:-:S04]  /*e7be0*/  IMAD.X R17, R17, 0x1, R2, P0 ;  /* 0x0000000111117824 */ /* 0x000fc800000e0602 */
[----:B------:R-:W-:Y:S01]  /*e7bf0*/  STL [R1+0x1db0], R9 ;  /* 0x001db00901007387 */ /* 0x000fe20000100800 */
[----:B------:R-:W-:Y:S01]  /*e7c00*/  IMAD.X R29, R29, 0x1, R2, P6 ;  /* 0x000000011d1d7824 */ /* 0x000fe200030e0602 */
[-C--:B------:R-:W-:Y:S02]  /*e7c10*/  IADD3 R11, P6, PT, R11, R4.reuse, RZ ;  /* 0x000000040b0b7210 */ /* 0x080fe40007fde0ff */
        /* <DEDUP_REMOVED lines=27> */
[----:B------:R-:W-:Y:S04]  /*e7dd0*/  STL [R1+0x1d8c], R7 ;  /* 0x001d8c0701007387 */ /* 0x000fe80000100800 */
[----:B------:R-:W-:Y:S01]  /*e7de0*/  STL [R1+0x1d58], R14 ;  /* 0x001d580e01007387 */ /* 0x000fe20000100800 */
[----:B------:R-:W-:-:S03]  /*e7df0*/  IMAD.X R26, R26, 0x1, R2, P0 ;  /* 0x000000011a1a7824 */ /* 0x000fc600000e0602 */
[----:B------:R-:W-:Y:S04]  /*e7e00*/  STL [R1+0x1d84], R15 ;  /* 0x001d840f01007387 */ /* 0x000fe80000100800 */
[----:B------:R-:W-:Y:S04]  /*e7e10*/  STL [R1+0x1d50], R18 ;  /* 0x001d501201007387 */ /* 0x000fe80000100800 */
        /* <DEDUP_REMOVED lines=169> */
[----:B------:R-:W-:Y:S01]  /*e88b0*/  IADD3.X R7, PT, PT, R7, R2, RZ, P6, !PT ;  /* 0x0000000207077210 */ /* 0x000fe200037fe4ff */
[--C-:B------:R-:W-:Y:S01]  /*e88c0*/  IMAD.X R15, R15, 0x1, R2.reuse, P0 ;  /* 0x000000010f0f7824 */ /* 0x100fe200000e0602 */
[-C--:B------:R-:W-:Y:S01]  /*e88d0*/  IADD3 R14, P6, PT, R14, R4.reuse, RZ ;  /* 0x000000040e0e7210 */ /* 0x080fe20007fde0ff */
[--C-:B------:R-:W-:Y:S01]  /*e88e0*/  IMAD.X R22, R22, 0x1, R2.reuse, P1 ;  /* 0x0000000116167824 */ /* 0x100fe200008e0602 */
[-C--:B------:R-:W-:Y:S01]  /*e88f0*/  IADD3 R18, P0, PT, R18, R4.reuse, RZ ;  /* 0x0000000412127210 */ /* 0x080fe20007f1e0ff */
[--C-:B------:R-:W-:Y:S01]  /*e8900*/  IMAD.X R24, R24, 0x1, R2.reuse, P2 ;  /* 0x0000000118187824 */ /* 0x100fe200010e0602 */
[-C--:B------:R-:W-:Y:S02]  /*e8910*/  IADD3 R23, P1, PT, R23, R4.reuse, RZ ;  /* 0x0000000417177210 */ /* 0x080fe40007f3e0ff */
        /* <DEDUP_REMOVED lines=383> */
[----:B---3--:R-:W-:Y:S01]  /*ea110*/  IADD3.X R13, PT, PT, R13, R2, RZ, P4, !PT ;  /* 0x000000020d0d7210 */ /* 0x008fe200027fe4ff */
[--C-:B------:R-:W-:Y:S01]  /*ea120*/  IMAD.X R12, R12, 0x1, R2.reuse, P5 ;  /* 0x000000010c0c7824 */ /* 0x100fe200028e0602 */
        /* <DEDUP_REMOVED lines=102> */
[----:B------:R-:W-:Y:S02]  /*ea790*/  IADD3 R0, P0, PT, R0, R4, RZ ;  /* 0x0000000400007210 */ /* 0x000fe40007f1e0ff */
[----:B------:R-:W-:Y:S01]  /*ea7a0*/  IADD3.X R20, PT, PT, R20, R2, RZ, P1, !PT ;  /* 0x0000000214147210 */ /* 0x000fe20000ffe4ff */
        /* <DEDUP_REMOVED lines=318> */
[-C--:B------:R-:W-:Y:S02]  /*ebb90*/  IADD3 R23, P6, PT, R23, R4.reuse, RZ ;  /* 0x0000000417177210 */ /* 0x080fe40007fde0ff */
        /* <DEDUP_REMOVED lines=304> */
[----:B--2---:R-:W-:Y:S02]  /*ecea0*/  IADD3.X R19, PT, PT, R19, R2, RZ, P0, !PT ;  /* 0x0000000213137210 */ /* 0x004fe400007fe4ff */
[----:B---3--:R-:W-:-:S03]  /*eceb0*/  IADD3 R13, P0, PT, R13, R4, RZ ;  /* 0x000000040d0d7210 */ /* 0x008fc60007f1e0ff */
        /* <DEDUP_REMOVED lines=30> */
[----:B------:R-:W-:-:S03]  /*ed0a0*/  IMAD.X R27, R27, 0x1, R2, P6 ;  /* 0x000000011b1b7824 */ /* 0x000fc600030e0602 */
[----:B---3--:R0:W-:Y:S04]  /*ed0b0*/  STL [R1+0x3bdc], R19 ;  /* 0x003bdc1301007387 */ /* 0x0081e80000100800 */
[----:B------:R-:W-:Y:S04]  /*ed0c0*/  STL [R1+0x3a7c], R27 ;  /* 0x003a7c1b01007387 */ /* 0x000fe80000100800 */
        /* <DEDUP_REMOVED lines=91> */
[----:B------:R-:W3:Y:S01]  /*ed680*/  LDL.LU R19, [R1+0x3b0c] ;  /* 0x003b0c0001137983 */ /* 0x000ee20000300800 */
[----:B------:R-:W-:Y:S01]  /*ed690*/  IADD3 R24, P6, PT, R24, R4, RZ ;  /* 0x0000000418187210 */ /* 0x000fe20007fde0ff */
[----:B------:R-:W-:-:S04]  /*ed6a0*/  IMAD.X R25, R25, 0x1, R2, P0 ;  /* 0x0000000119197824 */ /* 0x000fc800000e0602 */
[----:B------:R-:W-:Y:S04]  /*ed6b0*/  STL [R1+0x3b30], R24 ;  /* 0x003b301801007387 */ /* 0x000fe80000100800 */
[----:B---3--:R0:W-:Y:S04]  /*ed6c0*/  STL [R1+0x3bd0], R19 ;  /* 0x003bd01301007387 */ /* 0x0081e80000100800 */
[----:B------:R-:W-:Y:S04]  /*ed6d0*/  STL [R1+0x3af4], R25 ;  /* 0x003af41901007387 */ /* 0x000fe80000100800 */
[----:B0-----:R-:W3:Y:S01]  /*ed6e0*/  LDL.LU R19, [R1+0x3b48] ;  /* 0x003b480001137983 */ /* 0x001ee20000300800 */
[----:B------:R-:W-:-:S05]  /*ed6f0*/  IADD3 R26, P0, PT, R26, R4, RZ ;  /* 0x000000041a1a7210 */ /* 0x000fca0007f1e0ff */
[----:B------:R-:W-:Y:S04]  /*ed700*/  STL [R1+0x3b38], R26 ;  /* 0x003b381a01007387 */ /* 0x000fe80000100800 */
        /* <DEDUP_REMOVED lines=47> */
[----:B--2---:R-:W-:Y:S01]  /*eda00*/  IMAD.X R19, R19, 0x1, R2, P3 ;  /* 0x0000000113137824 */ /* 0x004fe200018e0602 */
[----:B------:R-:W-:-:S04]  /*eda10*/  IADD3 R16, P3, PT, R16, R4, RZ ;  /* 0x0000000410107210 */ /* 0x000fc80007f7e0ff */
        /* <DEDUP_REMOVED lines=8> */
[----:B------:R0:W-:Y:S04]  /*edaa0*/  STL [R1+0x3b1c], R11 ;  /* 0x003b1c0b01007387 */ /* 0x0001e80000100800 */
[----:B0-----:R-:W4:Y:S01]  /*edab0*/  LDL.LU R11, [R1+0x3bbc] ;  /* 0x003bbc00010b7983 */ /* 0x001f220000300800 */
[----:B------:R-:W-:-:S03]  /*edac0*/  IMAD.X R20, R20, 0x1, R2, P0 ;  /* 0x0000000114147824 */ /* 0x000fc600000e0602 */
[----:B------:R0:W-:Y:S01]  /*edad0*/  STL [R1+0x3b60], R29 ;  /* 0x003b601d01007387 */ /* 0x0001e20000100800 */
[----:B------:R-:W-:Y:S02]  /*edae0*/  IADD3 R0, P0, PT, R0, R4, RZ ;  /* 0x0000000400007210 */ /* 0x000fe40007f1e0ff */
[----:B------:R-:W-:Y:S01]  /*edaf0*/  IADD3.X R3, PT, PT, R3, R2, RZ, P1, !PT ;  /* 0x0000000203037210 */ /* 0x000fe20000ffe4ff */
[--C-:B------:R-:W-:Y:S01]  /*edb00*/  IMAD.X R9, R9, 0x1, R2.reuse, P2 ;  /* 0x0000000109097824 */ /* 0x100fe200010e0602 */
[-C--:B------:R-:W-:Y:S01]  /*edb10*/  IADD3 R13, P1, PT, R13, R4.reuse, RZ ;  /* 0x000000040d0d7210 */ /* 0x080fe20007f3e0ff */
[----:B0-----:R0:W5:Y:S04]  /*edb20*/  LDL.LU R29, [R1+0x3bb8] ;  /* 0x003bb800011d7983 */ /* 0x0011680000300800 */
[----:B------:R1:W-:Y:S01]  /*edb30*/  STL [R1+0x3b24], R28 ;  /* 0x003b241c01007387 */ /* 0x0003e20000100800 */
[-C--:B------:R-:W-:Y:S01]  /*edb40*/  IADD3 R12, P2, PT, R12, R4.reuse, RZ ;  /* 0x000000040c0c7210 */ /* 0x080fe20007f5e0ff */
[--C-:B------:R-:W-:Y:S01]  /*edb50*/  IMAD.X R8, R8, 0x1, R2.reuse, P3 ;  /* 0x0000000108087824 */ /* 0x100fe200018e0602 */
[-C--:B------:R-:W-:Y:S01]  /*edb60*/  IADD3 R5, P3, PT, R5, R4.reuse, RZ ;  /* 0x0000000405057210 */ /* 0x080fe20007f7e0ff */
[----:B-1----:R0:W5:Y:S04]  /*edb70*/  LDL.LU R28, [R1+0x3bb4] ;  /* 0x003bb400011c7983 */ /* 0x0021680000300800 */
[----:B------:R1:W-:Y:S01]  /*edb80*/  STL [R1+0x3b68], R21 ;  /* 0x003b681501007387 */ /* 0x0003e20000100800 */
[----:B------:R-:W-:Y:S01]  /*edb90*/  IMAD.X R6, R6, 0x1, R2, P4 ;  /* 0x0000000106067824 */ /* 0x000fe200020e0602 */
[----:B------:R-:W-:-:S02]  /*edba0*/  IADD3 R7, P4, PT, R7, R4, RZ ;  /* 0x0000000407077210 */ /* 0x000fc40007f9e0ff */
[----:B-1----:R0:W5:Y:S04]  /*edbb0*/  LDL.LU R21, [R1+0x3bb0] ;  /* 0x003bb00001157983 */ /* 0x0021680000300800 */
[----:B------:R1:W-:Y:S01]  /*edbc0*/  STL [R1+0x3b2c], R20 ;  /* 0x003b2c1401007387 */ /* 0x0003e20000100800 */
[--C-:B------:R-:W-:Y:S01]  /*edbd0*/  IMAD.X R14, R14, 0x1, R2.reuse, P5 ;  /* 0x000000010e0e7824 */ /* 0x100fe200028e0602 */
[----:B------:R-:W-:Y:S02]  /*edbe0*/  IADD3 R15, P5, PT, R15, R4, RZ ;  /* 0x000000040f0f7210 */ /* 0x000fe40007fbe0ff */
[----:B-1----:R0:W5:Y:S04]  /*edbf0*/  LDL.LU R20, [R1+0x3bac] ;  /* 0x003bac0001147983 */ /* 0x0021680000300800 */
[----:B------:R1:W-:Y:S01]  /*edc00*/  STL [R1+0x3b70], R0 ;  /* 0x003b700001007387 */ /* 0x0003e20000100800 */
[----:B------:R-:W-:-:S02]  /*edc10*/  IMAD.X R18, R18, 0x1, R2, P6 ;  /* 0x0000000112127824 */ /* 0x000fc400030e0602 */
[--C-:B------:R-:W-:Y:S01]  /*edc20*/  IMAD.X R22, R22, 0x1, R2.reuse, P0 ;  /* 0x0000000116167824 */ /* 0x100fe200000e0602 */
[----:B-1----:R0:W5:Y:S04]  /*edc30*/  LDL.LU R0, [R1+0x3ba8] ;  /* 0x003ba80001007983 */ /* 0x0021680000300800 */
[----:B------:R1:W-:Y:S04]  /*edc40*/  STL [R1+0x3b34], R3 ;  /* 0x003b340301007387 */ /* 0x0003e80000100800 */
[----:B------:R-:W-:Y:S04]  /*edc50*/  STL [R1+0x3b78], R13 ;  /* 0x003b780d01007387 */ /* 0x000fe80000100800 */
[----:B------:R-:W-:Y:S01]  /*edc60*/  STL [R1+0x3b3c], R9 ;  /* 0x003b3c0901007387 */ /* 0x000fe20000100800 */
[----:B-1----:R-:W1:Y:S03]  /*edc70*/  S2R R3, SR_TID.X ;  /* 0x0000000000037919 */ /* 0x002e660000002100 */
[----:B------:R-:W-:Y:S01]  /*edc80*/  STL [R1+0x3b80], R12 ;  /* 0x003b800c01007387 */ /* 0x000fe20000100800 */
[----:B------:R-:W-:-:S03]  /*edc90*/  IMAD.X R23, R23, 0x1, R2, P1 ;  /* 0x0000000117177824 */ /* 0x000fc600008e0602 */
[----:B------:R-:W-:Y:S01]  /*edca0*/  STL [R1+0x3b44], R8 ;  /* 0x003b440801007387 */ /* 0x000fe20000100800 */
[----:B------:R-:W-:-:S03]  /*edcb0*/  IMAD.X R24, R24, 0x1, R2, P2 ;  /* 0x0000000118187824 */ /* 0x000fc600010e0602 */
[----:B------:R-:W-:Y:S01]  /*edcc0*/  STL [R1+0x3b88], R5 ;  /* 0x003b880501007387 */ /* 0x000fe20000100800 */
[----:B------:R-:W-:-:S03]  /*edcd0*/  IMAD.X R25, R25, 0x1, R2, P3 ;  /* 0x0000000119197824 */ /* 0x000fc600018e0602 */
[----:B------:R3:W-:Y:S01]  /*edce0*/  STL [R1+0x3b4c], R6 ;  /* 0x003b4c0601007387 */ /* 0x0007e20000100800 */
[----:B------:R-:W-:-:S03]  /*edcf0*/  IMAD.X R26, R26, 0x1, R2, P4 ;  /* 0x000000011a1a7824 */ /* 0x000fc600020e0602 */
[----:B------:R4:W-:Y:S04]  /*edd00*/  STL [R1+0x3b90], R7 ;  /* 0x003b900701007387 */ /* 0x0009e80000100800 */
[----:B------:R0:W-:Y:S01]  /*edd10*/  STL [R1+0x3b54], R14 ;  /* 0x003b540e01007387 */ /* 0x0001e20000100800 */
[----:B------:R-:W-:-:S03]  /*edd20*/  IMAD.X R27, R27, 0x1, R2, P5 ;  /* 0x000000011b1b7824 */ /* 0x000fc600028e0602 */
[----:B------:R0:W-:Y:S04]  /*edd30*/  STL [R1+0x3b94], R15 ;  /* 0x003b940f01007387 */ /* 0x0001e80000100800 */
[----:B------:R0:W-:Y:S04]  /*edd40*/  STL [R1+0x3b5c], R18 ;  /* 0x003b5c1201007387 */ /* 0x0001e80000100800 */
[----:B------:R0:W-:Y:S04]  /*edd50*/  STL [R1+0x3b64], R22 ;  /* 0x003b641601007387 */ /* 0x0001e80000100800 */
[----:B------:R0:W-:Y:S04]  /*edd60*/  STL [R1+0x3b6c], R23 ;  /* 0x003b6c1701007387 */ /* 0x0001e80000100800 */
[----:B------:R0:W-:Y:S04]  /*edd70*/  STL [R1+0x3b74], R24 ;  /* 0x003b741801007387 */ /* 0x0001e80000100800 */
[----:B------:R0:W-:Y:S04]  /*edd80*/  STL [R1+0x3b7c], R25 ;  /* 0x003b7c1901007387 */ /* 0x0001e80000100800 */
[----:B------:R0:W-:Y:S01]  /*edd90*/  STL [R1+0x3b84], R26 ;  /* 0x003b841a01007387 */ /* 0x0001e20000100800 */
[----:B-1----:R-:W-:-:S05]  /*edda0*/  LOP3.LUT R3, R3, 0x3f, RZ, 0xc0, !PT ;  /* 0x0000003f03037812 */ /* 0x002fca00078ec0ff */
[----:B------:R-:W-:Y:S01]  /*eddb0*/  IMAD.SHL.U32 R3, R3, 0x2, RZ ;  /* 0x0000000203037824 */ /* 0x000fe200078e00ff */
[----:B--2---:R-:W-:Y:S01]  /*eddc0*/  ISETP.NE.U32.AND P6, PT, R19, UR6, PT ;  /* 0x0000000613007c0c */ /* 0x004fe2000bfc5070 */
[----:B---3--:R-:W-:Y:S02]  /*eddd0*/  IMAD.MOV.U32 R6, RZ, RZ, R16 ;  /* 0x000000ffff067224 */ /* 0x008fe400078e0010 */
[----:B----4-:R-:W-:Y:S02]  /*edde0*/  IMAD.MOV.U32 R7, RZ, RZ, R10 ;  /* 0x000000ffff077224 */ /* 0x010fe400078e000a */
[----:B------:R-:W-:Y:S02]  /*eddf0*/  IMAD.MOV.U32 R4, RZ, RZ, R17 ;  /* 0x000000ffff047224 */ /* 0x000fe400078e0011 */
[----:B------:R-:W-:-:S05]  /*ede00*/  IMAD.MOV.U32 R5, RZ, RZ, R11 ;  /* 0x000000ffff057224 */ /* 0x000fca00078e000b */
[----:B------:R0:W-:Y:S04]  /*ede10*/  STL.64 [R1+0x1698], R4 ;  /* 0x0016980401007387 */ /* 0x0001e80000100a00 */
[----:B------:R0:W-:Y:S04]  /*ede20*/  STL [R1+0x3b8c], R27 ;  /* 0x003b8c1b01007387 */ /* 0x0001e80000100800 */
[----:B------:R0:W-:Y:S01]  /*ede30*/  STL.64 [R1+0x1b70], R6 ;  /* 0x001b700601007387 */ /* 0x0001e20000100a00 */
[----:B------:R-:W-:Y:S05]  /*ede40*/  @P6 BRA `(.L_x_1) ;  /* 0xfffff44000906947 */ /* 0x000fea000383ffff */
[----:B------:R-:W2:Y:S04]  /*ede50*/  LDL.LU R2, [R1+0x108c] ;  /* 0x00108c0001027983 */ /* 0x000ea80000300800 */
[----:B-----5:R-:W2:Y:S04]  /*ede60*/  LDL.LU R0, [R1+0x103c] ;  /* 0x00103c0001007983 */ /* 0x020ea80000300800 */
        /* <DEDUP_REMOVED lines=24> */
[----:B------:R-:W-:Y:S04]  /*edff0*/  STL [R1+0x3bac], R28 ;  /* 0x003bac1c01007387 */ /* 0x000fe80000100800 */
[----:B------:R-:W-:Y:S01]  /*ee000*/  STL [R1+0x3ba8], R29 ;  /* 0x003ba81d01007387 */ /* 0x000fe20000100800 */
[----:B--2---:R-:W-:-:S05]  /*ee010*/  F2FP.BF16.F32.PACK_AB R3, R2, R0 ;  /* 0x000000000203723e */ /* 0x004fca00000010ff */
[----:B------:R0:W-:Y:S01]  /*ee020*/  STL [R1+0x84c], R3 ;  /* 0x00084c0301007387 */ /* 0x0001e20000100800 */
[----:B---3--:R-:W-:-:S05]  /*ee030*/  F2FP.BF16.F32.PACK_AB R2, R17, R11 ;  /* 0x0000000b1102723e */ /* 0x008fca00000010ff */
[----:B------:R1:W-:Y:S01]  /*ee040*/  STL [R1+0x848], R2 ;  /* 0x0008480201007387 */ /* 0x0003e20000100800 */
[----:B----4-:R-:W-:-:S05]  /*ee050*/  F2FP.BF16.F32.PACK_AB R0, R16, R10 ;  /* 0x0000000a1000723e */ /* 0x010fca00000010ff */
[----:B------:R2:W-:Y:S01]  /*ee060*/  STL [R1+0x844], R0 ;  /* 0x0008440001007387 */ /* 0x0005e20000100800 */
[----:B0-----:R-:W-:-:S05]  /*ee070*/  F2FP.BF16.F32.PACK_AB R3, R13, R9 ;  /* 0x000000090d03723e */ /* 0x001fca00000010ff */
[----:B------:R0:W-:Y:S01]  /*ee080*/  STL [R1+0x840], R3 ;  /* 0x0008400301007387 */ /* 0x0001e20000100800 */
[----:B-1----:R-:W-:-:S05]  /*ee090*/  F2FP.BF16.F32.PACK_AB R2, R12, R8 ;  /* 0x000000080c02723e */ /* 0x002fca00000010ff */
[----:B------:R1:W-:Y:S01]  /*ee0a0*/  STL [R1+0x82c], R2 ;  /* 0x00082c0201007387 */ /* 0x0003e20000100800 */
[----:B--2---:R-:W-:-:S05]  /*ee0b0*/  F2FP.BF16.F32.PACK_AB R0, R4, R5 ;  /* 0x000000050400723e */ /* 0x004fca00000010ff */
        /* <DEDUP_REMOVED lines=8> */
[----:B------:R-:W-:Y:S01]  /*ee140*/  STL [R1+0x838], R3 ;  /* 0x0008380301007387 */ /* 0x000fe20000100800 */
[----:B-1----:R-:W-:-:S03]  /*ee150*/  F2FP.BF16.F32.PACK_AB R2, R24, R25 ;  /* 0x000000191802723e */ /* 0x002fc600000010ff */
[----:B------:R-:W3:Y:S04]  /*ee160*/  LDL.LU R29, [R1+0x590] ;  /* 0x00059000011d7983 */ /* 0x000ee80000300800 */
[----:B------:R-:W-:Y:S01]  /*ee170*/  STL [R1+0x834], R2 ;  /* 0x0008340201007387 */ /* 0x000fe20000100800 */
[----:B--2---:R-:W-:-:S03]  /*ee180*/  F2FP.BF16.F32.PACK_AB R0, R26, R27 ;  /* 0x0000001b1a00723e */ /* 0x004fc600000010ff */
[----:B---3--:R0:W-:Y:S04]  /*ee190*/  STL [R1+0x43a0], R29 ;  /* 0x0043a01d01007387 */ /* 0x0081e80000100800 */
[----:B------:R-:W-:Y:S04]  /*ee1a0*/  STL [R1+0x830], R0 ;  /* 0x0008300001007387 */ /* 0x000fe80000100800 */
[----:B0-----:R-:W2:Y:S04]  /*ee1b0*/  LDL.LU R29, [R1+0x598] ;  /* 0x00059800011d7983 */ /* 0x001ea80000300800 */
[----:B--2---:R0:W-:Y:S04]  /*ee1c0*/  STL [R1+0x43a8], R29 ;  /* 0x0043a81d01007387 */ /* 0x0041e80000100800 */
        /* <DEDUP_REMOVED lines=31> */
[----:B------:R-:W3:Y:S04]  /*ee3c0*/  LDL.LU R28, [R1+0x6e8] ;  /* 0x0006e800011c7983 */ /* 0x000ee80000300800 */
[----:B---3--:R0:W-:Y:S04]  /*ee3d0*/  STL [R1+0x439c], R28 ;  /* 0x00439c1c01007387 */ /* 0x0081e80000100800 */
[----:B0-----:R-:W3:Y:S04]  /*ee3e0*/  LDL.LU R28, [R1+0x380] ;  /* 0x00038000011c7983 */ /* 0x001ee80000300800 */
        /* <DEDUP_REMOVED lines=33> */
[----:B0-----:R-:W2:Y:S04]  /*ee600*/  LDL.LU R28, [R1+0x38c] ;  /* 0x00038c00011c7983 */ /* 0x001ea80000300800 */
[----:B------:R-:W3:Y:S04]  /*ee610*/  LDL.LU R20, [R1+0x8b8] ;  /* 0x0008b80001147983 */ /* 0x000ee80000300800 */
[----:B------:R-:W4:Y:S04]  /*ee620*/  LDL.LU R21, [R1+0x6e0] ;  /* 0x0006e00001157983 */ /* 0x000f280000300800 */
        /* <DEDUP_REMOVED lines=25> */
[----:B--2---:R-:W-:-:S03]  /*ee7c0*/  F2FP.BF16.F32.PACK_AB R29, R28, R29 ;  /* 0x0000001d1c1d723e */ /* 0x004fc600000010ff */
[----:B------:R-:W2:Y:S04]  /*ee7d0*/  LDL.LU R28, [R1+0x4424] ;  /* 0x00442400011c7983 */ /* 0x000ea80000300800 */
[----:B------:R0:W-:Y:S04]  /*ee7e0*/  STL [R1+0x81c], R29 ;  /* 0x00081c1d01007387 */ /* 0x0001e80000100800 */
[----:B0-----:R-:W2:Y:S02]  /*ee7f0*/  LDL.LU R29, [R1+0x4420] ;  /* 0x00442000011d7983 */ /* 0x001ea40000300800 */
[----:B--2---:R-:W-:-:S02]  /*ee800*/  F2FP.BF16.F32.PACK_AB R29, R28, R29 ;  /* 0x0000001d1c1d723e */ /* 0x004fc400000010ff */
        /* <DEDUP_REMOVED lines=64> */
[----:B------:R-:W3:Y:S04]  /*eec10*/  LDL.LU R28, [R1+0x439c] ;  /* 0x00439c00011c7983 */ /* 0x000ee80000300800 */
[----:B------:R-:W-:Y:S01]  /*eec20*/  STL [R1+0x7d8], R29 ;  /* 0x0007d81d01007387 */ /* 0x000fe20000100800 */
[----:B---3--:R-:W-:Y:S02]  /*eec30*/  F2FP.BF16.F32.PACK_AB R28, R28, R20 ;  /* 0x000000141c1c723e */ /* 0x008fe400000010ff */
[----:B----4-:R-:W-:Y:S02]  /*eec40*/  F2FP.BF16.F32.PACK_AB R20, R21, R3 ;  /* 0x000000031514723e */ /* 0x010fe400000010ff */
[----:B------:R-:W-:Y:S01]  /*eec50*/  F2FP.BF16.F32.PACK_AB R3, R2, R0 ;  /* 0x000000000203723e */ /* 0x000fe200000010ff */
[----:B------:R-:W-:Y:S01]  /*eec60*/  STL [R1+0x7d4], R28 ;  /* 0x0007d41c01007387 */ /* 0x000fe20000100800 */
[----:B------:R-:W-:-:S02]  /*eec70*/  F2FP.BF16.F32.PACK_AB R2, R17, R11 ;  /* 0x0000000b1102723e */ /* 0x000fc400000010ff */
[----:B------:R-:W-:Y:S01]  /*eec80*/  F2FP.BF16.F32.PACK_AB R0, R16, R10 ;  /* 0x0000000a1000723e */ /* 0x000fe200000010ff */
[----:B------:R-:W-:Y:S04]  /*eec90*/  STL [R1+0x7d0], R20 ;  /* 0x0007d01401007387 */ /* 0x000fe80000100800 */
[----:B------:R0:W-:Y:S04]  /*eeca0*/  STL [R1+0x79c], R3 ;  /* 0x00079c0301007387 */ /* 0x0001e80000100800 */
[----:B------:R1:W-:Y:S01]  /*eecb0*/  STL [R1+0x798], R2 ;  /* 0x0007980201007387 */ /* 0x0003e20000100800 */
[----:B0-----:R-:W-:-:S03]  /*eecc0*/  F2FP.BF16.F32.PACK_AB R3, R13, R9 ;  /* 0x000000090d03723e */ /* 0x001fc600000010ff */
[----:B------:R0:W-:Y:S01]  /*eecd0*/  STL [R1+0x794], R0 ;  /* 0x0007940001007387 */ /* 0x0001e20000100800 */
[----:B-1----:R-:W-:-:S03]  /*eece0*/  F2FP.BF16.F32.PACK_AB R2, R12, R8 ;  /* 0x000000080c02723e */ /* 0x002fc600000010ff */
[----:B------:R1:W-:Y:S01]  /*eecf0*/  STL [R1+0x790], R3 ;  /* 0x0007900301007387 */ /* 0x0003e20000100800 */
[----:B0-----:R-:W-:-:S03]  /*eed00*/  F2FP.BF16.F32.PACK_AB R0, R4, R5 ;  /* 0x000000050400723e */ /* 0x001fc600000010ff */
[----:B------:R0:W-:Y:S01]  /*eed10*/  STL [R1+0x7ac], R2 ;  /* 0x0007ac0201007387 */ /* 0x0001e20000100800 */
[----:B-1----:R-:W-:-:S03]  /*eed20*/  F2FP.BF16.F32.PACK_AB R3, R6, R7 ;  /* 0x000000070603723e */ /* 0x002fc600000010ff */
[----:B------:R1:W-:Y:S04]  /*eed30*/  STL [R1+0x7a8], R0 ;  /* 0x0007a80001007387 */ /* 0x0003e80000100800 */
[----:B------:R2:W-:Y:S01]  /*eed40*/  STL [R1+0x7a4], R3 ;  /* 0x0007a40301007387 */ /* 0x0005e20000100800 */
[----:B0-----:R-:W-:Y:S02]  /*eed50*/  F2FP.BF16.F32.PACK_AB R2, R14, R15 ;  /* 0x0000000f0e02723e */ /* 0x001fe400000010ff */
[----:B-1----:R-:W-:-:S03]  /*eed60*/  F2FP.BF16.F32.PACK_AB R0, R18, R19 ;  /* 0x000000131200723e */ /* 0x002fc600000010ff */
[----:B------:R0:W-:Y:S01]  /*eed70*/  STL [R1+0x7a0], R2 ;  /* 0x0007a00201007387 */ /* 0x0001e20000100800 */
[----:B--2---:R-:W-:-:S03]  /*eed80*/  F2FP.BF16.F32.PACK_AB R3, R22, R23 ;  /* 0x000000171603723e */ /* 0x004fc600000010ff */
[----:B------:R1:W-:Y:S04]  /*eed90*/  STL [R1+0x7bc], R0 ;  /* 0x0007bc0001007387 */ /* 0x0003e80000100800 */
[----:B------:R-:W-:Y:S04]  /*eeda0*/  STL [R1+0x7b8], R3 ;  /* 0x0007b80301007387 */ /* 0x000fe80000100800 */
[----:B------:R-:W2:Y:S01]  /*eedb0*/  LDL.LU R29, [R1+0x1210] ;  /* 0x00121000011d7983 */ /* 0x000ea20000300800 */
[----:B0-----:R-:W-:Y:S02]  /*eedc0*/  F2FP.BF16.F32.PACK_AB R2, R24, R25 ;  /* 0x000000191802723e */ /* 0x001fe400000010ff */
[----:B-1----:R-:W-:-:S03]  /*eedd0*/  F2FP.BF16.F32.PACK_AB R0, R26, R27 ;  /* 0x0000001b1a00723e */ /* 0x002fc600000010ff */
[----:B------:R-:W-:Y:S04]  /*eede0*/  STL [R1+0x7b4], R2 ;  /* 0x0007b40201007387 */ /* 0x000fe80000100800 */
[----:B--2---:R0:W-:Y:S04]  /*eedf0*/  STL [R1+0x4314], R29 ;  /* 0x0043141d01007387 */ /* 0x0041e80000100800 */
        /* <DEDUP_REMOVED lines=963> */
[----:B------:R-:W-:Y:S02]  /*f2a30*/  F2FP.BF16.F32.PACK_AB R3, R2, R0 ;  /* 0x000000000203723e */ /* 0x000fe400000010ff */
[----:B------:R-:W-:Y:S01]  /*f2a40*/  F2FP.BF16.F32.PACK_AB R2, R17, R11 ;  /* 0x0000000b1102723e */ /* 0x000fe200000010ff */
[----:B------:R-:W-:Y:S04]  /*f2a50*/  STL [R1+0x4a4], R28 ;  /* 0x0004a41c01007387 */ /* 0x000fe80000100800 */
[----:B------:R-:W-:Y:S01]  /*f2a60*/  STL [R1+0x4a0], R20 ;  /* 0x0004a01401007387 */ /* 0x000fe20000100800 */
[----:B------:R-:W-:-:S03]  /*f2a70*/  F2FP.BF16.F32.PACK_AB R0, R16, R10 ;  /* 0x0000000a1000723e */ /* 0x000fc600000010ff */
[----:B------:R0:W-:Y:S04]  /*f2a80*/  STL [R1+0x46c], R3 ;  /* 0x00046c0301007387 */ /* 0x0001e80000100800 */
[----:B------:R1:W-:Y:S04]  /*f2a90*/  STL [R1+0x468], R2 ;  /* 0x0004680201007387 */ /* 0x0003e80000100800 */
[----:B------:R2:W-:Y:S01]  /*f2aa0*/  STL [R1+0x464], R0 ;  /* 0x0004640001007387 */ /* 0x0005e20000100800 */
[----:B0-----:R-:W-:Y:S02]  /*f2ab0*/  F2FP.BF16.F32.PACK_AB R3, R13, R9 ;  /* 0x000000090d03723e */ /* 0x001fe400000010ff */
[----:B-1----:R-:W-:-:S02]  /*f2ac0*/  F2FP.BF16.F32.PACK_AB R2, R12, R8 ;  /* 0x000000080c02723e */ /* 0x002fc400000010ff */
[----:B--2---:R-:W-:Y:S01]  /*f2ad0*/  F2FP.BF16.F32.PACK_AB R0, R4, R5 ;  /* 0x000000050400723e */ /* 0x004fe200000010ff */
[----:B------:R0:W-:Y:S04]  /*f2ae0*/  STL [R1+0x460], R3 ;  /* 0x0004600301007387 */ /* 0x0001e80000100800 */
[----:B------:R1:W-:Y:S04]  /*f2af0*/  STL [R1+0x47c], R2 ;  /* 0x00047c0201007387 */ /* 0x0003e80000100800 */
[----:B------:R2:W-:Y:S01]  /*f2b00*/  STL [R1+0x478], R0 ;  /* 0x0004780001007387 */ /* 0x0005e20000100800 */
[----:B0-----:R-:W-:-:S02]  /*f2b10*/  F2FP.BF16.F32.PACK_AB R3, R6, R7 ;  /* 0x000000070603723e */ /* 0x001fc400000010ff */
[----:B-1----:R-:W-:Y:S02]  /*f2b20*/  F2FP.BF16.F32.PACK_AB R2, R14, R15 ;  /* 0x0000000f0e02723e */ /* 0x002fe400000010ff */
[----:B--2---:R-:W-:Y:S01]  /*f2b30*/  F2FP.BF16.F32.PACK_AB R0, R18, R19 ;  /* 0x000000131200723e */ /* 0x004fe200000010ff */
[----:B------:R0:W-:Y:S04]  /*f2b40*/  STL [R1+0x474], R3 ;  /* 0x0004740301007387 */ /* 0x0001e80000100800 */
[----:B------:R1:W-:Y:S04]  /*f2b50*/  STL [R1+0x470], R2 ;  /* 0x0004700201007387 */ /* 0x0003e80000100800 */
[----:B------:R2:W-:Y:S01]  /*f2b60*/  STL [R1+0x48c], R0 ;  /* 0x00048c0001007387 */ /* 0x0005e20000100800 */
[----:B0-----:R-:W-:-:S05]  /*f2b70*/  F2FP.BF16.F32.PACK_AB R3, R22, R23 ;  /* 0x000000171603723e */ /* 0x001fca00000010ff */
[----:B------:R-:W-:Y:S04]  /*f2b80*/  STL [R1+0x488], R3 ;  /* 0x0004880301007387 */ /* 0x000fe80000100800 */
[----:B------:R-:W3:Y:S01]  /*f2b90*/  LDL.LU R29, [R1+0x1260] ;  /* 0x00126000011d7983 */ /* 0x000ee20000300800 */
[----:B-1----:R-:W-:Y:S02]  /*f2ba0*/  F2FP.BF16.F32.PACK_AB R2, R24, R25 ;  /* 0x000000191802723e */ /* 0x002fe400000010ff */
[----:B--2---:R-:W-:-:S03]  /*f2bb0*/  F2FP.BF16.F32.PACK_AB R0, R26, R27 ;  /* 0x0000001b1a00723e */ /* 0x004fc600000010ff */
[----:B------:R-:W-:Y:S04]  /*f2bc0*/  STL [R1+0x484], R2 ;  /* 0x0004840201007387 */ /* 0x000fe80000100800 */
        /* <DEDUP_REMOVED lines=270> */
[----:B------:R-:W2:Y:S01]  /*f3cb0*/  LDL.LU R28, [R1+0x4028] ;  /* 0x00402800011c7983 */ /* 0x000ea20000300800 */
[----:B---3--:R-:W-:Y:S02]  /*f3cc0*/  F2FP.BF16.F32.PACK_AB R7, R2, R7 ;  /* 0x000000070207723e */ /* 0x008fe400000010ff */
[----:B----4-:R-:W-:Y:S02]  /*f3cd0*/  F2FP.BF16.F32.PACK_AB R3, R21, R3 ;  /* 0x000000031503723e */ /* 0x010fe400000010ff */
[----:B------:R-:W-:Y:S01]  /*f3ce0*/  F2FP.BF16.F32.PACK_AB R6, R0, R6 ;  /* 0x000000060006723e */ /* 0x000fe200000010ff */
[----:B------:R-:W-:Y:S01]  /*f3cf0*/  STL [R1+0x3d8], R29 ;  /* 0x0003d81d01007387 */ /* 0x000fe20000100800 */
[----:B------:R-:W-:Y:S02]  /*f3d00*/  F2FP.BF16.F32.PACK_AB R5, R17, R5 ;  /* 0x000000051105723e */ /* 0x000fe400000010ff */
[----:B------:R-:W-:Y:S02]  /*f3d10*/  F2FP.BF16.F32.PACK_AB R4, R11, R4 ;  /* 0x000000040b04723e */ /* 0x000fe400000010ff */
[----:B------:R-:W-:-:S02]  /*f3d20*/  F2FP.BF16.F32.PACK_AB R11, R16, R10 ;  /* 0x0000000a100b723e */ /* 0x000fc400000010ff */
[----:B------:R-:W-:Y:S02]  /*f3d30*/  F2FP.BF16.F32.PACK_AB R10, R13, R9 ;  /* 0x000000090d0a723e */ /* 0x000fe400000010ff */
[----:B------:R-:W-:Y:S02]  /*f3d40*/  F2FP.BF16.F32.PACK_AB R9, R12, R8 ;  /* 0x000000080c09723e */ /* 0x000fe400000010ff */
[----:B------:R-:W-:Y:S02]  /*f3d50*/  F2FP.BF16.F32.PACK_AB R8, R14, R15 ;  /* 0x0000000f0e08723e */ /* 0x000fe400000010ff */
[----:B------:R-:W-:Y:S02]  /*f3d60*/  F2FP.BF16.F32.PACK_AB R15, R18, R19 ;  /* 0x00000013120f723e */ /* 0x000fe400000010ff */
[----:B------:R-:W-:Y:S02]  /*f3d70*/  F2FP.BF16.F32.PACK_AB R14, R22, R23 ;  /* 0x00000017160e723e */ /* 0x000fe400000010ff */
[----:B------:R-:W-:-:S02]  /*f3d80*/  F2FP.BF16.F32.PACK_AB R13, R24, R25 ;  /* 0x00000019180d723e */ /* 0x000fc400000010ff */
[----:B------:R-:W-:Y:S02]  /*f3d90*/  F2FP.BF16.F32.PACK_AB R12, R26, R27 ;  /* 0x0000001b1a0c723e */ /* 0x000fe400000010ff */
[----:B--2---:R-:W-:-:S05]  /*f3da0*/  F2FP.BF16.F32.PACK_AB R20, R28, R20 ;  /* 0x000000141c14723e */ /* 0x004fca00000010ff */
        /* <DEDUP_REMOVED lines=22> */
[----:B--2---:R-:W-:Y:S04]  /*f3f10*/  STL [R1+0x3fdc], R13 ;  /* 0x003fdc0d01007387 */ /* 0x004fe80000100800 */
[----:B------:R-:W2:Y:S04]  /*f3f20*/  LDL.LU R14, [R1+0x1408] ;  /* 0x00140800010e7983 */ /* 0x000ea80000300800 */
        /* <DEDUP_REMOVED lines=27> */
[----:B------:R-:W2:Y:S01]  /*f40e0*/  LDL.LU R0, [R1+0x1460] ;  /* 0x0014600001007983 */ /* 0x000ea20000300800 */
[----:B------:R-:W-:-:S03]  /*f40f0*/  F2FP.BF16.F32.PACK_AB R19, R18, R19 ;  /* 0x000000131213723e */ /* 0x000fc600000010ff */
[----:B--2---:R-:W-:Y:S04]  /*f4100*/  STL [R1+0x4018], R0 ;  /* 0x0040180001007387 */ /* 0x004fe80000100800 */
[----:B------:R0:W-:Y:S04]  /*f4110*/  STL [R1+0x3bdc], R12 ;  /* 0x003bdc0c01007387 */ /* 0x0001e80000100800 */
[----:B0-----:R-:W2:Y:S01]  /*f4120*/  LDL.LU R12, [R1+0x13e0] ;  /* 0x0013e000010c7983 */ /* 0x001ea20000300800 */
[----:B---3--:R-:W-:Y:S02]  /*f4130*/  F2FP.BF16.F32.PACK_AB R18, R22, R23 ;  /* 0x000000171612723e */ /* 0x008fe400000010ff */
[----:B----4-:R-:W-:-:S02]  /*f4140*/  F2FP.BF16.F32.PACK_AB R17, R24, R25 ;  /* 0x000000191811723e */ /* 0x010fc400000010ff */
[----:B------:R-:W-:Y:S01]  /*f4150*/  F2FP.BF16.F32.PACK_AB R16, R26, R27 ;  /* 0x0000001b1a10723e */ /* 0x000fe200000010ff */
[----:B--2---:R-:W-:Y:S04]  /*f4160*/  STL [R1+0x4024], R12 ;  /* 0x0040240c01007387 */ /* 0x004fe80000100800 */
[----:B------:R0:W-:Y:S04]  /*f4170*/  STL [R1+0x3be0], R19 ;  /* 0x003be01301007387 */ /* 0x0001e80000100800 */
[----:B0-----:R-:W2:Y:S04]  /*f4180*/  LDL.LU R19, [R1+0x13d0] ;  /* 0x0013d00001137983 */ /* 0x001ea80000300800 */
[----:B------:R-:W3:Y:S04]  /*f4190*/  LDL.LU R12, [R1+0x13ac] ;  /* 0x0013ac00010c7983 */ /* 0x000ee80000300800 */
[----:B------:R-:W3:Y:S04]  /*f41a0*/  LDL.LU R23, [R1+0x13cc] ;  /* 0x0013cc0001177983 */ /* 0x000ee80000300800 */
[----:B------:R-:W4:Y:S04]  /*f41b0*/  LDL.LU R21, [R1+0x13a4] ;  /* 0x0013a40001157983 */ /* 0x000f280000300800 */
[----:B------:R-:W4:Y:S04]  /*f41c0*/  LDL.LU R22, [R1+0x13c4] ;  /* 0x0013c40001167983 */ /* 0x000f280000300800 */
[----:B------:R-:W2:Y:S04]  /*f41d0*/  LDL.LU R20, [R1+0x13dc] ;  /* 0x0013dc0001147983 */ /* 0x000ea80000300800 */
[----:B------:R0:W-:Y:S04]  /*f41e0*/  STL [R1+0x3be4], R18 ;  /* 0x003be41201007387 */ /* 0x0001e80000100800 */
[----:B0-----:R-:W2:Y:S04]  /*f41f0*/  LDL.LU R18, [R1+0x13e8] ;  /* 0x0013e80001127983 */ /* 0x001ea80000300800 */
        /* <DEDUP_REMOVED lines=23> */
[----:B0-----:R-:W2:Y:S01]  /*f4370*/  LDL.LU R16, [R1+0x13c0] ;  /* 0x0013c00001107983 */ /* 0x001ea20000300800 */
[----:B---3--:R-:W-:-:S03]  /*f4380*/  F2FP.BF16.F32.PACK_AB R23, R12, R23 ;  /* 0x000000170c17723e */ /* 0x008fc600000010ff */
[----:B------:R-:W3:Y:S04]  /*f4390*/  LDL.LU R12, [R1+0x4024] ;  /* 0x00402400010c7983 */ /* 0x000ee80000300800 */
[----:B------:R0:W-:Y:S01]  /*f43a0*/  STL [R1+0x3bf0], R23 ;  /* 0x003bf01701007387 */ /* 0x0001e20000100800 */
[----:B----4-:R-:W-:-:S03]  /*f43b0*/  F2FP.BF16.F32.PACK_AB R22, R21, R22 ;  /* 0x000000161516723e */ /* 0x010fc600000010ff */
[----:B0-----:R-:W4:Y:S04]  /*f43c0*/  LDL.LU R23, [R1+0x13a0] ;  /* 0x0013a00001177983 */ /* 0x001f280000300800 */
[----:B------:R-:W2:Y:S04]  /*f43d0*/  LDL.LU R21, [R1+0x4020] ;  /* 0x0040200001157983 */ /* 0x000ea80000300800 */
[----:B------:R0:W-:Y:S04]  /*f43e0*/  STL [R1+0x3bf4], R22 ;  /* 0x003bf41601007387 */ /* 0x0001e80000100800 */
[----:B0-----:R-:W3:Y:S01]  /*f43f0*/  LDL.LU R22, [R1+0x13c8] ;  /* 0x0013c80001167983 */ /* 0x001ee20000300800 */
[----:B--2---:R-:W-:-:S03]  /*f4400*/  F2FP.BF16.F32.PACK_AB R21, R20, R21 ;  /* 0x000000151415723e */ /* 0x004fc600000010ff */
[----:B------:R-:W2:Y:S04]  /*f4410*/  LDL.LU R20, [R1+0x401c] ;  /* 0x00401c0001147983 */ /* 0x000ea80000300800 */
[----:B------:R0:W-:Y:S01]  /*f4420*/  STL [R1+0x3bf8], R21 ;  /* 0x003bf81501007387 */ /* 0x0001e20000100800 */
[----:B------:R-:W-:Y:S02]  /*f4430*/  F2FP.BF16.F32.PACK_AB R27, R2, R27 ;  /* 0x0000001b021b723e */ /* 0x000fe400000010ff */
[----:B------:R-:W-:Y:S02]  /*f4440*/  F2FP.BF16.F32.PACK_AB R26, R3, R26 ;  /* 0x0000001a031a723e */ /* 0x000fe400000010ff */
[----:B------:R-:W-:Y:S01]  /*f4450*/  F2FP.BF16.F32.PACK_AB R25, R28, R25 ;  /* 0x000000191c19723e */ /* 0x000fe200000010ff */
[----:B0-----:R-:W3:Y:S01]  /*f4460*/  LDL.LU R21, [R1+0x13a8] ;  /* 0x0013a80001157983 */ /* 0x001ee20000300800 */
[----:B------:R-:W-:-:S02]  /*f4470*/  F2FP.BF16.F32.PACK_AB R24, R29, R24 ;  /* 0x000000181d18723e */ /* 0x000fc400000010ff */
[----:B--2---:R-:W-:Y:S02]  /*f4480*/  F2FP.BF16.F32.PACK_AB R20, R0, R20 ;  /* 0x000000140014723e */ /* 0x004fe400000010ff */
[----:B------:R-:W2:Y:S04]  /*f4490*/  LDL.LU R0, [R1+0x4018] ;  /* 0x0040180001007983 */ /* 0x000ea80000300800 */
[----:B------:R0:W-:Y:S04]  /*f44a0*/  STL [R1+0x3bfc], R20 ;  /* 0x003bfc1401007387 */ /* 0x0001e80000100800 */
[----:B0-----:R-:W2:Y:S04]  /*f44b0*/  LDL.LU R20, [R1+0x13b0] ;  /* 0x0013b00001147983 */ /* 0x001ea80000300800 */
        /* <DEDUP_REMOVED lines=11> */
[----:B0-----:R-:W2:Y:S01]  /*f4570*/  LDL.LU R24, [R1+0x1380] ;  /* 0x0013800001187983 */ /* 0x001ea20000300800 */
[----:B------:R-:W-:-:S02]  /*f4580*/  F2FP.BF16.F32.PACK_AB R6, R7, R6 ;  /* 0x000000060706723e */ /* 0x000fc400000010ff */
[----:B------:R-:W-:Y:S01]  /*f4590*/  F2FP.BF16.F32.PACK_AB R4, R5, R4 ;  /* 0x000000040504723e */ /* 0x000fe200000010ff */
[----:B------:R-:W3:Y:S01]  /*f45a0*/  LDL.LU R7, [R1+0x4004] ;  /* 0x0040040001077983 */ /* 0x000ee20000300800 */
[----:B------:R-:W-:-:S03]  /*f45b0*/  F2FP.BF16.F32.PACK_AB R10, R11, R10 ;  /* 0x0000000a0b0a723e */ /* 0x000fc600000010ff */
[----:B------:R0:W-:Y:S01]  /*f45c0*/  STL [R1+0xc], R6 ;  /* 0x00000c0601007387 */ /* 0x0001e20000100800 */
[----:B------:R-:W-:Y:S02]  /*f45d0*/  F2FP.BF16.F32.PACK_AB R8, R9, R8 ;  /* 0x000000080908723e */ /* 0x000fe400000010ff */
[----:B------:R-:W-:Y:S01]  /*f45e0*/  F2FP.BF16.F32.PACK_AB R14, R15, R14 ;  /* 0x0000000e0f0e723e */ /* 0x000fe200000010ff */
[----:B0-----:R-:W4:Y:S04]  /*f45f0*/  LDL.LU R6, [R1+0x4000] ;  /* 0x0040000001067983 */ /* 0x001f280000300800 */
[----:B------:R-:W4:Y:S04]  /*f4600*/  LDL.LU R5, [R1+0x3ffc] ;  /* 0x003ffc0001057983 */ /* 0x000f280000300800 */
[----:B------:R0:W-:Y:S04]  /*f4610*/  STL [R1+0x8], R4 ;  /* 0x0000080401007387 */ /* 0x0001e80000100800 */
[----:B0-----:R-:W4:Y:S04]  /*f4620*/  LDL.LU R4, [R1+0x3ff8] ;  /* 0x003ff80001047983 */ /* 0x001f280000300800 */
[----:B------:R-:W4:Y:S04]  /*f4630*/  LDL.LU R11, [R1+0x3ff4] ;  /* 0x003ff400010b7983 */ /* 0x000f280000300800 */
[----:B------:R0:W-:Y:S04]  /*f4640*/  STL [R1+0x4], R10 ;  /* 0x0000040a01007387 */ /* 0x0001e80000100800 */
[----:B0-----:R-:W4:Y:S04]  /*f4650*/  LDL.LU R10, [R1+0x3ff0] ;  /* 0x003ff000010a7983 */ /* 0x001f280000300800 */
[----:B------:R-:W4:Y:S04]  /*f4660*/  LDL.LU R9, [R1+0x3fec] ;  /* 0x003fec0001097983 */ /* 0x000f280000300800 */
[----:B------:R0:W-:Y:S04]  /*f4670*/  STL [R1], R8 ;  /* 0x0000000801007387 */ /* 0x0001e80000100800 */
[----:B0-----:R-:W4:Y:S04]  /*f4680*/  LDL.LU R8, [R1+0x3fe8] ;  /* 0x003fe80001087983 */ /* 0x001f280000300800 */
[----:B------:R-:W4:Y:S04]  /*f4690*/  LDL.LU R15, [R1+0x3fe4] ;  /* 0x003fe400010f7983 */ /* 0x000f280000300800 */
[----:B------:R0:W-:Y:S04]  /*f46a0*/  STL [R1+0x1c], R14 ;  /* 0x00001c0e01007387 */ /* 0x0001e80000100800 */
[----:B0-----:R-:W4:Y:S01]  /*f46b0*/  LDL.LU R14, [R1+0x3fe0] ;  /* 0x003fe000010e7983 */ /* 0x001f220000300800 */
[----:B--2---:R-:W-:-:S03]  /*f46c0*/  F2FP.BF16.F32.PACK_AB R24, R13, R24 ;  /* 0x000000180d18723e */ /* 0x004fc600000010ff */
[----:B------:R-:W2:Y:S01]  /*f46d0*/  LDL.LU R13, [R1+0x3fdc] ;  /* 0x003fdc00010d7983 */ /* 0x000ea20000300800 */
[----:B------:R-:W-:-:S03]  /*f46e0*/  F2FP.BF16.F32.PACK_AB R25, R25, R26 ;  /* 0x0000001a1919723e */ /* 0x000fc600000010ff */
[----:B------:R0:W-:Y:S01]  /*f46f0*/  STL [R1+0x18], R24 ;  /* 0x0000181801007387 */ /* 0x0001e20000100800 */
[----:B---3--:R-:W-:Y:S02]  /*f4700*/  F2FP.BF16.F32.PACK_AB R21, R21, R22 ;  /* 0x000000161515723e */ /* 0x008fe400000010ff */
[----:B------:R-:W-:Y:S01]  /*f4710*/  F2FP.BF16.F32.PACK_AB R17, R17, R18 ;  /* 0x000000121111723e */ /* 0x000fe200000010ff */
[----:B------:R-:W-:Y:S01]  /*f4720*/  STL [R1+0x14], R25 ;  /* 0x0000141901007387 */ /* 0x000fe20000100800 */
[----:B0-----:R-:W-:Y:S02]  /*f4730*/  F2FP.BF16.F32.PACK_AB R24, R27, R20 ;  /* 0x000000141b18723e */ /* 0x001fe400000010ff */
[----:B----4-:R-:W-:Y:S02]  /*f4740*/  F2FP.BF16.F32.PACK_AB R20, R23, R16 ;  /* 0x000000101714723e */ /* 0x010fe400000010ff */
[----:B------:R-:W-:Y:S01]  /*f4750*/  F2FP.BF16.F32.PACK_AB R16, R19, R12 ;  /* 0x0000000c1310723e */ /* 0x000fe200000010ff */
[----:B------:R0:W-:Y:S04]  /*f4760*/  STL [R1+0x10], R24 ;  /* 0x0000101801007387 */ /* 0x0001e80000100800 */
[----:B------:R-:W-:Y:S04]  /*f4770*/  STL [R1+0x2c], R21 ;  /* 0x00002c1501007387 */ /* 0x000fe80000100800 */
[----:B------:R-:W-:Y:S04]  /*f4780*/  STL [R1+0x28], R20 ;  /* 0x0000281401007387 */ /* 0x000fe80000100800 */
[----:B------:R-:W-:Y:S04]  /*f4790*/  STL [R1+0x24], R17 ;  /* 0x0000241101007387 */ /* 0x000fe80000100800 */
[----:B------:R-:W-:Y:S01]  /*f47a0*/  STL [R1+0x20], R16 ;  /* 0x0000201001007387 */ /* 0x000fe20000100800 */
[----:B------:R-:W-:-:S02]  /*f47b0*/  F2FP.BF16.F32.PACK_AB R5, R5, R6 ;  /* 0x000000060505723e */ /* 0x000fc400000010ff */
[----:B------:R-:W-:Y:S02]  /*f47c0*/  F2FP.BF16.F32.PACK_AB R9, R9, R10 ;  /* 0x0000000a0909723e */ /* 0x000fe400000010ff */
[----:B------:R-:W-:Y:S02]  /*f47d0*/  F2FP.BF16.F32.PACK_AB R12, R15, R8 ;  /* 0x000000080f0c723e */ /* 0x000fe400000010ff */
[----:B------:R-:W-:Y:S02]  /*f47e0*/  F2FP.BF16.F32.PACK_AB R8, R11, R4 ;  /* 0x000000040b08723e */ /* 0x000fe400000010ff */
        /* <DEDUP_REMOVED lines=8> */
[----:B0-----:R-:W2:Y:S01]  /*f4870*/  LDL.LU R24, [R1+0x1470] ;  /* 0x0014700001187983 */ /* 0x001ea20000300800 */
[----:B------:R-:W-:-:S02]  /*f4880*/  F2FP.BF16.F32.PACK_AB R3, R28, R3 ;  /* 0x000000031c03723e */ /* 0x000fc400000010ff */
[----:B------:R-:W-:-:S03]  /*f4890*/  F2FP.BF16.F32.PACK_AB R0, R2, R0 ;  /* 0x000000000200723e */ /* 0x000fc600000010ff */
        /* <DEDUP_REMOVED lines=170> */
[----:B------:R4:W-:Y:S01]  /*f5340*/  STL [R1+0x98], R24 ;  /* 0x0000981801007387 */ /* 0x0009e20000100800 */
[----:B---3--:R-:W-:Y:S02]  /*f5350*/  F2FP.BF16.F32.PACK_AB R21, R21, R22 ;  /* 0x000000161515723e */ /* 0x008fe400000010ff */
[----:B------:R-:W-:Y:S02]  /*f5360*/  F2FP.BF16.F32.PACK_AB R17, R17, R18 ;  /* 0x000000121111723e */ /* 0x000fe400000010ff */
[----:B------:R-:W-:Y:S02]  /*f5370*/  F2FP.BF16.F32.PACK_AB R13, R13, R14 ;  /* 0x0000000e0d0d723e */ /* 0x000fe400000010ff */
[----:B----4-:R-:W-:-:S02]  /*f5380*/  F2FP.BF16.F32.PACK_AB R24, R27, R20 ;  /* 0x000000141b18723e */ /* 0x010fc400000010ff */
        /* <DEDUP_REMOVED lines=1176> */
[----:B----4-:R-:W-:Y:S02]  /*f9d10*/  F2FP.BF16.F32.PACK_AB R20, R27, R20 ;  /* 0x000000141b14723e */ /* 0x010fe400000010ff */
[----:B---3--:R-:W-:Y:S02]  /*f9d20*/  F2FP.BF16.F32.PACK_AB R22, R21, R22 ;  /* 0x000000161516723e */ /* 0x008fe400000010ff */
[----:B------:R-:W-:Y:S01]  /*f9d30*/  F2FP.BF16.F32.PACK_AB R16, R23, R16 ;  /* 0x000000101710723e */ /* 0x000fe200000010ff */
[----:B0-----:R1:W5:Y:S01]  /*f9d40*/  LDL.LU R24, [R1+0x3c0c] ;  /* 0x003c0c0001187983 */ /* 0x0013620000300800 */
        /* <DEDUP_REMOVED lines=8> */
[----:B------:R-:W-:Y:S02]  /*f9dd0*/  F2FP.BF16.F32.PACK_AB R3, R29, R3 ;  /* 0x000000031d03723e */ /* 0x000fe400000010ff */
[----:B--2---:R-:W-:Y:S02]  /*f9de0*/  F2FP.BF16.F32.PACK_AB R26, R25, R26 ;  /* 0x0000001a191a723e */ /* 0x004fe400000010ff */
[----:B------:R1:W5:Y:S04]  /*f9df0*/  LDL.LU R25, [R1+0x3c08] ;  /* 0x003c080001197983 */ /* 0x0003680000300800 */
[----:B------:R0:W-:Y:S04]  /*f9e00*/  STL [R1+0x398], R26 ;  /* 0x0003981a01007387 */ /* 0x0001e80000100800 */
[----:B0-----:R1:W5:Y:S04]  /*f9e10*/  LDL.LU R26, [R1+0x3c04] ;  /* 0x003c0400011a7983 */ /* 0x0013680000300800 */
        /* <DEDUP_REMOVED lines=32> */
[----:B0-----:R-:W2:Y:S04]  /*fa020*/  LDL.LU R28, [R1+0x3bac] ;  /* 0x003bac00011c7983 */ /* 0x001ea80000300800 */
[----:B------:R-:W2:Y:S01]  /*fa030*/  LDL.LU R29, [R1+0x3ba8] ;  /* 0x003ba800011d7983 */ /* 0x000ea20000300800 */
[----:B------:R-:W-:-:S03]  /*fa040*/  F2FP.BF16.F32.PACK_AB R2, R2, R0 ;  /* 0x000000000202723e */ /* 0x000fc600000010ff */
[----:B------:R1:W-:Y:S01]  /*fa050*/  STL [R1+0x3c8], R3 ;  /* 0x0003c80301007387 */ /* 0x0003e20000100800 */
[----:B--2---:R-:W-:-:S05]  /*fa060*/  F2FP.BF16.F32.PACK_AB R0, R29, R28 ;  /* 0x0000001c1d00723e */ /* 0x004fca00000010ff */
[----:B------:R1:W-:Y:S04]  /*fa070*/  STL [R1+0x3c0], R0 ;  /* 0x0003c00001007387 */ /* 0x0003e80000100800 */
[----:B------:R1:W-:Y:S02]  /*fa080*/  STL [R1+0x3c4], R2 ;  /* 0x0003c40201007387 */ /* 0x0003e40000100800 */
.L_x_0:
[----:B------:R-:W2:Y:S01]  /*fa090*/  LDCU.64 UR6, c[0x0][0x398] ;  /* 0x00007300ff0677ac */ /* 0x000ea20008000a00 */
[----:B-----5:R-:W-:Y:S01]  /*fa0a0*/  STL.64 [R1+0x3e28], R26 ;  /* 0x003e281a01007387 */ /* 0x020fe20000100a00 */
[----:B------:R-:W3:Y:S03]  /*fa0b0*/  LDCU.64 UR10, c[0x0][0x398] ;  /* 0x00007300ff0a77ac */ /* 0x000ee60008000a00 */
[----:B------:R4:W-:Y:S01]  /*fa0c0*/  STL.64 [R1+0x3e20], R24 ;  /* 0x003e201801007387 */ /* 0x0009e20000100a00 */
[----:B-1----:R-:W1:Y:S01]  /*fa0d0*/  S2R R0, SR_TID.X ;  /* 0x0000000000007919 */ /* 0x002e620000002100 */
[----:B------:R-:W0:Y:S01]  /*fa0e0*/  S2UR UR5, SR_CgaCtaId ;  /* 0x00000000000579c3 */ /* 0x000e220000008800 */
[----:B------:R-:W-:Y:S01]  /*fa0f0*/  UMOV UR4, 0x400 ;  /* 0x0000040000047882 */ /* 0x000fe20000000000 */
[----:B------:R-:W0:Y:S01]  /*fa100*/  LDCU.64 UR40, c[0x0][0x398] ;  /* 0x00007300ff2877ac */ /* 0x000e220008000a00 */
[----:B------:R-:W0:Y:S01]  /*fa110*/  LDCU UR29, c[0x0][0x398] ;  /* 0x00007300ff1d77ac */ /* 0x000e220008000800 */
[----:B----4-:R-:W4:Y:S01]  /*fa120*/  LDL.LU R24, [R1+0x3c0] ;  /* 0x0003c00001187983 */ /* 0x010f220000300800 */
[----:B--2---:R-:W-:Y:S01]  /*fa130*/  IMAD.U32 R2, RZ, RZ, UR6 ;  /* 0x00000006ff027e24 */ /* 0x004fe2000f8e00ff */
[----:B------:R-:W-:Y:S01]  /*fa140*/  UMOV UR8, UR7 ;  /* 0x0000000700087c82 */ /* 0x000fe20008000000 */
[----:B------:R-:W2:Y:S01]  /*fa150*/  LDCU.64 UR6, c[0x0][0x398] ;  /* 0x00007300ff0677ac */ /* 0x000ea20008000a00 */
[----:B------:R-:W4:Y:S01]  /*fa160*/  LDL.LU R25, [R1+0x3c4] ;  /* 0x0003c40001197983 */ /* 0x000f220000300800 */
[----:B------:R-:W0:Y:S03]  /*fa170*/  LDCU UR36, c[0x0][0x39c] ;  /* 0x00007380ff2477ac */ /* 0x000e260008000800 */
[----:B------:R-:W4:Y:S01]  /*fa180*/  LDL.LU R26, [R1+0x3c8] ;  /* 0x0003c800011a7983 */ /* 0x000f220000300800 */
[----:B------:R-:W0:Y:S03]  /*fa190*/  LDCU UR26, c[0x0][0x3b8] ;  /* 0x00007700ff1a77ac */ /* 0x000e260008000800 */
[----:B------:R-:W4:Y:S01]  /*fa1a0*/  LDL.LU R27, [R1+0x3cc] ;  /* 0x0003cc00011b7983 */ /* 0x000f220000300800 */
[----:B------:R-:W2:Y:S03]  /*fa1b0*/  LDCU UR27, c[0x0][0x3b4] ;  /* 0x00007680ff1b77ac */ /* 0x000ea60008000800 */
[----:B------:R0:W-:Y:S01]  /*fa1c0*/  STL.64 [R1+0x3e18], R22 ;  /* 0x003e181601007387 */ /* 0x0001e20000100a00 */
[----:B------:R-:W2:Y:S01]  /*fa1d0*/  LDCU.64 UR12, c[0x0][0x390] ;  /* 0x00007200ff0c77ac */ /* 0x000ea20008000a00 */
[----:B------:R-:W2:Y:S01]  /*fa1e0*/  LDCU UR35, c[0x0][0x398] ;  /* 0x00007300ff2377ac */ /* 0x000ea20008000800 */
[----:B------:R-:W2:Y:S01]  /*fa1f0*/  LDCU UR34, c[0x0][0x398] ;  /* 0x00007300ff2277ac */ /* 0x000ea20008000800 */
[----:B0-----:R-:W4:Y:S01]  /*fa200*/  LDL R22, [R1+0x1690] ;  /* 0x0016900001167983 */ /* 0x001f220000100800 */
[----:B-1----:R-:W-:Y:S01]  /*fa210*/  IMAD.SHL.U32 R28, R0, 0x20, RZ ;  /* 0x00000020001c7824 */ /* 0x002fe200078e00ff */
[----:B------:R-:W-:-:S02]  /*fa220*/  ULEA UR4, UR5, UR4, 0x18 ;  /* 0x0000000405047291 */ /* 0x000fc4000f8ec0ff */
[----:B------:R-:W-:Y:S01]  /*fa230*/  STL.64 [R1+0x3e10], R20 ;  /* 0x003e101401007387 */ /* 0x000fe20000100a00 */
[----:B------:R-:W0:Y:S03]  /*fa240*/  LDCU UR28, c[0x0][0x3b8] ;  /* 0x00007700ff1c77ac */ /* 0x000e260008000800 */
[----:B------:R-:W-:Y:S01]  /*fa250*/  STL.64 [R1+0x3e08], R18 ;  /* 0x003e081201007387 */ /* 0x000fe20000100a00 */
[----:B------:R-:W1:Y:S03]  /*fa260*/  LDCU UR33, c[0x0][0x398] ;  /* 0x00007300ff2177ac */ /* 0x000e660008000800 */
[----:B------:R-:W-:Y:S01]  /*fa270*/  STL.64 [R1+0x3e00], R16 ;  /* 0x003e001001007387 */ /* 0x000fe20000100a00 */
[----:B------:R-:W0:Y:S03]  /*fa280*/  LDCU UR32, c[0x0][0x398] ;  /* 0x00007300ff2077ac */ /* 0x000e260008000800 */
        /* <DEDUP_REMOVED lines=12> */
[----:B------:R1:W-:Y:S01]  /*fa350*/  STL [R1+0x3c40], R3 ;  /* 0x003c400301007387 */ /* 0x0003e20000100800 */
[----:B------:R-:W0:Y:S03]  /*fa360*/  LDCU UR15, c[0x0][0x398] ;  /* 0x00007300ff0f77ac */ /* 0x000e260008000800 */
[----:B------:R2:W-:Y:S01]  /*fa370*/  STL [R1+0x858], R2 ;  /* 0x0008580201007387 */ /* 0x0005e20000100800 */
[----:B------:R-:W0:Y:S01]  /*fa380*/  LDCU UR14, c[0x0][0x3b8] ;  /* 0x00007700ff0e77ac */ /* 0x000e220008000800 */
[----:B------:R-:W0:Y:S01]  /*fa390*/  S2R R23, SR_TID.X ;  /* 0x0000000000177919 */ /* 0x000e220000002100 */
[----:B------:R-:W0:Y:S01]  /*fa3a0*/  LDCU UR20, c[0x0][0x3b8] ;  /* 0x00007700ff1477ac */ /* 0x000e220008000800 */
[----:B-1----:R-:W-:Y:S01]  /*fa3b0*/  LOP3.LUT R3, R28, 0x400, RZ, 0xc0, !PT ;  /* 0x000004001c037812 */ /* 0x002fe200078ec0ff */
[----:B------:R-:W1:Y:S01]  /*fa3c0*/  LDCU UR21, c[0x0][0x398] ;  /* 0x00007300ff1577ac */ /* 0x000e620008000800 */
[----:B--2---:R-:W-:Y:S01]  /*fa3d0*/  MOV R2, UR6 ;  /* 0x0000000600027c02 */ /* 0x004fe20008000f00 */
[----:B---3--:R-:W-:Y:S01]  /*fa3e0*/  UMOV UR6, UR11 ;  /* 0x0000000b00067c82 */ /* 0x008fe20008000000 */
[----:B------:R-:W2:Y:S03]  /*fa3f0*/  LDCU UR25, c[0x0][0x3b8] ;  /* 0x00007700ff1977ac */ /* 0x000ea60008000800 */
[----:B------:R3:W-:Y:S01]  /*fa400*/  STL [R1+0x854], R2 ;  /* 0x0008540201007387 */ /* 0x0007e20000100800 */
[----:B------:R-:W0:Y:S01]  /*fa410*/  LDCU UR24, c[0x0][0x398] ;  /* 0x00007300ff1877ac */ /* 0x000e220008000800 */
[----:B------:R-:W0:Y:S01]  /*fa420*/  LDCU UR31, c[0x0][0x3b8] ;  /* 0x00007700ff1f77ac */ /* 0x000e220008000800 */
[----:B---3--:R-:W-:Y:S01]  /*fa430*/  IMAD.U32 R2, RZ, RZ, UR10 ;  /* 0x0000000aff027e24 */ /* 0x008fe2000f8e00ff */
[----:B------:R-:W3:Y:S04]  /*fa440*/  LDCU.64 UR10, c[0x0][0x398] ;  /* 0x00007300ff0a77ac */ /* 0x000ee80008000a00 */
[----:B------:R1:W-:Y:S01]  /*fa450*/  STL [R1+0x850], R2 ;  /* 0x0008500201007387 */ /* 0x0003e20000100800 */
[----:B------:R-:W2:Y:S03]  /*fa460*/  LDCU UR30, c[0x0][0x398] ;  /* 0x00007300ff1e77ac */ /* 0x000ea60008000800 */
[----:B------:R-:W2:Y:S01]  /*fa470*/  LDL.LU R16, [R1+0x330] ;  /* 0x0003300001107983 */ /* 0x000ea20000300800 */
[----:B------:R-:W2:Y:S01]  /*fa480*/  LDCU UR38, c[0x0][0x3b8] ;  /* 0x00007700ff2677ac */ /* 0x000ea20008000800 */
[----:B0-----:R-:W-:-:S02]  /*fa490*/  LOP3.LUT R23, R23, 0x3f, RZ, 0xc0, !PT ;  /* 0x0000003f17177812 */ /* 0x001fc400078ec0ff */
[----:B------:R-:W2:Y:S01]  /*fa4a0*/  LDL.LU R17, [R1+0x334] ;  /* 0x0003340001117983 */ /* 0x000ea20000300800 */
[----:B------:R-:W0:Y:S01]  /*fa4b0*/  LDCU UR39, c[0x0][0x398] ;  /* 0x00007300ff2777ac */ /* 0x000e220008000800 */
[----:B-1----:R-:W-:Y:S02]  /*fa4c0*/  IMAD.SHL.U32 R2, R0, 0x10, RZ ;  /* 0x0000001000027824 */ /* 0x002fe400078e00ff */
[----:B------:R-:W2:Y:S01]  /*fa4d0*/  LDL.LU R18, [R1+0x338] ;  /* 0x0003380001127983 */ /* 0x000ea20000300800 */
[----:B------:R-:W1:Y:S02]  /*fa4e0*/  LDCU UR42, c[0x0][0x3b8] ;  /* 0x00007700ff2a77ac */ /* 0x000e640008000800 */
[----:B------:R-:W-:Y:S01]  /*fa4f0*/  LOP3.LUT R2, R2, 0x1f0, RZ, 0xc0, !PT ;  /* 0x000001f002027812 */ /* 0x000fe200078ec0ff */
[----:B------:R-:W2:Y:S01]  /*fa500*/  LDL.LU R19, [R1+0x33c] ;  /* 0x00033c0001137983 */ /* 0x000ea20000300800 */
[----:B------:R-:W0:Y:S02]  /*fa510*/  LDCU UR43, c[0x0][0x398] ;  /* 0x00007300ff2b77ac */ /* 0x000e240008000800 */
[----:B------:R-:W-:Y:S01]  /*fa520*/  IADD3 R2, PT, PT, R2, UR4, R3 ;  /* 0x0000000402027c10 */ /* 0x000fe2000fffe003 */
[----:B------:R-:W-:Y:S06]  /*fa530*/  BAR.SYNC.DEFER_BLOCKING 0x0 ;  /* 0x0000000000007b1d */ /* 0x000fec0000010000 */
[----:B------:R-:W0:Y:S01]  /*fa540*/  LDCU UR47, c[0x0][0x398] ;  /* 0x00007300ff2f77ac */ /* 0x000e220008000800 */
[----:B------:R-:W0:Y:S01]  /*fa550*/  LDCU UR46, c[0x0][0x398] ;  /* 0x00007300ff2e77ac */ /* 0x000e220008000800 */
[----:B------:R-:W0:Y:S01]  /*fa560*/  LDCU.64 UR44, c[0x0][0x398] ;  /* 0x00007300ff2c77ac */ /* 0x000e220008000a00 */
[----:B------:R-:W0:Y:S01]  /*fa570*/  LDCU UR48, c[0x0][0x3b8] ;  /* 0x00007700ff3077ac */ /* 0x000e220008000800 */
[----:B------:R-:W0:Y:S01]  /*fa580*/  LDCU UR51, c[0x0][0x3b8] ;  /* 0x00007700ff3377ac */ /* 0x000e220008000800 */
[----:B------:R-:W0:Y:S01]  /*fa590*/  LDCU UR50, c[0x0][0x398] ;  /* 0x00007300ff3277ac */ /* 0x000e220008000800 */
[----:B------:R-:W0:Y:S01]  /*fa5a0*/  LDCU UR5, c[0x0][0x398] ;  /* 0x00007300ff0577ac */ /* 0x000e220008000800 */
[----:B------:R-:W0:Y:S01]  /*fa5b0*/  LDCU UR55, c[0x0][0x398] ;  /* 0x00007300ff3777ac */ /* 0x000e220008000800 */
        /* <DEDUP_REMOVED lines=20> */
[----:B----4-:R-:W-:Y:S01]  /*fa700*/  STSM.16.M88.4 [R2], R24 ;  /* 0x0000001802007844 */ /* 0x010fe20000000200 */
[----:B------:R-:W-:-:S02]  /*fa710*/  VIADD R0, R22, 0x1 ;  /* 0x0000000116007836 */ /* 0x000fc40000000000 */
[C---:B------:R-:W-:Y:S02]  /*fa720*/  VIADD R29, R22.reuse, 0x2 ;  /* 0x00000002161d7836 */ /* 0x040fe40000000000 */
[----:B------:R-:W-:Y:S01]  /*fa730*/  VIADD R28, R22, 0x3 ;  /* 0x00000003161c7836 */ /* 0x000fe20000000000 */
[----:B------:R-:W-:Y:S01]  /*fa740*/  ISETP.GE.AND P0, PT, R0, UR8, PT ;  /* 0x0000000800007c0c */ /* 0x000fe2000bf06270 */
[----:B------:R-:W4:Y:S01]  /*fa750*/  LDCU UR8, c[0x0][0x3b4] ;  /* 0x00007680ff0877ac */ /* 0x000f220008000800 */
[----:B------:R-:W-:Y:S02]  /*fa760*/  LEA R0, R23, UR4, 0x4 ;  /* 0x0000000417007c11 */ /* 0x000fe4000f8e20ff */
[----:B------:R-:W-:Y:S01]  /*fa770*/  ISETP.GE.AND P1, PT, R29, UR7, PT ;  /* 0x000000071d007c0c */ /* 0x000fe2000bf26270 */
[----:B---3--:R-:W-:Y:S01]  /*fa780*/  UMOV UR37, UR10 ;  /* 0x0000000a00257c82 */ /* 0x008fe20008000000 */
[----:B------:R-:W-:Y:S01]  /*fa790*/  ISETP.GE.AND P4, PT, R28, UR6, PT ;  /* 0x000000061c007c0c */ /* 0x000fe2000bf86270 */
[----:B------:R-:W3:Y:S01]  /*fa7a0*/  LDCU.64 UR6, c[0x0][0x390] ;  /* 0x00007200ff0677ac */ /* 0x000ee20008000a00 */
[----:B------:R-:W0:Y:S01]  /*fa7b0*/  LDCU UR4, c[0x0][0x398] ;  /* 0x00007300ff0477ac */ /* 0x000e220008000800 */
[----:B--2---:R-:W-:Y:S04]  /*fa7c0*/  STL.64 [R1+0x3f88], R18 ;  /* 0x003f881201007387 */ /* 0x004fe80000100a00 */
[----:B------:R2:W-:Y:S04]  /*fa7d0*/  STL.64 [R1+0x3f80], R16 ;  /* 0x003f801001007387 */ /* 0x0005e80000100a00 */
[----:B--2---:R-:W2:Y:S04]  /*fa7e0*/  LDL.LU R16, [R1+0x370] ;  /* 0x0003700001107983 */ /* 0x004ea80000300800 */
[----:B------:R-:W2:Y:S04]  /*fa7f0*/  LDL.LU R17, [R1+0x374] ;  /* 0x0003740001117983 */ /* 0x000ea80000300800 */
[----:B------:R-:W2:Y:S04]  /*fa800*/  LDL.LU R18, [R1+0x378] ;  /* 0x0003780001127983 */ /* 0x000ea80000300800 */
[----:B------:R-:W2:Y:S04]  /*fa810*/  LDL.LU R19, [R1+0x37c] ;  /* 0x00037c0001137983 */ /* 0x000ea80000300800 */
        /* <DEDUP_REMOVED lines=44> */
[----:B--2---:R-:W-:Y:S01]  /*faae0*/  STSM.16.M88.4 [R2+0x200], R16 ;  /* 0x0002001002007844 */ /* 0x004fe20000000200 */
[----:B------:R-:W-:Y:S06]  /*faaf0*/  BAR.SYNC.DEFER_BLOCKING 0x0 ;  /* 0x0000000000007b1d */ /* 0x000fec0000010000 */
[----:B------:R-:W2:Y:S04]  /*fab00*/  LDS.128 R16, [R0] ;  /* 0x0000000000107984 */ /* 0x000ea80000000c00 */
[----:B--2---:R-:W-:Y:S04]  /*fab10*/  STL.64 [R1+0x3b0], R16 ;  /* 0x0003b01001007387 */ /* 0x004fe80000100a00 */
[----:B------:R-:W-:Y:S04]  /*fab20*/  STL.64 [R1+0x3b8], R18 ;  /* 0x0003b81201007387 */ /* 0x000fe80000100a00 */
[----:B------:R-:W2:Y:S04]  /*fab30*/  LDS.128 R16, [R0+0x400] ;  /* 0x0004000000107984 */ /* 0x000ea80000000c00 */
[----:B--2---:R-:W-:Y:S04]  /*fab40*/  STL.64 [R1+0x3c0], R16 ;  /* 0x0003c01001007387 */ /* 0x004fe80000100a00 */
[----:B------:R2:W-:Y:S04]  /*fab50*/  STL.64 [R1+0x3c8], R18 ;  /* 0x0003c81201007387 */ /* 0x0005e80000100a00 */
[----:B--2---:R-:W2:Y:S04]  /*fab60*/  LDL.LU.64 R18, [R1+0x3fc8] ;  /* 0x003fc80001127983 */ /* 0x004ea80000300a00 */
[----:B------:R-:W2:Y:S01]  /*fab70*/  LDL.LU.64 R16, [R1+0x3fc0] ;  /* 0x003fc00001107983 */ /* 0x000ea20000300a00 */
[----:B------:R-:W-:Y:S06]  /*fab80*/  BAR.SYNC.DEFER_BLOCKING 0x0 ;  /* 0x0000000000007b1d */ /* 0x000fec0000010000 */
[----:B--2---:R2:W-:Y:S04]  /*fab90*/  STSM.16.M88.4 [R2], R16 ;  /* 0x0000001002007844 */ /* 0x0045e80000000200 */
[----:B--2---:R-:W2:Y:S04]  /*faba0*/  LDL.LU.64 R18, [R1+0x3fb8] ;  /* 0x003fb80001127983 */ /* 0x004ea80000300a00 */
[----:B------:R-:W2:Y:S04]  /*fabb0*/  LDL.LU.64 R16, [R1+0x3fb0] ;  /* 0x003fb00001107983 */ /* 0x000ea80000300a00 */
        /* <DEDUP_REMOVED lines=19> */
[----:B------:R-:W2:Y:S01]  /*facf0*/  LDS.128 R16, [R0+0x400] ;  /* 0x0004000000107984 */ /* 0x000ea20000000c00 */
[----:B------:R-:W-:Y:S06]  /*fad00*/  BAR.SYNC.DEFER_BLOCKING 0x0 ;  /* 0x0000000000007b1d */ /* 0x000fec0000010000 */
[----:B--2---:R-:W-:Y:S04]  /*fad10*/  STL.64 [R1+0x380], R16 ;  /* 0x0003801001007387 */ /* 0x004fe80000100a00 */
[----:B------:R2:W-:Y:S04]  /*fad20*/  STL.64 [R1+0x388], R18 ;  /* 0x0003881201007387 */ /* 0x0005e80000100a00 */
[----:B--2---:R-:W2:Y:S04]  /*fad30*/  LDL.LU.64 R18, [R1+0x3f88] ;  /* 0x003f880001127983 */ /* 0x004ea80000300a00 */
[----:B------:R-:W2:Y:S04]  /*fad40*/  LDL.LU.64 R16, [R1+0x3f80] ;  /* 0x003f800001107983 */ /* 0x000ea80000300a00 */
[----:B---3--:R-:W-:Y:S04]  /*fad50*/  STSM.16.M88.4 [R2], R4 ;  /* 0x0000000402007844 */ /* 0x008fe80000000200 */
[----:B------:R-:W-:Y:S01]  /*fad60*/  STSM.16.M88.4 [R2+0x200], R8 ;  /* 0x0002000802007844 */ /* 0x000fe20000000200 */
[----:B------:R-:W-:Y:S06]  /*fad70*/  BAR.SYNC.DEFER_BLOCKING 0x0 ;  /* 0x0000000000007b1d */ /* 0x000fec0000010000 */
[----:B------:R-:W3:Y:S04]  /*fad80*/  LDS.128 R8, [R0] ;  /* 0x0000000000087984 */ /* 0x000ee80000000c00 */
[----:B------:R-:W0:Y:S01]  /*fad90*/  LDS.128 R4, [R0+0x400] ;  /* 0x0004000000047984 */ /* 0x000e220000000c00 */
[----:B------:R-:W-:Y:S06]  /*fada0*/  BAR.SYNC.DEFER_BLOCKING 0x0 ;  /* 0x0000000000007b1d */ /* 0x000fec0000010000 */
[----:B------:R-:W-:Y:S04]  /*fadb0*/  STSM.16.M88.4 [R2], R12 ;  /* 0x0000000c02007844 */ /* 0x000fe80000000200 */
[----:B---3--:R-:W-:Y:S04]  /*fadc0*/  STL.64 [R1+0x350], R8 ;  /* 0x0003500801007387 */ /* 0x008fe80000100a00 */
[----:B------:R-:W-:Y:S04]  /*fadd0*/  STL.64 [R1+0x358], R10 ;  /* 0x0003580a01007387 */ /* 0x000fe80000100a00 */
[----:B0-----:R-:W-:Y:S04]  /*fade0*/  STL.64 [R1+0x360], R4 ;  /* 0x0003600401007387 */ /* 0x001fe80000100a00 */
[----:B------:R-:W-:Y:S04]  /*fadf0*/  STL.64 [R1+0x368], R6 ;  /* 0x0003680601007387 */ /* 0x000fe80000100a00 */
[----:B--2---:R-:W-:Y:S01]  /*fae00*/  STSM.16.M88.4 [R2+0x200], R16 ;  /* 0x0002001002007844 */ /* 0x004fe20000000200 */
[----:B------:R-:W-:Y:S06]  /*fae10*/  BAR.SYNC.DEFER_BLOCKING 0x0 ;  /* 0x0000000000007b1d */ /* 0x000fec0000010000 */
[----:B------:R-:W0:Y:S04]  /*fae20*/  LDS.128 R8, [R0] ;  /* 0x0000000000087984 */ /* 0x000e280000000c00 */
[----:B------:R-:W2:Y:S01]  /*fae30*/  LDS.128 R4, [R0+0x400] ;  /* 0x0004000000047984 */ /* 0x000ea20000000c00 */
[----:B------:R-:W-:Y:S06]  /*fae40*/  BAR.SYNC.DEFER_BLOCKING 0x0 ;  /* 0x0000000000007b1d */ /* 0x000fec0000010000 */
[----:B------:R-:W-:Y:S04]  /*fae50*/  STSM.16.M88.4 [R2], R20 ;  /* 0x0000001402007844 */ /* 0x000fe80000000200 */
[----:B------:R3:W-:Y:S04]  /*fae60*/  STSM.16.M88.4 [R2+0x200], R24 ;  /* 0x0002001802007844 */ /* 0x0007e80000000200 */
[----:B0-----:R0:W-:Y:S04]  /*fae70*/  STL.64 [R1+0x330], R8 ;  /* 0x0003300801007387 */ /* 0x0011e80000100a00 */
[----:B------:R0:W-:Y:S04]  /*fae80*/  STL.64 [R1+0x338], R10 ;  /* 0x0003380a01007387 */ /* 0x0001e80000100a00 */
[----:B--2---:R-:W-:Y:S04]  /*fae90*/  STL.64 [R1+0x340], R4 ;  /* 0x0003400401007387 */ /* 0x004fe80000100a00 */
[----:B------:R-:W-:Y:S04]  /*faea0*/  STL.64 [R1+0x348], R6 ;  /* 0x0003480601007387 */ /* 0x000fe80000100a00 */
[----:B---3--:R-:W2:Y:S04]  /*faeb0*/  LDL.LU R24, [R1+0x270] ;  /* 0x0002700001187983 */ /* 0x008ea80000300800 */
[----:B------:R-:W2:Y:S04]  /*faec0*/  LDL.LU R25, [R1+0x274] ;  /* 0x0002740001197983 */ /* 0x000ea80000300800 */
[----:B------:R-:W3:Y:S04]  /*faed0*/  LDL.LU R26, [R1+0x278] ;  /* 0x00027800011a7983 */ /* 0x000ee80000300800 */
[----:B------:R-:W3:Y:S01]  /*faee0*/  LDL.LU R27, [R1+0x27c] ;  /* 0x00027c00011b7983 */ /* 0x000ee20000300800 */
[----:B------:R-:W-:Y:S06]  /*faef0*/  BAR.SYNC.DEFER_BLOCKING 0x0 ;  /* 0x0000000000007b1d */ /* 0x000fec0000010000 */
[----:B---3--:R-:W-:Y:S04]  /*faf00*/  STL.64 [R1+0x3f38], R26 ;  /* 0x003f381a01007387 */ /* 0x008fe80000100a00 */
[----:B--2---:R-:W-:Y:S04]  /*faf10*/  STL.64 [R1+0x3f30], R24 ;  /* 0x003f301801007387 */ /* 0x004fe80000100a00 */
        /* <DEDUP_REMOVED lines=23> */
[----:B--2---:R-:W-:Y:S04]  /*fb090*/  STL.64 [R1+0x3f70], R8 ;  /* 0x003f700801007387 */ /* 0x004fe80000100a00 */
[----:B------:R-:W0:Y:S04]  /*fb0a0*/  LDS.128 R8, [R0] ;  /* 0x0000000000087984 */ /* 0x000e280000000c00 */
        /* <DEDUP_REMOVED lines=18> */
[----:B0-----:R-:W-:-:S03]  /*fb1d0*/  IMAD.MOV.U32 R29, RZ, RZ, R8 ;  /* 0x000000ffff1d7224 */ /* 0x001fc600078e0008 */
[----:B------:R-:W2:Y:S04]  /*fb1e0*/  LDL.LU R22, [R1+0x288] ;  /* 0x0002880001167983 */ /* 0x000ea80000300800 */
[----:B------:R-:W2:Y:S04]  /*fb1f0*/  LDL.LU R23, [R1+0x28c] ;  /* 0x00028c0001177983 */ /* 0x000ea80000300800 */
[----:B------:R-:W-:Y:S04]  /*fb200*/  STL [R1+0x314], R9 ;  /* 0x0003140901007387 */ /* 0x000fe80000100800 */
[----:B------:R-:W-:Y:S04]  /*fb210*/  STL.64 [R1+0x318], R10 ;  /* 0x0003180a01007387 */ /* 0x000fe80000100a00 */
[----:B------:R-:W0:Y:S04]  /*fb220*/  LDS.128 R8, [R0+0x400] ;  /* 0x0004000000087984 */ /* 0x000e280000000c00 */
[----:B------:R-:W-:Y:S04]  /*fb230*/  STL [R1+0x3ce0], R29 ;  /* 0x003ce01d01007387 */ /* 0x000fe80000100800 */
[----:B0-----:R-:W-:Y:S04]  /*fb240*/  STL.64 [R1+0x320], R8 ;  /* 0x0003200801007387 */ /* 0x001fe80000100a00 */
[----:B------:R0:W-:Y:S04]  /*fb250*/  STL.64 [R1+0x328], R10 ;  /* 0x0003280a01007387 */ /* 0x0001e80000100a00 */
[----:B0-----:R-:W2:Y:S04]  /*fb260*/  LDL.LU.64 R10, [R1+0x3f78] ;  /* 0x003f7800010a7983 */ /* 0x001ea80000300a00 */
[----:B------:R-:W2:Y:S01]  /*fb270*/  LDL.LU.64 R8, [R1+0x3f70] ;  /* 0x003f700001087983 */ /* 0x000ea20000300a00 */
[----:B------:R-:W-:Y:S06]  /*fb280*/  BAR.SYNC.DEFER_BLOCKING 0x0 ;  /* 0x0000000000007b1d */ /* 0x000fec0000010000 */
[----:B--2---:R0:W-:Y:S04]  /*fb290*/  STSM.16.M88.4 [R2], R8 ;  /* 0x0000000802007844 */ /* 0x0041e80000000200 */
[----:B0-----:R-:W2:Y:S04]  /*fb2a0*/  LDL.LU.64 R10, [R1+0x3f68] ;  /* 0x003f6800010a7983 */ /* 0x001ea80000300a00 */
[----:B------:R-:W2:Y:S04]  /*fb2b0*/  LDL.LU.64 R8, [R1+0x3f60] ;  /* 0x003f600001087983 */ /* 0x000ea80000300a00 */
[----:B--2---:R-:W-:Y:S01]  /*fb2c0*/  STSM.16.M88.4 [R2+0x200], R8 ;  /* 0x0002000802007844 */ /* 0x004fe20000000200 */
[----:B------:R-:W-:Y:S06]  /*fb2d0*/  BAR.SYNC.DEFER_BLOCKING 0x0 ;  /* 0x0000000000007b1d */ /* 0x000fec0000010000 */
[----:B------:R-:W0:Y:S04]  /*fb2e0*/  LDS.128 R8, [R0] ;  /* 0x0000000000087984 */ /* 0x000e280000000c00 */
[----:B0-----:R-:W-:Y:S01]  /*fb2f0*/  STL [R1+0x2f4], R9 ;  /* 0x0002f40901007387 */ /* 0x001fe20000100800 */
[----:B------:R-:W-:-:S03]  /*fb300*/  IMAD.MOV.U32 R28, RZ, RZ, R8 ;  /* 0x000000ffff1c7224 */ /* 0x000fc600078e0008 */
[----:B------:R-:W-:Y:S04]  /*fb310*/  STL.64 [R1+0x2f8], R10 ;  /* 0x0002f80a01007387 */ /* 0x000fe80000100a00 */
[----:B------:R-:W0:Y:S04]  /*fb320*/  LDS.128 R8, [R0+0x400] ;  /* 0x0004000000087984 */ /* 0x000e280000000c00 */
[----:B0-----:R-:W-:Y:S04]  /*fb330*/  STL.64 [R1+0x300], R8 ;  /* 0x0003000801007387 */ /* 0x001fe80000100a00 */
[----:B------:R0:W-:Y:S04]  /*fb340*/  STL.64 [R1+0x308], R10 ;  /* 0x0003080a01007387 */ /* 0x0001e80000100a00 */
[----:B0-----:R-:W2:Y:S04]  /*fb350*/  LDL.LU.64 R10, [R1+0x3f58] ;  /* 0x003f5800010a7983 */ /* 0x001ea80000300a00 */
[----:B------:R-:W2:Y:S01]  /*fb360*/  LDL.LU.64 R8, [R1+0x3f50] ;  /* 0x003f500001087983 */ /* 0x000ea20000300a00 */
[----:B------:R-:W-:Y:S06]  /*fb370*/  BAR.SYNC.DEFER_BLOCKING 0x0 ;  /* 0x0000000000007b1d */ /* 0x000fec0000010000 */
[----:B--2---:R0:W-:Y:S04]  /*fb380*/  STSM.16.M88.4 [R2], R8 ;  /* 0x0000000802007844 */ /* 0x0041e80000000200 */
[----:B------:R-:W-:Y:S01]  /*fb390*/  STSM.16.M88.4 [R2+0x200], R24 ;  /* 0x0002001802007844 */ /* 0x000fe20000000200 */
[----:B------:R-:W-:Y:S06]  /*fb3a0*/  BAR.SYNC.DEFER_BLOCKING 0x0 ;  /* 0x0000000000007b1d */ /* 0x000fec0000010000 */
[----:B0-----:R-:W2:Y:S04]  /*fb3b0*/  LDL.LU.64 R10, [R1+0x3f48] ;  /* 0x003f4800010a7983 */ /* 0x001ea80000300a00 */
[----:B------:R-:W2:Y:S04]  /*fb3c0*/  LDL.LU.64 R8, [R1+0x3f40] ;  /* 0x003f400001087983 */ /* 0x000ea80000300a00 */
[----:B------:R-:W0:Y:S04]  /*fb3d0*/  LDS.128 R24, [R0] ;  /* 0x0000000000187984 */ /* 0x000e280000000c00 */
[----:B0-----:R-:W-:Y:S04]  /*fb3e0*/  STL.64 [R1+0x2d0], R24 ;  /* 0x0002d01801007387 */ /* 0x001fe80000100a00 */
[----:B------:R-:W-:Y:S04]  /*fb3f0*/  STL.64 [R1+0x2d8], R26 ;  /* 0x0002d81a01007387 */ /* 0x000fe80000100a00 */
[----:B------:R-:W0:Y:S01]  /*fb400*/  LDS.128 R24, [R0+0x400] ;  /* 0x0004000000187984 */ /* 0x000e220000000c00 */
[----:B------:R-:W-:Y:S06]  /*fb410*/  BAR.SYNC.DEFER_BLOCKING 0x0 ;  /* 0x0000000000007b1d */ /* 0x000fec0000010000 */
[----:B0-----:R-:W-:Y:S04]  /*fb420*/  STL.64 [R1+0x2e0], R24 ;  /* 0x0002e01801007387 */ /* 0x001fe80000100a00 */
[----:B------:R0:W-:Y:S04]  /*fb430*/  STL.64 [R1+0x2e8], R26 ;  /* 0x0002e81a01007387 */ /* 0x0001e80000100a00 */
[----:B0-----:R-:W4:Y:S04]  /*fb440*/  LDL.LU.64 R26, [R1+0x3f38] ;  /* 0x003f3800011a7983 */ /* 0x001f280000300a00 */
[----:B------:R-:W4:Y:S04]  /*fb450*/  LDL.LU.64 R24, [R1+0x3f30] ;  /* 0x003f300001187983 */ /* 0x000f280000300a00 */
[----:B---3--:R-:W-:Y:S04]  /*fb460*/  STSM.16.M88.4 [R2], R4 ;  /* 0x0000000402007844 */ /* 0x008fe80000000200 */
[----:B--2---:R-:W-:Y:S01]  /*fb470*/  STSM.16.M88.4 [R2+0x200], R8 ;  /* 0x0002000802007844 */ /* 0x004fe20000000200 */
[----:B------:R-:W-:Y:S06]  /*fb480*/  BAR.SYNC.DEFER_BLOCKING 0x0 ;  /* 0x0000000000007b1d */ /* 0x000fec0000010000 */
[----:B------:R-:W0:Y:S04]  /*fb490*/  LDS.128 R8, [R0] ;  /* 0x0000000000087984 */ /* 0x000e280000000c00 */
[----:B------:R-:W2:Y:S01]  /*fb4a0*/  LDS.128 R4, [R0+0x400] ;  /* 0x0004000000047984 */ /* 0x000ea20000000c00 */
[----:B------:R-:W-:Y:S06]  /*fb4b0*/  BAR.SYNC.DEFER_BLOCKING 0x0 ;  /* 0x0000000000007b1d */ /* 0x000fec0000010000 */
[----:B------:R-:W-:Y:S04]  /*fb4c0*/  STSM.16.M88.4 [R2], R12 ;  /* 0x0000000c02007844 */ /* 0x000fe80000000200 */
[----:B------:R-:W-:Y:S04]  /*fb4d0*/  STSM.16.M88.4 [R2+0x200], R16 ;  /* 0x0002001002007844 */ /* 0x000fe80000000200 */
[----:B0-----:R-:W-:Y:S04]  /*fb4e0*/  STL.64 [R1+0x2b0], R8 ;  /* 0x0002b00801007387 */ /* 0x001fe80000100a00 */
[----:B------:R-:W-:Y:S01]  /*fb4f0*/  STL.64 [R1+0x2b8], R10 ;  /* 0x0002b80a01007387 */ /* 0x000fe20000100a00 */
[----:B------:R-:W-:Y:S06]  /*fb500*/  BAR.SYNC.DEFER_BLOCKING 0x0 ;  /* 0x0000000000007b1d */ /* 0x000fec0000010000 */
[----:B--2---:R-:W-:Y:S04]  /*fb510*/  STL.64 [R1+0x2c0], R4 ;  /* 0x0002c00401007387 */ /* 0x004fe80000100a00 */
[----:B------:R-:W-:Y:S04]  /*fb520*/  STL.64 [R1+0x2c8], R6 ;  /* 0x0002c80601007387 */ /* 0x000fe80000100a00 */
[----:B------:R-:W0:Y:S04]  /*fb530*/  LDS.128 R8, [R0] ;  /* 0x0000000000087984 */ /* 0x000e280000000c00 */
[----:B------:R-:W2:Y:S01]  /*fb540*/  LDS.128 R4, [R0+0x400] ;  /* 0x0004000000047984 */ /* 0x000ea20000000c00 */
[----:B------:R-:W-:Y:S06]  /*fb550*/  BAR.SYNC.DEFER_BLOCKING 0x0 ;  /* 0x0000000000007b1d */ /* 0x000fec0000010000 */
[----:B------:R-:W-:Y:S04]  /*fb560*/  STSM.16.M88.4 [R2], R20 ;  /* 0x0000001402007844 */ /* 0x000fe80000000200 */
[----:B----4-:R-:W-:Y:S01]  /*fb570*/  STSM.16.M88.4 [R2+0x200], R24 ;  /* 0x0002001802007844 */ /* 0x010fe20000000200 */
[----:B------:R-:W-:Y:S06]  /*fb580*/  BAR.SYNC.DEFER_BLOCKING 0x0 ;  /* 0x0000000000007b1d */ /* 0x000fec0000010000 */
[----:B0-----:R0:W-:Y:S04]  /*fb590*/  STL.64 [R1+0x290], R8 ;  /* 0x0002900801007387 */ /* 0x0011e80000100a00 */
[----:B------:R-:W-:Y:S04]  /*fb5a0*/  STL.64 [R1+0x298], R10 ;  /* 0x0002980a01007387 */ /* 0x000fe80000100a00 */
[----:B--2---:R-:W-:Y:S04]  /*fb5b0*/  STL.64 [R1+0x2a0], R4 ;  /* 0x0002a00401007387 */ /* 0x004fe80000100a00 */
[----:B------:R-:W-:Y:S04]  /*fb5c0*/  STL.64 [R1+0x2a8], R6 ;  /* 0x0002a80601007387 */ /* 0x000fe80000100a00 */
[----:B------:R-:W2:Y:S04]  /*fb5d0*/  LDS.128 R12, [R0] ;  /* 0x00000000000c7984 */ /* 0x000ea80000000c00 */
[----:B------:R-:W3:Y:S04]  /*fb5e0*/  LDS.128 R4, [R0+0x400] ;  /* 0x0004000000047984 */ /* 0x000ee80000000c00 */
[----:B0-----:R-:W4:Y:S04]  /*fb5f0*/  LDL.LU R8, [R1+0x210] ;  /* 0x0002100001087983 */ /* 0x001f280000300800 */
[----:B--2---:R-:W-:Y:S04]  /*fb600*/  STL.64 [R1+0x270], R12 ;  /* 0x0002700c01007387 */ /* 0x004fe80000100a00 */
[----:B------:R-:W-:Y:S04]  /*fb610*/  STL.64 [R1+0x278], R14 ;  /* 0x0002780e01007387 */ /* 0x000fe80000100a00 */
[----:B---3--:R-:W-:Y:S04]  /*fb620*/  STL.64 [R1+0x280], R4 ;  /* 0x0002800401007387 */ /* 0x008fe80000100a00 */
[----:B------:R-:W-:Y:S04]  /*fb630*/  STL.64 [R1+0x288], R6 ;  /* 0x0002880601007387 */ /* 0x000fe80000100a00 */
[----:B------:R-:W4:Y:S04]  /*fb640*/  LDL.LU R9, [R1+0x214] ;  /* 0x0002140001097983 */ /* 0x000f280000300800 */
[----:B------:R-:W2:Y:S04]  /*fb650*/  LDL.LU R10, [R1+0x218] ;  /* 0x00021800010a7983 */ /* 0x000ea80000300800 */
[----:B------:R-:W2:Y:S01]  /*fb660*/  LDL.LU R11, [R1+0x21c] ;  /* 0x00021c00010b7983 */ /* 0x000ea20000300800 */
[----:B------:R-:W-:Y:S06]  /*fb670*/  BAR.SYNC.DEFER_BLOCKING 0x0 ;  /* 0x0000000000007b1d */ /* 0x000fec0000010000 */
[----:B--2---:R-:W-:Y:S04]  /*fb680*/  STL.64 [R1+0x3ef8], R10 ;  /* 0x003ef80a01007387 */ /* 0x004fe80000100a00 */
[----:B----4-:R0:W-:Y:S04]  /*fb690*/  STL.64 [R1+0x3ef0], R8 ;  /* 0x003ef00801007387 */ /* 0x0101e80000100a00 */
        /* <DEDUP_REMOVED lines=42> */
[----:B--2---:R0:W-:Y:S04]  /*fb940*/  STSM.16.M88.4 [R2], R8 ;  /* 0x0000000802007844 */ /* 0x0041e80000000200 */
[----:B0-----:R-:W2:Y:S04]  /*fb950*/  LDL.LU.64 R10, [R1+0x3f28] ;  /* 0x003f2800010a7983 */ /* 0x001ea80000300a00 */
[----:B------:R-:W2:Y:S04]  /*fb960*/  LDL.LU.64 R8, [R1+0x3f20] ;  /* 0x003f200001087983 */ /* 0x000ea80000300a00 */
[----:B--2---:R-:W-:Y:S01]  /*fb970*/  STSM.16.M88.4 [R2+0x200], R8 ;  /* 0x0002000802007844 */ /* 0x004fe20000000200 */
[----:B------:R-:W-:Y:S06]  /*fb980*/  BAR.SYNC.DEFER_BLOCKING 0x0 ;  /* 0x0000000000007b1d */ /* 0x000fec0000010000 */
[----:B------:R-:W0:Y:S04]  /*fb990*/  LDS.128 R8, [R0] ;  /* 0x0000000000087984 */ /* 0x000e280000000c00 */
[----:B0-----:R-:W-:Y:S04]  /*fb9a0*/  STL.64 [R1+0x250], R8 ;  /* 0x0002500801007387 */ /* 0x001fe80000100a00 */
        /* <DEDUP_REMOVED lines=15> */
[----:B------:R-:W0:Y:S01]  /*fbaa0*/  LDS.128 R8, [R0+0x400] ;  /* 0x0004000000087984 */ /* 0x000e220000000c00 */
[----:B------:R-:W-:Y:S06]  /*fbab0*/  BAR.SYNC.DEFER_BLOCKING 0x0 ;  /* 0x0000000000007b1d */ /* 0x000fec0000010000 */
[----:B0-----:R-:W-:Y:S04]  /*fbac0*/  STL.64 [R1+0x240], R8 ;  /* 0x0002400801007387 */ /* 0x001fe80000100a00 */
[----:B------:R0:W-:Y:S04]  /*fbad0*/  STL.64 [R1+0x248], R10 ;  /* 0x0002480a01007387 */ /* 0x0001e80000100a00 */
[----:B0-----:R-:W2:Y:S04]  /*fbae0*/  LDL.LU.64 R10, [R1+0x3ef8] ;  /* 0x003ef800010a7983 */ /* 0x001ea80000300a00 */
[----:B------:R-:W2:Y:S04]  /*fbaf0*/  LDL.LU.64 R8, [R1+0x3ef0] ;  /* 0x003ef00001087983 */ /* 0x000ea80000300a00 */
[----:B---3--:R-:W-:Y:S04]  /*fbb00*/  STSM.16.M88.4 [R2], R4 ;  /* 0x0000000402007844 */ /* 0x008fe80000000200 */
[----:B--2---:R-:W-:Y:S01]  /*fbb10*/  STSM.16.M88.4 [R2+0x200], R8 ;  /* 0x0002000802007844 */ /* 0x004fe20000000200 */
[----:B------:R-:W-:Y:S06]  /*fbb20*/  BAR.SYNC.DEFER_BLOCKING 0x0 ;  /* 0x0000000000007b1d */ /* 0x000fec0000010000 */
[----:B------:R-:W0:Y:S04]  /*fbb30*/  LDS.128 R8, [R0] ;  /* 0x0000000000087984 */ /* 0x000e280000000c00 */
[----:B------:R-:W2:Y:S01]  /*fbb40*/  LDS.128 R4, [R0+0x400] ;  /* 0x0004000000047984 */ /* 0x000ea20000000c00 */
[----:B------:R-:W-:Y:S06]  /*fbb50*/  BAR.SYNC.DEFER_BLOCKING 0x0 ;  /* 0x0000000000007b1d */ /* 0x000fec0000010000 */
[----:B------:R-:W-:Y:S04]  /*fbb60*/  STSM.16.M88.4 [R2], R12 ;  /* 0x0000000c02007844 */ /* 0x000fe80000000200 */
[----:B----4-:R-:W-:Y:S04]  /*fbb70*/  STSM.16.M88.4 [R2+0x200], R16 ;  /* 0x0002001002007844 */ /* 0x010fe80000000200 */
        /* <DEDUP_REMOVED lines=9> */
[----:B------:R-:W-:Y:S01]  /*fbc10*/  STSM.16.M88.4 [R2+0x200], R24 ;  /* 0x0002001802007844 */ /* 0x000fe20000000200 */
        /* <DEDUP_REMOVED lines=211> */
[----:B------:R3:W-:Y:S04]  /*fc950*/  STSM.16.M88.4 [R2+0x200], R24 ;  /* 0x0002001802007844 */ /* 0x0007e80000000200 */
[----:B0-----:R-:W-:Y:S04]  /*fc960*/  STL.64 [R1+0xb0], R8 ;  /* 0x0000b00801007387 */ /* 0x001fe80000100a00 */
[----:B------:R-:W-:Y:S04]  /*fc970*/  STL.64 [R1+0xb8], R10 ;  /* 0x0000b80a01007387 */ /* 0x000fe80000100a00 */
        /* <DEDUP_REMOVED lines=43> */
[----:B------:R-:W2:Y:S04]  /*fcc30*/  LDL.LU R15, [R1+0x2c] ;  /* 0x00002c00010f7983 */ /* 0x000ea80000300800 */
[----:B------:R-:W2:Y:S04]  /*fcc40*/  LDL.LU R4, [R1] ;  /* 0x0000000001047983 */ /* 0x000ea80000300800 */
[----:B0-----:R-:W-:Y:S04]  /*fcc50*/  STL.64 [R1+0x90], R24 ;  /* 0x0000901801007387 */ /* 0x001fe80000100a00 */
[----:B------:R-:W-:Y:S04]  /*fcc60*/  STL.64 [R1+0x98], R26 ;  /* 0x0000981a01007387 */ /* 0x000fe80000100a00 */
[----:B------:R-:W0:Y:S04]  /*fcc70*/  LDS.128 R24, [R0+0x400] ;  /* 0x0004000000187984 */ /* 0x000e280000000c00 */
[----:B------:R-:W2:Y:S04]  /*fcc80*/  LDL.LU R5, [R1+0x4] ;  /* 0x0000040001057983 */ /* 0x000ea80000300800 */
[----:B------:R-:W2:Y:S04]  /*fcc90*/  LDL.LU R6, [R1+0x8] ;  /* 0x0000080001067983 */ /* 0x000ea80000300800 */
[----:B------:R-:W2:Y:S01]  /*fcca0*/  LDL.LU R7, [R1+0xc] ;  /* 0x00000c0001077983 */ /* 0x000ea20000300800 */
[----:B------:R-:W-:Y:S06]  /*fccb0*/  BAR.SYNC.DEFER_BLOCKING 0x0 ;  /* 0x0000000000007b1d */ /* 0x000fec0000010000 */
[----:B0-----:R-:W-:Y:S04]  /*fccc0*/  STL.64 [R1+0xa0], R24 ;  /* 0x0000a01801007387 */ /* 0x001fe80000100a00 */
[----:B------:R0:W-:Y:S04]  /*fccd0*/  STL.64 [R1+0xa8], R26 ;  /* 0x0000a81a01007387 */ /* 0x0001e80000100a00 */
[----:B0-----:R-:W2:Y:S04]  /*fcce0*/  LDL.LU.64 R26, [R1+0x3e68] ;  /* 0x003e6800011a7983 */ /* 0x001ea80000300a00 */
[----:B------:R-:W2:Y:S04]  /*fccf0*/  LDL.LU.64 R24, [R1+0x3e60] ;  /* 0x003e600001187983 */ /* 0x000ea80000300a00 */
        /* <DEDUP_REMOVED lines=24> */
[----:B---3--:R-:W-:Y:S04]  /*fce80*/  STSM.16.M88.4 [R2], R20 ;  /* 0x0000001402007844 */ /* 0x008fe80000000200 */
[----:B------:R-:W-:Y:S01]  /*fce90*/  STSM.16.M88.4 [R2+0x200], R16 ;  /* 0x0002001002007844 */ /* 0x000fe20000000200 */
[----:B------:R-:W-:Y:S06]  /*fcea0*/  BAR.SYNC.DEFER_BLOCKING 0x0 ;  /* 0x0000000000007b1d */ /* 0x000fec0000010000 */
[----:B------:R-:W2:Y:S04]  /*fceb0*/  LDS.128 R16, [R0] ;  /* 0x0000000000107984 */ /* 0x000ea80000000c00 */
[----:B0-----:R-:W-:Y:S04]  /*fcec0*/  STL.64 [R1+0x60], R24 ;  /* 0x0000601801007387 */ /* 0x001fe80000100a00 */
[----:B------:R0:W-:Y:S04]  /*fced0*/  STL.64 [R1+0x68], R26 ;  /* 0x0000681a01007387 */ /* 0x0001e80000100a00 */
[----:B0-----:R-:W3:Y:S04]  /*fcee0*/  LDL.LU.64 R26, [R1+0x3e28] ;  /* 0x003e2800011a7983 */ /* 0x001ee80000300a00 */
[----:B------:R-:W3:Y:S04]  /*fcef0*/  LDL.LU.64 R24, [R1+0x3e20] ;  /* 0x003e200001187983 */ /* 0x000ee80000300a00 */
[----:B------:R-:W3:Y:S04]  /*fcf00*/  LDL.LU.64 R22, [R1+0x3e18] ;  /* 0x003e180001167983 */ /* 0x000ee80000300a00 */
[----:B------:R-:W3:Y:S04]  /*fcf10*/  LDL.LU.64 R20, [R1+0x3e10] ;  /* 0x003e100001147983 */ /* 0x000ee80000300a00 */
[----:B--2---:R-:W-:Y:S04]  /*fcf20*/  STL.64 [R1+0x30], R16 ;  /* 0x0000301001007387 */ /* 0x004fe80000100a00 */
[----:B------:R-:W-:Y:S04]  /*fcf30*/  STL.64 [R1+0x38], R18 ;  /* 0x0000381201007387 */ /* 0x000fe80000100a00 */
[----:B------:R-:W0:Y:S01]  /*fcf40*/  LDS.128 R16, [R0+0x400] ;  /* 0x0004000000107984 */ /* 0x000e220000000c00 */
[----:B------:R-:W-:Y:S06]  /*fcf50*/  BAR.SYNC.DEFER_BLOCKING 0x0 ;  /* 0x0000000000007b1d */ /* 0x000fec0000010000 */
[----:B------:R-:W-:Y:S04]  /*fcf60*/  STSM.16.M88.4 [R2], R12 ;  /* 0x0000000c02007844 */ /* 0x000fe80000000200 */
[----:B----4-:R-:W-:Y:S01]  /*fcf70*/  STSM.16.M88.4 [R2+0x200], R8 ;  /* 0x0002000802007844 */ /* 0x010fe20000000200 */
[----:B------:R-:W-:Y:S06]  /*fcf80*/  BAR.SYNC.DEFER_BLOCKING 0x0 ;  /* 0x0000000000007b1d */ /* 0x000fec0000010000 */
[----:B------:R-:W2:Y:S04]  /*fcf90*/  LDS.128 R8, [R0] ;  /* 0x0000000000087984 */ /* 0x000ea80000000c00 */
[----:B0-----:R-:W-:Y:S04]  /*fcfa0*/  STL.64 [R1+0x5c0], R16 ;  /* 0x0005c01001007387 */ /* 0x001fe80000100a00 */
[----:B------:R0:W-:Y:S04]  /*fcfb0*/  STL.64 [R1+0x5c8], R18 ;  /* 0x0005c81201007387 */ /* 0x0001e80000100a00 */
[----:B0-----:R-:W4:Y:S04]  /*fcfc0*/  LDL.LU.64 R18, [R1+0x3e08] ;  /* 0x003e080001127983 */ /* 0x001f280000300a00 */
[----:B------:R-:W4:Y:S04]  /*fcfd0*/  LDL.LU.64 R16, [R1+0x3e00] ;  /* 0x003e000001107983 */ /* 0x000f280000300a00 */
[----:B------:R-:W4:Y:S04]  /*fcfe0*/  LDL.LU.64 R14, [R1+0x3df8] ;  /* 0x003df800010e7983 */ /* 0x000f280000300a00 */
[----:B------:R-:W4:Y:S04]  /*fcff0*/  LDL.LU.64 R12, [R1+0x3df0] ;  /* 0x003df000010c7983 */ /* 0x000f280000300a00 */
[----:B--2---:R-:W-:Y:S04]  /*fd000*/  STL.64 [R1+0x10], R8 ;  /* 0x0000100801007387 */ /* 0x004fe80000100a00 */
[----:B------:R-:W-:Y:S04]  /*fd010*/  STL.64 [R1+0x18], R10 ;  /* 0x0000180a01007387 */ /* 0x000fe80000100a00 */
[----:B------:R-:W0:Y:S01]  /*fd020*/  LDS.128 R8, [R0+0x400] ;  /* 0x0004000000087984 */ /* 0x000e220000000c00 */
[----:B------:R-:W-:Y:S06]  /*fd030*/  BAR.SYNC.DEFER_BLOCKING 0x0 ;  /* 0x0000000000007b1d */ /* 0x000fec0000010000 */
[----:B0-----:R-:W-:Y:S04]  /*fd040*/  STL.64 [R1+0x5b0], R8 ;  /* 0x0005b00801007387 */ /* 0x001fe80000100a00 */
[----:B------:R0:W-:Y:S04]  /*fd050*/  STL.64 [R1+0x5b8], R10 ;  /* 0x0005b80a01007387 */ /* 0x0001e80000100a00 */
[----:B0-----:R-:W2:Y:S04]  /*fd060*/  LDL.LU.64 R10, [R1+0x3de8] ;  /* 0x003de800010a7983 */ /* 0x001ea80000300a00 */
[----:B------:R-:W2:Y:S04]  /*fd070*/  LDL.LU.64 R8, [R1+0x3de0] ;  /* 0x003de00001087983 */ /* 0x000ea80000300a00 */
[----:B------:R0:W-:Y:S04]  /*fd080*/  STSM.16.M88.4 [R2], R4 ;  /* 0x0000000402007844 */ /* 0x0001e80000000200 */
[----:B0-----:R-:W2:Y:S04]  /*fd090*/  LDL.LU.64 R6, [R1+0x3dd8] ;  /* 0x003dd80001067983 */ /* 0x001ea80000300a00 */
[----:B------:R-:W2:Y:S04]  /*fd0a0*/  LDL.LU.64 R4, [R1+0x3dd0] ;  /* 0x003dd00001047983 */ /* 0x000ea80000300a00 */
[----:B---3--:R-:W-:Y:S01]  /*fd0b0*/  STSM.16.M88.4 [R2+0x200], R24 ;  /* 0x0002001802007844 */ /* 0x008fe20000000200 */
[----:B------:R-:W-:Y:S06]  /*fd0c0*/  BAR.SYNC.DEFER_BLOCKING 0x0 ;  /* 0x0000000000007b1d */ /* 0x000fec0000010000 */
[----:B------:R-:W0:Y:S04]  /*fd0d0*/  LDS.128 R24, [R0] ;  /* 0x0000000000187984 */ /* 0x000e280000000c00 */
[----:B0-----:R-:W-:Y:S04]  /*fd0e0*/  STL.64 [R1], R24 ;  /* 0x0000001801007387 */ /* 0x001fe80000100a00 */
[----:B------:R-:W-:Y:S04]  /*fd0f0*/  STL.64 [R1+0x8], R26 ;  /* 0x0000081a01007387 */ /* 0x000fe80000100a00 */
[----:B------:R-:W0:Y:S01]  /*fd100*/  LDS.128 R24, [R0+0x400] ;  /* 0x0004000000187984 */ /* 0x000e220000000c00 */
[----:B------:R-:W-:Y:S06]  /*fd110*/  BAR.SYNC.DEFER_BLOCKING 0x0 ;  /* 0x0000000000007b1d */ /* 0x000fec0000010000 */
[----:B------:R-:W-:Y:S04]  /*fd120*/  STSM.16.M88.4 [R2], R20 ;  /* 0x0000001402007844 */ /* 0x000fe80000000200 */
[----:B----4-:R-:W-:Y:S04]  /*fd130*/  STSM.16.M88.4 [R2+0x200], R16 ;  /* 0x0002001002007844 */ /* 0x010fe80000000200 */
[----:B0-----:R-:W-:Y:S04]  /*fd140*/  STL.64 [R1+0x40], R24 ;  /* 0x0000401801007387 */ /* 0x001fe80000100a00 */
[----:B------:R-:W-:Y:S01]  /*fd150*/  STL.64 [R1+0x48], R26 ;  /* 0x0000481a01007387 */ /* 0x000fe20000100a00 */
[----:B------:R-:W-:Y:S06]  /*fd160*/  BAR.SYNC.DEFER_BLOCKING 0x0 ;  /* 0x0000000000007b1d */ /* 0x000fec0000010000 */
[----:B------:R-:W-:Y:S04]  /*fd170*/  STL [R1+0x3cfc], R22 ;  /* 0x003cfc1601007387 */ /* 0x000fe80000100800 */
[----:B------:R-:W-:Y:S04]  /*fd180*/  STL [R1+0x3cf8], R20 ;  /* 0x003cf81401007387 */ /* 0x000fe80000100800 */
[----:B------:R-:W-:Y:S04]  /*fd190*/  STL [R1+0x3ce4], R16 ;  /* 0x003ce41001007387 */ /* 0x000fe80000100800 */
[----:B------:R-:W0:Y:S04]  /*fd1a0*/  LDS.128 R24, [R0] ;  /* 0x0000000000187984 */ /* 0x000e280000000c00 */
[----:B------:R-:W3:Y:S01]  /*fd1b0*/  LDS.128 R16, [R0+0x400] ;  /* 0x0004000000107984 */ /* 0x000ee20000000c00 */
[----:B------:R-:W-:Y:S06]  /*fd1c0*/  BAR.SYNC.DEFER_BLOCKING 0x0 ;  /* 0x0000000000007b1d */ /* 0x000fec0000010000 */
[----:B------:R-:W-:Y:S04]  /*fd1d0*/  STSM.16.M88.4 [R2], R12 ;  /* 0x0000000c02007844 */ /* 0x000fe80000000200 */
[----:B--2---:R2:W-:Y:S01]  /*fd1e0*/  STSM.16.M88.4 [R2+0x200], R8 ;  /* 0x0002000802007844 */ /* 0x0045e20000000200 */
[----:B------:R-:W-:Y:S06]  /*fd1f0*/  BAR.SYNC.DEFER_BLOCKING 0x0 ;  /* 0x0000000000007b1d */ /* 0x000fec0000010000 */
[----:B0-----:R-:W-:Y:S04]  /*fd200*/  STL [R1+0x3c7c], R24 ;  /* 0x003c7c1801007387 */ /* 0x001fe80000100800 */
[----:B------:R-:W-:Y:S04]  /*fd210*/  STL [R1+0x3c78], R25 ;  /* 0x003c781901007387 */ /* 0x000fe80000100800 */
[----:B------:R-:W-:Y:S04]  /*fd220*/  STL [R1+0x3c74], R26 ;  /* 0x003c741a01007387 */ /* 0x000fe80000100800 */
[----:B------:R-:W-:Y:S04]  /*fd230*/  STL [R1+0x3c70], R27 ;  /* 0x003c701b01007387 */ /* 0x000fe80000100800 */
[----:B---3--:R-:W-:Y:S04]  /*fd240*/  STL.64 [R1+0x20], R16 ;  /* 0x0000201001007387 */ /* 0x008fe80000100a00 */
[----:B------:R-:W-:Y:S04]  /*fd250*/  STL.64 [R1+0x28], R18 ;  /* 0x0000281201007387 */ /* 0x000fe80000100a00 */
[----:B------:R-:W0:Y:S04]  /*fd260*/  LDS.128 R16, [R0] ;  /* 0x0000000000107984 */ /* 0x000e280000000c00 */
[----:B------:R-:W3:Y:S04]  /*fd270*/  LDS.128 R12, [R0+0x400] ;  /* 0x00040000000c7984 */ /* 0x000ee80000000c00 */
[----:B--2---:R-:W2:Y:S01]  /*fd280*/  LDL.LU R8, [R1+0x3e0] ;  /* 0x0003e00001087983 */ /* 0x004ea20000300800 */
[----:B------:R-:W-:Y:S06]  /*fd290*/  BAR.SYNC.DEFER_BLOCKING 0x0 ;  /* 0x0000000000007b1d */ /* 0x000fec0000010000 */
[----:B0-----:R-:W-:Y:S04]  /*fd2a0*/  STL.64 [R1+0x6c0], R16 ;  /* 0x0006c01001007387 */ /* 0x001fe80000100a00 */
[----:B------:R-:W-:Y:S04]  /*fd2b0*/  STL.64 [R1+0x6c8], R18 ;  /* 0x0006c81201007387 */ /* 0x000fe80000100a00 */
[----:B---3--:R-:W-:Y:S04]  /*fd2c0*/  STL.64 [R1+0x6f0], R12 ;  /* 0x0006f00c01007387 */ /* 0x008fe80000100a00 */
[----:B------:R-:W-:Y:S04]  /*fd2d0*/  STL.64 [R1+0x6f8], R14 ;  /* 0x0006f80e01007387 */ /* 0x000fe80000100a00 */
        /* <DEDUP_REMOVED lines=21> */
[----:B------:R-:W-:Y:S04]  /*fd430*/  STSM.16.M88.4 [R2], R4 ;  /* 0x0000000402007844 */ /* 0x000fe80000000200 */
        /* <DEDUP_REMOVED lines=52> */
[----:B----4-:R-:W-:Y:S04]  /*fd780*/  STSM.16.M88.4 [R2], R12 ;  /* 0x0000000c02007844 */ /* 0x010fe80000000200 */
        /* <DEDUP_REMOVED lines=120> */
[----:B------:R-:W-:Y:S01]  /*fdf10*/  STL.64 [R1+0x4c8], R6 ;  /* 0x0004c80601007387 */ /* 0x000fe20000100a00 */
[----:B------:R-:W-:Y:S06]  /*fdf20*/  BAR.SYNC.DEFER_BLOCKING 0x0 ;  /* 0x0000000000007b1d */ /* 0x000fec0000010000 */
[----:B---3--:R-:W2:Y:S04]  /*fdf30*/  LDL.LU R20, [R1+0x4e0] ;  /* 0x0004e00001147983 */ /* 0x008ea80000300800 */
[----:B------:R-:W0:Y:S04]  /*fdf40*/  LDS.128 R4, [R0] ;  /* 0x0000000000047984 */ /* 0x000e280000000c00 */
[----:B0-----:R-:W-:Y:S04]  /*fdf50*/  STL.64 [R1+0x490], R4 ;  /* 0x0004900401007387 */ /* 0x001fe80000100a00 */
[----:B------:R-:W-:Y:S04]  /*fdf60*/  STL.64 [R1+0x498], R6 ;  /* 0x0004980601007387 */ /* 0x000fe80000100a00 */
[----:B------:R-:W2:Y:S04]  /*fdf70*/  LDL.LU R21, [R1+0x4e4] ;  /* 0x0004e40001157983 */ /* 0x000ea80000300800 */
[----:B------:R-:W2:Y:S04]  /*fdf80*/  LDL.LU R22, [R1+0x4e8] ;  /* 0x0004e80001167983 */ /* 0x000ea80000300800 */
[----:B------:R-:W2:Y:S04]  /*fdf90*/  LDL.LU R23, [R1+0x4ec] ;  /* 0x0004ec0001177983 */ /* 0x000ea80000300800 */
[----:B------:R-:W3:Y:S04]  /*fdfa0*/  LDL.LU R16, [R1+0x530] ;  /* 0x0005300001107983 */ /* 0x000ee80000300800 */
[----:B------:R-:W3:Y:S04]  /*fdfb0*/  LDL.LU R17, [R1+0x534] ;  /* 0x0005340001117983 */ /* 0x000ee80000300800 */
[----:B------:R-:W4:Y:S04]  /*fdfc0*/  LDL.LU R18, [R1+0x538] ;  /* 0x0005380001127983 */ /* 0x000f280000300800 */
[----:B------:R-:W4:Y:S04]  /*fdfd0*/  LDL.LU R19, [R1+0x53c] ;  /* 0x00053c0001137983 */ /* 0x000f280000300800 */
[----:B------:R-:W0:Y:S01]  /*fdfe0*/  LDS.128 R4, [R0+0x400] ;  /* 0x0004000000047984 */ /* 0x000e220000000c00 */
[----:B------:R-:W-:Y:S06]  /*fdff0*/  BAR.SYNC.DEFER_BLOCKING 0x0 ;  /* 0x0000000000007b1d */ /* 0x000fec0000010000 */
[----:B----4-:R-:W-:Y:S04]  /*fe000*/  STL.64 [R1+0x3d48], R18 ;  /* 0x003d481201007387 */ /* 0x010fe80000100a00 */
[----:B---3--:R3:W-:Y:S04]  /*fe010*/  STL.64 [R1+0x3d40], R16 ;  /* 0x003d401001007387 */ /* 0x0087e80000100a00 */
[----:B---3--:R-:W3:Y:S04]  /*fe020*/  LDL.LU R16, [R1+0x520] ;  /* 0x0005200001107983 */ /* 0x008ee80000300800 */
[----:B------:R-:W3:Y:S04]  /*fe030*/  LDL.LU R17, [R1+0x524] ;  /* 0x0005240001117983 */ /* 0x000ee80000300800 */
[----:B------:R-:W4:Y:S04]  /*fe040*/  LDL.LU R18, [R1+0x528] ;  /* 0x0005280001127983 */ /* 0x000f280000300800 */
[----:B------:R-:W4:Y:S04]  /*fe050*/  LDL.LU R19, [R1+0x52c] ;  /* 0x00052c0001137983 */ /* 0x000f280000300800 */
[----:B----4-:R-:W-:Y:S04]  /*fe060*/  STL.64 [R1+0x3d58], R18 ;  /* 0x003d581201007387 */ /* 0x010fe80000100a00 */
[----:B---3--:R3:W-:Y:S04]  /*fe070*/  STL.64 [R1+0x3d50], R16 ;  /* 0x003d501001007387 */ /* 0x0087e80000100a00 */
[----:B---3--:R-:W3:Y:S04]  /*fe080*/  LDL.LU R16, [R1+0x4f0] ;  /* 0x0004f00001107983 */ /* 0x008ee80000300800 */
[----:B------:R-:W3:Y:S04]  /*fe090*/  LDL.LU R17, [R1+0x4f4] ;  /* 0x0004f40001117983 */ /* 0x000ee80000300800 */
[----:B------:R-:W3:Y:S04]  /*fe0a0*/  LDL.LU R18, [R1+0x4f8] ;  /* 0x0004f80001127983 */ /* 0x000ee80000300800 */
[----:B------:R-:W3:Y:S04]  /*fe0b0*/  LDL.LU R19, [R1+0x4fc] ;  /* 0x0004fc0001137983 */ /* 0x000ee80000300800 */
[----:B------:R-:W4:Y:S04]  /*fe0c0*/  LDL.LU R8, [R1+0x550] ;  /* 0x0005500001087983 */ /* 0x000f280000300800 */
[----:B0-----:R0:W-:Y:S04]  /*fe0d0*/  STL.64 [R1+0x4a0], R4 ;  /* 0x0004a00401007387 */ /* 0x0011e80000100a00 */
[----:B------:R0:W-:Y:S04]  /*fe0e0*/  STL.64 [R1+0x4a8], R6 ;  /* 0x0004a80601007387 */ /* 0x0001e80000100a00 */
        /* <DEDUP_REMOVED lines=15> */
[----:B---3--:R-:W-:Y:S04]  /*fe1e0*/  STSM.16.M88.4 [R2], R16 ;  /* 0x0000001002007844 */ /* 0x008fe80000000200 */
[----:B--2---:R0:W-:Y:S01]  /*fe1f0*/  STSM.16.M88.4 [R2+0x200], R20 ;  /* 0x0002001402007844 */ /* 0x0041e20000000200 */
[----:B------:R-:W-:Y:S06]  /*fe200*/  BAR.SYNC.DEFER_BLOCKING 0x0 ;  /* 0x0000000000007b1d */ /* 0x000fec0000010000 */
[----:B0-----:R-:W2:Y:S04]  /*fe210*/  LDL.LU R20, [R1+0x570] ;  /* 0x0005700001147983 */ /* 0x001ea80000300800 */
[----:B------:R-:W2:Y:S04]  /*fe220*/  LDL.LU R21, [R1+0x574] ;  /* 0x0005740001157983 */ /* 0x000ea80000300800 */
[----:B------:R-:W2:Y:S04]  /*fe230*/  LDL.LU R22, [R1+0x578] ;  /* 0x0005780001167983 */ /* 0x000ea80000300800 */
[----:B------:R-:W0:Y:S04]  /*fe240*/  LDS.128 R16, [R0] ;  /* 0x0000000000107984 */ /* 0x000e280000000c00 */
[----:B------:R-:W2:Y:S04]  /*fe250*/  LDL.LU R23, [R1+0x57c] ;  /* 0x00057c0001177983 */ /* 0x000ea80000300800 */
[----:B0-----:R-:W-:Y:S04]  /*fe260*/  STL.64 [R1+0x460], R16 ;  /* 0x0004601001007387 */ /* 0x001fe80000100a00 */
[----:B------:R-:W-:Y:S04]  /*fe270*/  STL.64 [R1+0x468], R18 ;  /* 0x0004681201007387 */ /* 0x000fe80000100a00 */
[----:B------:R-:W0:Y:S04]  /*fe280*/  LDS.128 R16, [R0+0x400] ;  /* 0x0004000000107984 */ /* 0x000e280000000c00 */
[----:B0-----:R-:W-:Y:S04]  /*fe290*/  STL.64 [R1+0x4d0], R16 ;  /* 0x0004d01001007387 */ /* 0x001fe80000100a00 */
[----:B------:R0:W-:Y:S04]  /*fe2a0*/  STL.64 [R1+0x4d8], R18 ;  /* 0x0004d81201007387 */ /* 0x0001e80000100a00 */
[----:B0-----:R-:W3:Y:S04]  /*fe2b0*/  LDL.LU.64 R18, [R1+0x3d58] ;  /* 0x003d580001127983 */ /* 0x001ee80000300a00 */
[----:B------:R-:W3:Y:S01]  /*fe2c0*/  LDL.LU.64 R16, [R1+0x3d50] ;  /* 0x003d500001107983 */ /* 0x000ee20000300a00 */
[----:B------:R-:W-:Y:S06]  /*fe2d0*/  BAR.SYNC.DEFER_BLOCKING 0x0 ;  /* 0x0000000000007b1d */ /* 0x000fec0000010000 */
[----:B---3--:R0:W-:Y:S04]  /*fe2e0*/  STSM.16.M88.4 [R2], R16 ;  /* 0x0000001002007844 */ /* 0x0081e80000000200 */
[----:B0-----:R-:W3:Y:S04]  /*fe2f0*/  LDL.LU.64 R18, [R1+0x3d48] ;  /* 0x003d480001127983 */ /* 0x001ee80000300a00 */
[----:B------:R-:W3:Y:S04]  /*fe300*/  LDL.LU.64 R16, [R1+0x3d40] ;  /* 0x003d400001107983 */ /* 0x000ee80000300a00 */
[----:B---3--:R-:W-:Y:S01]  /*fe310*/  STSM.16.M88.4 [R2+0x200], R16 ;  /* 0x0002001002007844 */ /* 0x008fe20000000200 */
[----:B------:R-:W-:Y:S06]  /*fe320*/  BAR.SYNC.DEFER_BLOCKING 0x0 ;  /* 0x0000000000007b1d */ /* 0x000fec0000010000 */
[----:B------:R-:W0:Y:S04]  /*fe330*/  LDS.128 R16, [R0] ;  /* 0x0000000000107984 */ /* 0x000e280000000c00 */
[----:B0-----:R-:W-:Y:S04]  /*fe340*/  STL.64 [R1+0x510], R16 ;  /* 0x0005101001007387 */ /* 0x001fe80000100a00 */
[----:B------:R-:W-:Y:S04]  /*fe350*/  STL.64 [R1+0x518], R18 ;  /* 0x0005181201007387 */ /* 0x000fe80000100a00 */
[----:B------:R-:W0:Y:S01]  /*fe360*/  LDS.128 R16, [R0+0x400] ;  /* 0x0004000000107984 */ /* 0x000e220000000c00 */
[----:B------:R-:W-:Y:S06]  /*fe370*/  BAR.SYNC.DEFER_BLOCKING 0x0 ;  /* 0x0000000000007b1d */ /* 0x000fec0000010000 */
[----:B----4-:R-:W-:Y:S04]  /*fe380*/  STSM.16.M88.4 [R2], R4 ;  /* 0x0000000402007844 */ /* 0x010fe80000000200 */
[----:B------:R-:W-:Y:S01]  /*fe390*/  STSM.16.M88.4 [R2+0x200], R8 ;  /* 0x0002000802007844 */ /* 0x000fe20000000200 */
[----:B------:R-:W-:Y:S06]  /*fe3a0*/  BAR.SYNC.DEFER_BLOCKING 0x0 ;  /* 0x0000000000007b1d */ /* 0x000fec0000010000 */
[----:B------:R-:W3:Y:S04]  /*fe3b0*/  LDS.128 R8, [R0] ;  /* 0x0000000000087984 */ /* 0x000ee80000000c00 */
[----:B------:R-:W4:Y:S01]  /*fe3c0*/  LDS.128 R4, [R0+0x400] ;  /* 0x0004000000047984 */ /* 0x000f220000000c00 */
[----:B------:R-:W-:Y:S06]  /*fe3d0*/  BAR.SYNC.DEFER_BLOCKING 0x0 ;  /* 0x0000000000007b1d */ /* 0x000fec0000010000 */
[----:B------:R-:W-:Y:S04]  /*fe3e0*/  STSM.16.M88.4 [R2], R12 ;  /* 0x0000000c02007844 */ /* 0x000fe80000000200 */
[----:B------:R-:W-:Y:S04]  /*fe3f0*/  STSM.16.M88.4 [R2+0x200], R24 ;  /* 0x0002001802007844 */ /* 0x000fe80000000200 */
[----:B0-----:R0:W-:Y:S04]  /*fe400*/  STL.64 [R1+0x530], R16 ;  /* 0x0005301001007387 */ /* 0x0011e80000100a00 */
[----:B------:R1:W-:Y:S04]  /*fe410*/  STL.64 [R1+0x538], R18 ;  /* 0x0005381201007387 */ /* 0x0003e80000100a00 */
[----:B0-----:R-:W2:Y:S04]  /*fe420*/  LDL.LU R16, [R1+0x560] ;  /* 0x0005600001107983 */ /* 0x001ea80000300800 */
[----:B------:R-:W2:Y:S04]  /*fe430*/  LDL.LU R17, [R1+0x564] ;  /* 0x0005640001117983 */ /* 0x000ea80000300800 */
[----:B-1----:R-:W2:Y:S04]  /*fe440*/  LDL.LU R18, [R1+0x568] ;  /* 0x0005680001127983 */ /* 0x002ea80000300800 */
[----:B------:R-:W2:Y:S04]  /*fe450*/  LDL.LU R19, [R1+0x56c] ;  /* 0x00056c0001137983 */ /* 0x000ea80000300800 */
[----:B---3--:R-:W-:Y:S04]  /*fe460*/  STL.64 [R1+0x4e0], R8 ;  /* 0x0004e00801007387 */ /* 0x008fe80000100a00 */
[----:B------:R-:W-:Y:S01]  /*fe470*/  STL.64 [R1+0x4e8], R10 ;  /* 0x0004e80a01007387 */ /* 0x000fe20000100a00 */
[----:B------:R-:W-:Y:S06]  /*fe480*/  BAR.SYNC.DEFER_BLOCKING 0x0 ;  /* 0x0000000000007b1d */ /* 0x000fec0000010000 */
[----:B----4-:R-:W-:Y:S04]  /*fe490*/  STL.64 [R1+0x520], R4 ;  /* 0x0005200401007387 */ /* 0x010fe80000100a00 */
[----:B------:R-:W-:Y:S04]  /*fe4a0*/  STL.64 [R1+0x528], R6 ;  /* 0x0005280601007387 */ /* 0x000fe80000100a00 */
[----:B------:R-:W0:Y:S04]  /*fe4b0*/  LDS.128 R8, [R0] ;  /* 0x0000000000087984 */ /* 0x000e280000000c00 */
[----:B------:R-:W1:Y:S01]  /*fe4c0*/  LDS.128 R4, [R0+0x400] ;  /* 0x0004000000047984 */ /* 0x000e620000000c00 */
[----:B------:R-:W-:Y:S06]  /*fe4d0*/  BAR.SYNC.DEFER_BLOCKING 0x0 ;  /* 0x0000000000007b1d */ /* 0x000fec0000010000 */
[----:B0-----:R0:W-:Y:S04]  /*fe4e0*/  STL.64 [R1+0x500], R8 ;  /* 0x0005000801007387 */ /* 0x0011e80000100a00 */
[----:B------:R3:W-:Y:S04]  /*fe4f0*/  STL.64 [R1+0x508], R10 ;  /* 0x0005080a01007387 */ /* 0x0007e80000100a00 */
[----:B-1----:R-:W-:Y:S04]  /*fe500*/  STL.64 [R1+0x550], R4 ;  /* 0x0005500401007387 */ /* 0x002fe80000100a00 */
[----:B------:R-:W-:Y:S04]  /*fe510*/  STL.64 [R1+0x558], R6 ;  /* 0x0005580601007387 */ /* 0x000fe80000100a00 */
[----:B0-----:R-:W4:Y:S04]  /*fe520*/  LDL.LU R8, [R1+0x5e0] ;  /* 0x0005e00001087983 */ /* 0x001f280000300800 */
[----:B------:R-:W4:Y:S04]  /*fe530*/  LDL.LU R9, [R1+0x5e4] ;  /* 0x0005e40001097983 */ /* 0x000f280000300800 */
[----:B---3--:R-:W3:Y:S04]  /*fe540*/  LDL.LU R10, [R1+0x5e8] ;  /* 0x0005e800010a7983 */ /* 0x008ee80000300800 */
[----:B------:R-:W3:Y:S04]  /*fe550*/  LDL.LU R11, [R1+0x5ec] ;  /* 0x0005ec00010b7983 */ /* 0x000ee80000300800 */
[----:B--2---:R-:W-:Y:S04]  /*fe560*/  STSM.16.M88.4 [R2], R20 ;  /* 0x0000001402007844 */ /* 0x004fe80000000200 */
[----:B------:R-:W-:Y:S01]  /*fe570*/  STSM.16.M88.4 [R2+0x200], R16 ;  /* 0x0002001002007844 */ /* 0x000fe20000000200 */
[----:B------:R-:W-:Y:S06]  /*fe580*/  BAR.SYNC.DEFER_BLOCKING 0x0 ;  /* 0x0000000000007b1d */ /* 0x000fec0000010000 */
[----:B------:R-:W0:Y:S04]  /*fe590*/  LDS.128 R4, [R0] ;  /* 0x0000000000047984 */ /* 0x000e280000000c00 */
[----:B---3--:R-:W-:Y:S04]  /*fe5a0*/  STL.64 [R1+0x3d38], R10 ;  /* 0x003d380a01007387 */ /* 0x008fe80000100a00 */
[----:B----4-:R1:W-:Y:S04]  /*fe5b0*/  STL.64 [R1+0x3d30], R8 ;  /* 0x003d300801007387 */ /* 0x0103e80000100a00 */
[----:B-1----:R-:W2:Y:S04]  /*fe5c0*/  LDL.LU R8, [R1+0x5a0] ;  /* 0x0005a00001087983 */ /* 0x002ea80000300800 */
        /* <DEDUP_REMOVED lines=16> */
[----:B0-----:R-:W-:Y:S04]  /*fe6d0*/  STL.64 [R1+0x4f0], R4 ;  /* 0x0004f00401007387 */ /* 0x001fe80000100a00 */
[----:B------:R-:W-:Y:S04]  /*fe6e0*/  STL.64 [R1+0x4f8], R6 ;  /* 0x0004f80601007387 */ /* 0x000fe80000100a00 */
[----:B------:R-:W0:Y:S04]  /*fe6f0*/  LDS.128 R4, [R0+0x400] ;  /* 0x0004000000047984 */ /* 0x000e280000000c00 */
[----:B------:R-:W3:Y:S04]  /*fe700*/  LDL.LU R17, [R1+0x614] ;  /* 0x0006140001117983 */ /* 0x000ee80000300800 */
[----:B------:R-:W3:Y:S04]  /*fe710*/  LDL.LU R18, [R1+0x618] ;  /* 0x0006180001127983 */ /* 0x000ee80000300800 */
[----:B------:R-:W3:Y:S01]  /*fe720*/  LDL.LU R19, [R1+0x61c] ;  /* 0x00061c0001137983 */ /* 0x000ee20000300800 */
[----:B------:R-:W-:Y:S01]  /*fe730*/  BAR.SYNC.DEFER_BLOCKING 0x0 ;  /* 0x0000000000007b1d */ /* 0x000fe20000010000 */
[----:B0-----:R-:W-:-:S02]  /*fe740*/  IMAD.MOV.U32 R3, RZ, RZ, R4 ;  /* 0x000000ffff037224 */ /* 0x001fc400078e0004 */
[----:B------:R-:W-:-:S03]  /*fe750*/  IMAD.MOV.U32 R4, RZ, RZ, R6 ;  /* 0x000000ffff047224 */ /* 0x000fc600078e0006 */
[----:B------:R-:W-:Y:S04]  /*fe760*/  STL [R1+0x544], R5 ;  /* 0x0005440501007387 */ /* 0x000fe80000100800 */
[----:B------:R-:W-:Y:S04]  /*fe770*/  STL [R1+0x54c], R7 ;  /* 0x00054c0701007387 */ /* 0x000fe80000100800 */
[----:B------:R-:W-:Y:S04]  /*fe780*/  STL [R1+0x3c44], R3 ;  /* 0x003c440301007387 */ /* 0x000fe80000100800 */
[----:B------:R0:W-:Y:S04]  /*fe790*/  STL [R1+0x3c38], R4 ;  /* 0x003c380401007387 */ /* 0x0001e80000100800 */
[----:B0-----:R-:W3:Y:S04]  /*fe7a0*/  LDL.LU R4, [R1+0x5d0] ;  /* 0x0005d00001047983 */ /* 0x001ee80000300800 */
[----:B------:R-:W3:Y:S04]  /*fe7b0*/  LDL.LU R5, [R1+0x5d4] ;  /* 0x0005d40001057983 */ /* 0x000ee80000300800 */
[----:B------:R-:W3:Y:S04]  /*fe7c0*/  LDL.LU R6, [R1+0x5d8] ;  /* 0x0005d80001067983 */ /* 0x000ee80000300800 */
[----:B------:R-:W3:Y:S04]  /*fe7d0*/  LDL.LU R7, [R1+0x5dc] ;  /* 0x0005dc0001077983 */ /* 0x000ee80000300800 */
[----:B--2---:R0:W-:Y:S04]  /*fe7e0*/  STSM.16.M88.4 [R2], R8 ;  /* 0x0000000802007844 */ /* 0x0041e80000000200 */
[----:B0-----:R-:W2:Y:S04]  /*fe7f0*/  LDL.LU.64 R10, [R1+0x3d38] ;  /* 0x003d3800010a7983 */ /* 0x001ea80000300a00 */
[----:B------:R-:W2:Y:S04]  /*fe800*/  LDL.LU.64 R8, [R1+0x3d30] ;  /* 0x003d300001087983 */ /* 0x000ea80000300a00 */
[----:B---3--:R-:W-:Y:S01]  /*fe810*/  STSM.16.M88.4 [R2+0x200], R4 ;  /* 0x0002000402007844 */ /* 0x008fe20000000200 */
[----:B------:R-:W-:Y:S06]  /*fe820*/  BAR.SYNC.DEFER_BLOCKING 0x0 ;  /* 0x0000000000007b1d */ /* 0x000fec0000010000 */
[----:B------:R-:W0:Y:S04]  /*fe830*/  LDS.128 R4, [R0] ;  /* 0x0000000000047984 */ /* 0x000e280000000c00 */
[----:B0-----:R-:W-:Y:S04]  /*fe840*/  STL.64 [R1+0x570], R4 ;  /* 0x0005700401007387 */ /* 0x001fe80000100a00 */
[----:B------:R-:W-:Y:S04]  /*fe850*/  STL.64 [R1+0x578], R6 ;  /* 0x0005780601007387 */ /* 0x000fe80000100a00 */
[----:B------:R-:W0:Y:S01]  /*fe860*/  LDS.128 R4, [R0+0x400] ;  /* 0x0004000000047984 */ /* 0x000e220000000c00 */
[----:B------:R-:W-:Y:S06]  /*fe870*/  BAR.SYNC.DEFER_BLOCKING 0x0 ;  /* 0x0000000000007b1d */ /* 0x000fec0000010000 */
[----:B0-----:R-:W-:Y:S04]  /*fe880*/  STL.64 [R1+0x5d0], R4 ;  /* 0x0005d00401007387 */ /* 0x001fe80000100a00 */
[----:B------:R-:W-:Y:S04]  /*fe890*/  STL.64 [R1+0x5d8], R6 ;  /* 0x0005d80601007387 */ /* 0x000fe80000100a00 */
[----:B--2---:R-:W-:Y:S04]  /*fe8a0*/  STSM.16.M88.4 [R2], R8 ;  /* 0x0000000802007844 */ /* 0x004fe80000000200 */
[----:B------:R0:W-:Y:S01]  /*fe8b0*/  STSM.16.M88.4 [R2+0x200], R20 ;  /* 0x0002001402007844 */ /* 0x0001e20000000200 */
[----:B------:R-:W-:Y:S06]  /*fe8c0*/  BAR.SYNC.DEFER_BLOCKING 0x0 ;  /* 0x0000000000007b1d */ /* 0x000fec0000010000 */
[----:B0-----:R-:W2:Y:S04]  /*fe8d0*/  LDL.LU R20, [R1+0x600] ;  /* 0x0006000001147983 */ /* 0x001ea80000300800 */
[----:B------:R-:W0:Y:S04]  /*fe8e0*/  LDS.128 R4, [R0] ;  /* 0x0000000000047984 */ /* 0x000e280000000c00 */
[----:B0-----:R-:W-:Y:S04]  /*fe8f0*/  STL.64 [R1+0x560], R4 ;  /* 0x0005600401007387 */ /* 0x001fe80000100a00 */
[----:B------:R-:W-:Y:S04]  /*fe900*/  STL.64 [R1+0x568], R6 ;  /* 0x0005680601007387 */ /* 0x000fe80000100a00 */
[----:B------:R-:W0:Y:S01]  /*fe910*/  LDS.128 R4, [R0+0x400] ;  /* 0x0004000000047984 */ /* 0x000e220000000c00 */
[----:B------:R-:W-:Y:S06]  /*fe920*/  BAR.SYNC.DEFER_BLOCKING 0x0 ;  /* 0x0000000000007b1d */ /* 0x000fec0000010000 */
[----:B------:R-:W2:Y:S04]  /*fe930*/  LDL.LU R21, [R1+0x604] ;  /* 0x0006040001157983 */ /* 0x000ea80000300800 */
[----:B------:R-:W2:Y:S04]  /*fe940*/  LDL.LU R22, [R1+0x608] ;  /* 0x0006080001167983 */ /* 0x000ea80000300800 */
[----:B------:R-:W2:Y:S04]  /*fe950*/  LDL.LU R23, [R1+0x60c] ;  /* 0x00060c0001177983 */ /* 0x000ea80000300800 */
[----:B------:R-:W-:Y:S04]  /*fe960*/  STSM.16.M88.4 [R2], R12 ;  /* 0x0000000c02007844 */ /* 0x000fe80000000200 */
[----:B----4-:R-:W-:Y:S01]  /*fe970*/  STSM.16.M88.4 [R2+0x200], R24 ;  /* 0x0002001802007844 */ /* 0x010fe20000000200 */
[----:B------:R-:W-:Y:S06]  /*fe980*/  BAR.SYNC.DEFER_BLOCKING 0x0 ;  /* 0x0000000000007b1d */ /* 0x000fec0000010000 */
[----:B0-----:R-:W-:Y:S04]  /*fe990*/  STL.64 [R1+0x5a0], R4 ;  /* 0x0005a00401007387 */ /* 0x001fe80000100a00 */
[----:B------:R-:W-:Y:S04]  /*fe9a0*/  STL.64 [R1+0x5a8], R6 ;  /* 0x0005a80601007387 */ /* 0x000fe80000100a00 */
[----:B------:R-:W0:Y:S04]  /*fe9b0*/  LDS.128 R8, [R0] ;  /* 0x0000000000087984 */ /* 0x000e280000000c00 */
[----:B------:R-:W1:Y:S01]  /*fe9c0*/  LDS.128 R4, [R0+0x400] ;  /* 0x0004000000047984 */ /* 0x000e620000000c00 */
[----:B------:R-:W-:Y:S06]  /*fe9d0*/  BAR.SYNC.DEFER_BLOCKING 0x0 ;  /* 0x0000000000007b1d */ /* 0x000fec0000010000 */
[----:B0-----:R-:W-:Y:S04]  /*fe9e0*/  STL.64 [R1+0x590], R8 ;  /* 0x0005900801007387 */ /* 0x001fe80000100a00 */
[----:B------:R-:W-:Y:S04]  /*fe9f0*/  STL.64 [R1+0x598], R10 ;  /* 0x0005980a01007387 */ /* 0x000fe80000100a00 */
[----:B-1----:R0:W-:Y:S04]  /*fea00*/  STL.64 [R1+0x5f0], R4 ;  /* 0x0005f00401007387 */ /* 0x0021e80000100a00 */
[----:B------:R1:W-:Y:S04]  /*fea10*/  STL.64 [R1+0x5f8], R6 ;  /* 0x0005f80601007387 */ /* 0x0003e80000100a00 */
[----:B0-----:R-:W3:Y:S04]  /*fea20*/  LDL.LU R4, [R1+0x660] ;  /* 0x0006600001047983 */ /* 0x001ee80000300800 */
[----:B------:R-:W3:Y:S04]  /*fea30*/  LDL.LU R5, [R1+0x664] ;  /* 0x0006640001057983 */ /* 0x000ee80000300800 */
[----:B-1----:R-:W4:Y:S04]  /*fea40*/  LDL.LU R6, [R1+0x668] ;  /* 0x0006680001067983 */ /* 0x002f280000300800 */
[----:B------:R-:W4:Y:S04]  /*fea50*/  LDL.LU R7, [R1+0x66c] ;  /* 0x00066c0001077983 */ /* 0x000f280000300800 */
[----:B----4-:R-:W-:Y:S04]  /*fea60*/  STL.64 [R1+0x3d18], R6 ;  /* 0x003d180601007387 */ /* 0x010fe80000100a00 */
[----:B---3--:R0:W-:Y:S04]  /*fea70*/  STL.64 [R1+0x3d10], R4 ;  /* 0x003d100401007387 */ /* 0x0081e80000100a00 */
[----:B0-----:R-:W3:Y:S04]  /*fea80*/  LDL.LU R4, [R1+0x650] ;  /* 0x0006500001047983 */ /* 0x001ee80000300800 */
[----:B------:R-:W3:Y:S04]  /*fea90*/  LDL.LU R5, [R1+0x654] ;  /* 0x0006540001057983 */ /* 0x000ee80000300800 */
[----:B------:R-:W4:Y:S04]  /*feaa0*/  LDL.LU R6, [R1+0x658] ;  /* 0x0006580001067983 */ /* 0x000f280000300800 */
[----:B------:R-:W4:Y:S04]  /*feab0*/  LDL.LU R7, [R1+0x65c] ;  /* 0x00065c0001077983 */ /* 0x000f280000300800 */
[----:B------:R-:W-:Y:S04]  /*feac0*/  STSM.16.M88.4 [R2], R16 ;  /* 0x0000001002007844 */ /* 0x000fe80000000200 */
[----:B--2---:R-:W-:Y:S01]  /*fead0*/  STSM.16.M88.4 [R2+0x200], R20 ;  /* 0x0002001402007844 */ /* 0x004fe20000000200 */
[----:B------:R-:W-:Y:S06]  /*feae0*/  BAR.SYNC.DEFER_BLOCKING 0x0 ;  /* 0x0000000000007b1d */ /* 0x000fec0000010000 */
[----:B------:R-:W0:Y:S04]  /*feaf0*/  LDS.128 R24, [R0] ;  /* 0x0000000000187984 */ /* 0x000e280000000c00 */
[----:B------:R-:W1:Y:S01]  /*feb00*/  LDS.128 R12, [R0+0x400] ;  /* 0x00040000000c7984 */ /* 0x000e620000000c00 */
[----:B------:R-:W-:Y:S06]  /*feb10*/  BAR.SYNC.DEFER_BLOCKING 0x0 ;  /* 0x0000000000007b1d */ /* 0x000fec0000010000 */
[----:B----4-:R-:W-:Y:S04]  /*feb20*/  STL.64 [R1+0x3d28], R6 ;  /* 0x003d280601007387 */ /* 0x010fe80000100a00 */
[----:B---3--:R2:W-:Y:S04]  /*feb30*/  STL.64 [R1+0x3d20], R4 ;  /* 0x003d200401007387 */ /* 0x0085e80000100a00 */
        /* <DEDUP_REMOVED lines=16> */
[----:B0-----:R0:W-:Y:S04]  /*fec40*/  STL.64 [R1+0x580], R24 ;  /* 0x0005801801007387 */ /* 0x0011e80000100a00 */
[----:B------:R1:W-:Y:S04]  /*fec50*/  STL.64 [R1+0x588], R26 ;  /* 0x0005881a01007387 */ /* 0x0003e80000100a00 */
[----:B0-----:R-:W3:Y:S04]  /*fec60*/  LDL.LU R24, [R1+0x680] ;  /* 0x0006800001187983 */ /* 0x001ee80000300800 */
[----:B-1----:R0:W-:Y:S04]  /*fec70*/  STL.64 [R1+0x5e0], R12 ;  /* 0x0005e00c01007387 */ /* 0x0021e80000100a00 */
[----:B------:R1:W-:Y:S04]  /*fec80*/  STL.64 [R1+0x5e8], R14 ;  /* 0x0005e80e01007387 */ /* 0x0003e80000100a00 */
[----:B------:R-:W3:Y:S04]  /*fec90*/  LDL.LU R25, [R1+0x684] ;  /* 0x0006840001197983 */ /* 0x000ee80000300800 */
[----:B------:R-:W3:Y:S04]  /*feca0*/  LDL.LU R26, [R1+0x688] ;  /* 0x00068800011a7983 */ /* 0x000ee80000300800 */
[----:B------:R-:W3:Y:S04]  /*fecb0*/  LDL.LU R27, [R1+0x68c] ;  /* 0x00068c00011b7983 */ /* 0x000ee80000300800 */
[----:B0-----:R-:W3:Y:S04]  /*fecc0*/  LDL.LU R12, [R1+0x690] ;  /* 0x00069000010c7983 */ /* 0x001ee80000300800 */
[----:B------:R-:W3:Y:S04]  /*fecd0*/  LDL.LU R13, [R1+0x694] ;  /* 0x00069400010d7983 */ /* 0x000ee80000300800 */
[----:B-1----:R-:W3:Y:S04]  /*fece0*/  LDL.LU R14, [R1+0x698] ;  /* 0x00069800010e7983 */ /* 0x002ee80000300800 */
        /* <DEDUP_REMOVED lines=15> */
[----:B--2---:R-:W-:Y:S04]  /*fede0*/  STSM.16.M88.4 [R2], R4 ;  /* 0x0000000402007844 */ /* 0x004fe80000000200 */
[----:B---3--:R0:W-:Y:S01]  /*fedf0*/  STSM.16.M88.4 [R2+0x200], R16 ;  /* 0x0002001002007844 */ /* 0x0081e20000000200 */
        /* <DEDUP_REMOVED lines=8> */
[----:B------:R-:W0:Y:S01]  /*fee80*/  LDS.128 R4, [R0+0x400] ;  /* 0x0004000000047984 */ /* 0x000e220000000c00 */
[----:B------:R-:W-:Y:S06]  /*fee90*/  BAR.SYNC.DEFER_BLOCKING 0x0 ;  /* 0x0000000000007b1d */ /* 0x000fec0000010000 */
[----:B------:R-:W-:Y:S04]  /*feea0*/  STSM.16.M88.4 [R2], R8 ;  /* 0x0000000802007844 */ /* 0x000fe80000000200 */
[----:B----4-:R1:W-:Y:S01]  /*feeb0*/  STSM.16.M88.4 [R2+0x200], R20 ;  /* 0x0002001402007844 */ /* 0x0103e20000000200 */
[----:B------:R-:W-:Y:S06]  /*feec0*/  BAR.SYNC.DEFER_BLOCKING 0x0 ;  /* 0x0000000000007b1d */ /* 0x000fec0000010000 */
[----:B0-----:R-:W-:Y:S04]  /*feed0*/  STL.64 [R1+0x640], R4 ;  /* 0x0006400401007387 */ /* 0x001fe80000100a00 */
[----:B------:R-:W-:Y:S04]  /*feee0*/  STL.64 [R1+0x648], R6 ;  /* 0x0006480601007387 */ /* 0x000fe80000100a00 */
[----:B-1----:R-:W3:Y:S04]  /*feef0*/  LDL.LU R20, [R1+0x760] ;  /* 0x0007600001147983 */ /* 0x002ee80000300800 */
[----:B------:R-:W3:Y:S04]  /*fef00*/  LDL.LU R21, [R1+0x764] ;  /* 0x0007640001157983 */ /* 0x000ee80000300800 */
[----:B------:R-:W0:Y:S04]  /*fef10*/  LDS.128 R8, [R0] ;  /* 0x0000000000087984 */ /* 0x000e280000000c00 */
[----:B------:R-:W1:Y:S01]  /*fef20*/  LDS.128 R4, [R0+0x400] ;  /* 0x0004000000047984 */ /* 0x000e620000000c00 */
[----:B------:R-:W-:Y:S06]  /*fef30*/  BAR.SYNC.DEFER_BLOCKING 0x0 ;  /* 0x0000000000007b1d */ /* 0x000fec0000010000 */
[----:B------:R-:W3:Y:S04]  /*fef40*/  LDL.LU R22, [R1+0x768] ;  /* 0x0007680001167983 */ /* 0x000ee80000300800 */
[----:B------:R-:W3:Y:S04]  /*fef50*/  LDL.LU R23, [R1+0x76c] ;  /* 0x00076c0001177983 */ /* 0x000ee80000300800 */
[----:B------:R4:W-:Y:S04]  /*fef60*/  STSM.16.M88.4 [R2], R12 ;  /* 0x0000000c02007844 */ /* 0x0009e80000000200 */
[----:B------:R-:W-:Y:S01]  /*fef70*/  STSM.16.M88.4 [R2+0x200], R24 ;  /* 0x0002001802007844 */ /* 0x000fe20000000200 */
[----:B------:R-:W-:Y:S06]  /*fef80*/  BAR.SYNC.DEFER_BLOCKING 0x0 ;  /* 0x0000000000007b1d */ /* 0x000fec0000010000 */
[----:B0-----:R0:W-:Y:S04]  /*fef90*/  STL.64 [R1+0x630], R8 ;  /* 0x0006300801007387 */ /* 0x0011e80000100a00 */
[----:B------:R0:W-:Y:S04]  /*fefa0*/  STL.64 [R1+0x638], R10 ;  /* 0x0006380a01007387 */ /* 0x0001e80000100a00 */
[----:B-1----:R-:W-:Y:S04]  /*fefb0*/  STL.64 [R1+0x670], R4 ;  /* 0x0006700401007387 */ /* 0x002fe80000100a00 */
[----:B------:R-:W-:Y:S04]  /*fefc0*/  STL.64 [R1+0x678], R6 ;  /* 0x0006780601007387 */ /* 0x000fe80000100a00 */
[----:B------:R-:W1:Y:S04]  /*fefd0*/  LDS.128 R24, [R0] ;  /* 0x0000000000187984 */ /* 0x000e680000000c00 */
[----:B------:R-:W1:Y:S04]  /*fefe0*/  LDS.128 R4, [R0+0x400] ;  /* 0x0004000000047984 */ /* 0x000e680000000c00 */
[----:B----4-:R-:W4:Y:S04]  /*feff0*/  LDL.LU R12, [R1+0x780] ;  /* 0x00078000010c7983 */ /* 0x010f280000300800 */
[----:B------:R-:W4:Y:S04]  /*ff000*/  LDL.LU R13, [R1+0x784] ;  /* 0x00078400010d7983 */ /* 0x000f280000300800 */
[----:B------:R-:W4:Y:S04]  /*ff010*/  LDL.LU R14, [R1+0x788] ;  /* 0x00078800010e7983 */ /* 0x000f280000300800 */
[----:B------:R-:W4:Y:S04]  /*ff020*/  LDL.LU R15, [R1+0x78c] ;  /* 0x00078c00010f7983 */ /* 0x000f280000300800 */
[----:B0-----:R-:W4:Y:S04]  /*ff030*/  LDL.LU R8, [R1+0x770] ;  /* 0x0007700001087983 */ /* 0x001f280000300800 */
[----:B------:R-:W4:Y:S04]  /*ff040*/  LDL.LU R9, [R1+0x774] ;  /* 0x0007740001097983 */ /* 0x000f280000300800 */
[----:B------:R-:W4:Y:S04]  /*ff050*/  LDL.LU R10, [R1+0x778] ;  /* 0x00077800010a7983 */ /* 0x000f280000300800 */
[----:B------:R-:W4:Y:S04]  /*ff060*/  LDL.LU R11, [R1+0x77c] ;  /* 0x00077c00010b7983 */ /* 0x000f280000300800 */
[----:B-1----:R-:W-:Y:S04]  /*ff070*/  STL.64 [R1+0x620], R24 ;  /* 0x0006201801007387 */ /* 0x002fe80000100a00 */
[----:B------:R-:W-:Y:S04]  /*ff080*/  STL.64 [R1+0x628], R26 ;  /* 0x0006281a01007387 */ /* 0x000fe80000100a00 */
[----:B------:R0:W-:Y:S04]  /*ff090*/  STL.64 [R1+0x660], R4 ;  /* 0x0006600401007387 */ /* 0x0001e80000100a00 */
[----:B------:R1:W-:Y:S01]  /*ff0a0*/  STL.64 [R1+0x668], R6 ;  /* 0x0006680601007387 */ /* 0x0003e20000100a00 */
[----:B------:R-:W-:Y:S06]  /*ff0b0*/  BAR.SYNC.DEFER_BLOCKING 0x0 ;  /* 0x0000000000007b1d */ /* 0x000fec0000010000 */
[----:B0-----:R-:W4:Y:S04]  /*ff0c0*/  LDL.LU R4, [R1+0x7c0] ;  /* 0x0007c00001047983 */ /* 0x001f280000300800 */
[----:B------:R-:W4:Y:S04]  /*ff0d0*/  LDL.LU R5, [R1+0x7c4] ;  /* 0x0007c40001057983 */ /* 0x000f280000300800 */
[----:B-1----:R-:W4:Y:S04]  /*ff0e0*/  LDL.LU R6, [R1+0x7c8] ;  /* 0x0007c80001067983 */ /* 0x002f280000300800 */
[----:B------:R-:W4:Y:S04]  /*ff0f0*/  LDL.LU R7, [R1+0x7cc] ;  /* 0x0007cc0001077983 */ /* 0x000f280000300800 */
[----:B--2---:R0:W-:Y:S04]  /*ff100*/  STSM.16.M88.4 [R2], R16 ;  /* 0x0000001002007844 */ /* 0x0041e80000000200 */
[----:B---3--:R1:W-:Y:S04]  /*ff110*/  STSM.16.M88.4 [R2+0x200], R20 ;  /* 0x0002001402007844 */ /* 0x0083e80000000200 */
[----:B----4-:R-:W-:Y:S04]  /*ff120*/  STL.64 [R1+0x3d08], R6 ;  /* 0x003d080601007387 */ /* 0x010fe80000100a00 */
[----:B------:R-:W-:Y:S01]  /*ff130*/  STL.64 [R1+0x3d00], R4 ;  /* 0x003d000401007387 */ /* 0x000fe20000100a00 */
[----:B------:R-:W-:Y:S06]  /*ff140*/  BAR.SYNC.DEFER_BLOCKING 0x0 ;  /* 0x0000000000007b1d */ /* 0x000fec0000010000 */
[----:B0-----:R-:W2:Y:S04]  /*ff150*/  LDL.LU R16, [R1+0x7b0] ;  /* 0x0007b00001107983 */ /* 0x001ea80000300800 */
[----:B------:R-:W2:Y:S04]  /*ff160*/  LDL.LU R17, [R1+0x7b4] ;  /* 0x0007b40001117983 */ /* 0x000ea80000300800 */
[----:B------:R-:W2:Y:S04]  /*ff170*/  LDL.LU R18, [R1+0x7b8] ;  /* 0x0007b80001127983 */ /* 0x000ea80000300800 */
[----:B------:R-:W2:Y:S04]  /*ff180*/  LDL.LU R19, [R1+0x7bc] ;  /* 0x0007bc0001137983 */ /* 0x000ea80000300800 */
[----:B------:R-:W0:Y:S04]  /*ff190*/  LDS.128 R4, [R0] ;  /* 0x0000000000047984 */ /* 0x000e280000000c00 */
[----:B-1----:R-:W3:Y:S04]  /*ff1a0*/  LDL.LU R20, [R1+0x790] ;  /* 0x0007900001147983 */ /* 0x002ee80000300800 */
[----:B------:R-:W3:Y:S04]  /*ff1b0*/  LDL.LU R21, [R1+0x794] ;  /* 0x0007940001157983 */ /* 0x000ee80000300800 */
[----:B------:R-:W3:Y:S04]  /*ff1c0*/  LDL.LU R22, [R1+0x798] ;  /* 0x0007980001167983 */ /* 0x000ee80000300800 */
[----:B------:R-:W3:Y:S04]  /*ff1d0*/  LDL.LU R23, [R1+0x79c] ;  /* 0x00079c0001177983 */ /* 0x000ee80000300800 */
[----:B------:R-:W4:Y:S04]  /*ff1e0*/  LDL.LU R24, [R1+0x7a0] ;  /* 0x0007a00001187983 */ /* 0x000f280000300800 */
[----:B------:R-:W4:Y:S04]  /*ff1f0*/  LDL.LU R25, [R1+0x7a4] ;  /* 0x0007a40001197983 */ /* 0x000f280000300800 */
[----:B------:R-:W4:Y:S04]  /*ff200*/  LDL.LU R26, [R1+0x7a8] ;  /* 0x0007a800011a7983 */ /* 0x000f280000300800 */
[----:B------:R-:W4:Y:S04]  /*ff210*/  LDL.LU R27, [R1+0x7ac] ;  /* 0x0007ac00011b7983 */ /* 0x000f280000300800 */
[----:B0-----:R-:W-:Y:S04]  /*ff220*/  STL.64 [R1+0x690], R4 ;  /* 0x0006900401007387 */ /* 0x001fe80000100a00 */
[----:B------:R-:W-:Y:S04]  /*ff230*/  STL.64 [R1+0x698], R6 ;  /* 0x0006980601007387 */ /* 0x000fe80000100a00 */
[----:B------:R-:W0:Y:S01]  /*ff240*/  LDS.128 R4, [R0+0x400] ;  /* 0x0004000000047984 */ /* 0x000e220000000c00 */
[----:B------:R-:W-:Y:S06]  /*ff250*/  BAR.SYNC.DEFER_BLOCKING 0x0 ;  /* 0x0000000000007b1d */ /* 0x000fec0000010000 */
[----:B------:R1:W-:Y:S04]  /*ff260*/  STSM.16.M88.4 [R2], R8 ;  /* 0x0000000802007844 */ /* 0x0003e80000000200 */
[----:B------:R0:W-:Y:S04]  /*ff270*/  STSM.16.M88.4 [R2+0x200], R12 ;  /* 0x0002000c02007844 */ /* 0x0001e80000000200 */
[----:B0-----:R-:W-:Y:S04]  /*ff280*/  STL.64 [R1+0x740], R4 ;  /* 0x0007400401007387 */ /* 0x001fe80000100a00 */
[----:B------:R-:W-:Y:S01]  /*ff290*/  STL.64 [R1+0x748], R6 ;  /* 0x0007480601007387 */ /* 0x000fe20000100a00 */
[----:B------:R-:W-:Y:S06]  /*ff2a0*/  BAR.SYNC.DEFER_BLOCKING 0x0 ;  /* 0x0000000000007b1d */ /* 0x000fec0000010000 */
[----:B-1----:R-:W2:Y:S04]  /*ff2b0*/  LDL.LU R8, [R1+0x7d0] ;  /* 0x0007d00001087983 */ /* 0x002ea80000300800 */
[----:B------:R-:W2:Y:S04]  /*ff2c0*/  LDL.LU R9, [R1+0x7d4] ;  /* 0x0007d40001097983 */ /* 0x000ea80000300800 */
[----:B------:R-:W2:Y:S04]  /*ff2d0*/  LDL.LU R10, [R1+0x7d8] ;  /* 0x0007d800010a7983 */ /* 0x000ea80000300800 */
[----:B------:R-:W2:Y:S04]  /*ff2e0*/  LDL.LU R11, [R1+0x7dc] ;  /* 0x0007dc00010b7983 */ /* 0x000ea80000300800 */
[----:B------:R-:W0:Y:S04]  /*ff2f0*/  LDS.128 R4, [R0] ;  /* 0x0000000000047984 */ /* 0x000e280000000c00 */
[----:B------:R-:W2:Y:S04]  /*ff300*/  LDL.LU R12, [R1+0x7e0] ;  /* 0x0007e000010c7983 */ /* 0x000ea80000300800 */
[----:B------:R-:W2:Y:S04]  /*ff310*/  LDL.LU R13, [R1+0x7e4] ;  /* 0x0007e400010d7983 */ /* 0x000ea80000300800 */
[----:B------:R-:W2:Y:S04]  /*ff320*/  LDL.LU R14, [R1+0x7e8] ;  /* 0x0007e800010e7983 */ /* 0x000ea80000300800 */
[----:B------:R-:W2:Y:S04]  /*ff330*/  LDL.LU R15, [R1+0x7ec] ;  /* 0x0007ec00010f7983 */ /* 0x000ea80000300800 */
        /* <DEDUP_REMOVED lines=9> */
[----:B------:R0:W-:Y:S01]  /*ff3d0*/  STSM.16.M88.4 [R2+0x200], R16 ;  /* 0x0002001002007844 */ /* 0x0001e20000000200 */
[----:B------:R-:W-:Y:S06]  /*ff3e0*/  BAR.SYNC.DEFER_BLOCKING 0x0 ;  /* 0x0000000000007b1d */ /* 0x000fec0000010000 */
[----:B0-----:R-:W2:Y:S04]  /*ff3f0*/  LDL.LU R16, [R1+0x7f0] ;  /* 0x0007f00001107983 */ /* 0x001ea80000300800 */
[----:B------:R-:W2:Y:S04]  /*ff400*/  LDL.LU R17, [R1+0x7f4] ;  /* 0x0007f40001117983 */ /* 0x000ea80000300800 */
[----:B------:R-:W2:Y:S04]  /*ff410*/  LDL.LU R18, [R1+0x7f8] ;  /* 0x0007f80001127983 */ /* 0x000ea80000300800 */
[----:B------:R-:W2:Y:S04]  /*ff420*/  LDL.LU R19, [R1+0x7fc] ;  /* 0x0007fc0001137983 */ /* 0x000ea80000300800 */
[----:B------:R-:W0:Y:S04]  /*ff430*/  LDS.128 R4, [R0] ;  /* 0x0000000000047984 */ /* 0x000e280000000c00 */
[----:B0-----:R-:W-:Y:S04]  /*ff440*/  STL.64 [R1+0x6e0], R4 ;  /* 0x0006e00401007387 */ /* 0x001fe80000100a00 */
[----:B------:R-:W-:Y:S04]  /*ff450*/  STL.64 [R1+0x6e8], R6 ;  /* 0x0006e80601007387 */ /* 0x000fe80000100a00 */
[----:B------:R-:W0:Y:S01]  /*ff460*/  LDS.128 R4, [R0+0x400] ;  /* 0x0004000000047984 */ /* 0x000e220000000c00 */
[----:B------:R-:W-:Y:S06]  /*ff470*/  BAR.SYNC.DEFER_BLOCKING 0x0 ;  /* 0x0000000000007b1d */ /* 0x000fec0000010000 */
[----:B----4-:R-:W-:Y:S04]  /*ff480*/  STSM.16.M88.4 [R2], R24 ;  /* 0x0000001802007844 */ /* 0x010fe80000000200 */
[----:B---3--:R1:W-:Y:S04]  /*ff490*/  STSM.16.M88.4 [R2+0x200], R20 ;  /* 0x0002001402007844 */ /* 0x0083e80000000200 */
[----:B0-----:R-:W-:Y:S04]  /*ff4a0*/  STL.64 [R1+0x760], R4 ;  /* 0x0007600401007387 */ /* 0x001fe80000100a00 */
[----:B------:R-:W-:Y:S01]  /*ff4b0*/  STL.64 [R1+0x768], R6 ;  /* 0x0007680601007387 */ /* 0x000fe20000100a00 */
[----:B------:R-:W-:Y:S06]  /*ff4c0*/  BAR.SYNC.DEFER_BLOCKING 0x0 ;  /* 0x0000000000007b1d */ /* 0x000fec0000010000 */
[----:B-1----:R-:W3:Y:S04]  /*ff4d0*/  LDL.LU R20, [R1+0x800] ;  /* 0x0008000001147983 */ /* 0x002ee80000300800 */
[----:B------:R-:W3:Y:S04]  /*ff4e0*/  LDL.LU R21, [R1+0x804] ;  /* 0x0008040001157983 */ /* 0x000ee80000300800 */
[----:B------:R-:W3:Y:S04]  /*ff4f0*/  LDL.LU R22, [R1+0x808] ;  /* 0x0008080001167983 */ /* 0x000ee80000300800 */
[----:B------:R-:W3:Y:S04]  /*ff500*/  LDL.LU R23, [R1+0x80c] ;  /* 0x00080c0001177983 */ /* 0x000ee80000300800 */
[----:B------:R-:W0:Y:S04]  /*ff510*/  LDS.128 R4, [R0] ;  /* 0x0000000000047984 */ /* 0x000e280000000c00 */
[----:B------:R-:W4:Y:S04]  /*ff520*/  LDL R26, [R1+0x1b88] ;  /* 0x001b8800011a7983 */ /* 0x000f280000100800 */
[----:B0-----:R-:W-:Y:S04]  /*ff530*/  STL.64 [R1+0x6a0], R4 ;  /* 0x0006a00401007387 */ /* 0x001fe80000100a00 */
[----:B------:R-:W-:Y:S04]  /*ff540*/  STL.64 [R1+0x6a8], R6 ;  /* 0x0006a80601007387 */ /* 0x000fe80000100a00 */
[----:B------:R-:W0:Y:S01]  /*ff550*/  LDS.128 R4, [R0+0x400] ;  /* 0x0004000000047984 */ /* 0x000e220000000c00 */
[----:B------:R-:W-:Y:S01]  /*ff560*/  BAR.SYNC.DEFER_BLOCKING 0x0 ;  /* 0x0000000000007b1d */ /* 0x000fe20000010000 */
[----:B------:R-:W-:-:S02]  /*ff570*/  IMAD.U32 R25, RZ, RZ, UR11 ;  /* 0x0000000bff197e24 */ /* 0x000fc4000f8e00ff */
[----:B------:R-:W-:-:S03]  /*ff580*/  IMAD.U32 R24, RZ, RZ, UR40 ;  /* 0x00000028ff187e24 */ /* 0x000fc6000f8e00ff */
[----:B------:R-:W1:Y:S01]  /*ff590*/  LDCU.64 UR10, c[0x0][0x398] ;  /* 0x00007300ff0a77ac */ /* 0x000e620008000a00 */
[----:B------:R-:W3:Y:S04]  /*ff5a0*/  LDL R29, [R1+0x1690] ;  /* 0x00169000011d7983 */ /* 0x000ee80000100800 */
[----:B------:R-:W-:Y:S04]  /*ff5b0*/  STSM.16.M88.4 [R2], R8 ;  /* 0x0000000802007844 */ /* 0x000fe80000000200 */
[----:B------:R-:W-:Y:S01]  /*ff5c0*/  STSM.16.M88.4 [R2+0x200], R12 ;  /* 0x0002000c02007844 */ /* 0x000fe20000000200 */
[----:B------:R-:W-:Y:S06]  /*ff5d0*/  BAR.SYNC.DEFER_BLOCKING 0x0 ;  /* 0x0000000000007b1d */ /* 0x000fec0000010000 */
[----:B------:R-:W1:Y:S04]  /*ff5e0*/  LDS.128 R12, [R0] ;  /* 0x00000000000c7984 */ /* 0x000e680000000c00 */
[----:B------:R-:W1:Y:S01]  /*ff5f0*/  LDS.128 R8, [R0+0x400] ;  /* 0x0004000000087984 */ /* 0x000e620000000c00 */
[----:B------:R-:W-:Y:S06]  /*ff600*/  BAR.SYNC.DEFER_BLOCKING 0x0 ;  /* 0x0000000000007b1d */ /* 0x000fec0000010000 */
[----:B0-----:R0:W-:Y:S04]  /*ff610*/  STL.64 [R1+0x750], R4 ;  /* 0x0007500401007387 */ /* 0x0011e80000100a00 */
[----:B------:R1:W-:Y:S04]  /*ff620*/  STL.64 [R1+0x758], R6 ;  /* 0x0007580601007387 */ /* 0x0003e80000100a00 */
[----:B0-----:R-:W3:Y:S04]  /*ff630*/  LDL.LU R4, [R1+0x810] ;  /* 0x0008100001047983 */ /* 0x001ee80000300800 */
[----:B------:R-:W3:Y:S04]  /*ff640*/  LDL.LU R5, [R1+0x814] ;  /* 0x0008140001057983 */ /* 0x000ee80000300800 */
[----:B-1----:R-:W3:Y:S04]  /*ff650*/  LDL.LU R6, [R1+0x818] ;  /* 0x0008180001067983 */ /* 0x002ee80000300800 */
[----:B------:R-:W3:Y:S04]  /*ff660*/  LDL.LU R7, [R1+0x81c] ;  /* 0x00081c0001077983 */ /* 0x000ee80000300800 */
[----:B------:R-:W-:Y:S04]  /*ff670*/  STL [R1+0x3c80], R25 ;  /* 0x003c801901007387 */ /* 0x000fe80000100800 */
[----:B------:R-:W-:Y:S04]  /*ff680*/  STL.64 [R1+0x780], R12 ;  /* 0x0007800c01007387 */ /* 0x000fe80000100a00 */
[----:B------:R-:W-:Y:S04]  /*ff690*/  STL.64 [R1+0x788], R14 ;  /* 0x0007880e01007387 */ /* 0x000fe80000100a00 */
[----:B------:R-:W-:Y:S04]  /*ff6a0*/  STL.64 [R1+0x7c0], R8 ;  /* 0x0007c00801007387 */ /* 0x000fe80000100a00 */
[----:B------:R0:W-:Y:S04]  /*ff6b0*/  STL.64 [R1+0x7c8], R10 ;  /* 0x0007c80a01007387 */ /* 0x0001e80000100a00 */
[----:B--2---:R1:W-:Y:S01]  /*ff6c0*/  STSM.16.M88.4 [R2], R16 ;  /* 0x0000001002007844 */ /* 0x0043e20000000200 */
[----:B0-----:R-:W0:Y:S03]  /*ff6d0*/  LDC R11, c[0x0][0x3b4] ;  /* 0x0000ed00ff0b7b82 */ /* 0x001e260000000800 */
[----:B-1----:R-:W2:Y:S04]  /*ff6e0*/  LDL.LU R16, [R1+0x820] ;  /* 0x0008200001107983 */ /* 0x002ea80000300800 */
[----:B------:R-:W2:Y:S04]  /*ff6f0*/  LDL.LU R17, [R1+0x824] ;  /* 0x0008240001117983 */ /* 0x000ea80000300800 */
[----:B------:R-:W2:Y:S04]  /*ff700*/  LDL.LU R18, [R1+0x828] ;  /* 0x0008280001127983 */ /* 0x000ea80000300800 */
[----:B------:R-:W2:Y:S04]  /*ff710*/  LDL.LU R19, [R1+0x82c] ;  /* 0x00082c0001137983 */ /* 0x000ea80000300800 */
[----:B--2---:R-:W-:Y:S04]  /*ff720*/  STL.64 [R1+0x3cf0], R18 ;  /* 0x003cf01201007387 */ /* 0x004fe80000100a00 */
[----:B------:R1:W-:Y:S04]  /*ff730*/  STL.64 [R1+0x3ce8], R16 ;  /* 0x003ce81001007387 */ /* 0x0003e80000100a00 */
[----:B-1----:R-:W2:Y:S04]  /*ff740*/  LDL.LU R16, [R1+0x830] ;  /* 0x0008300001107983 */ /* 0x002ea80000300800 */
[----:B------:R-:W2:Y:S04]  /*ff750*/  LDL.LU R17, [R1+0x834] ;  /* 0x0008340001117983 */ /* 0x000ea80000300800 */
[----:B------:R-:W2:Y:S04]  /*ff760*/  LDL.LU R18, [R1+0x838] ;  /* 0x0008380001127983 */ /* 0x000ea80000300800 */
[----:B------:R-:W2:Y:S04]  /*ff770*/  LDL.LU R19, [R1+0x83c] ;  /* 0x00083c0001137983 */ /* 0x000ea80000300800 */
[----:B---3--:R-:W-:Y:S01]  /*ff780*/  STSM.16.M88.4 [R2+0x200], R20 ;  /* 0x0002001402007844 */ /* 0x008fe20000000200 */
[----:B------:R-:W-:Y:S06]  /*ff790*/  BAR.SYNC.DEFER_BLOCKING 0x0 ;  /* 0x0000000000007b1d */ /* 0x000fec0000010000 */
[----:B------:R-:W3:Y:S04]  /*ff7a0*/  LDL.LU R12, [R1+0x840] ;  /* 0x00084000010c7983 */ /* 0x000ee80000300800 */
[----:B------:R-:W3:Y:S04]  /*ff7b0*/  LDL.LU R13, [R1+0x844] ;  /* 0x00084400010d7983 */ /* 0x000ee80000300800 */
[----:B------:R-:W3:Y:S04]  /*ff7c0*/  LDL.LU R14, [R1+0x848] ;  /* 0x00084800010e7983 */ /* 0x000ee80000300800 */
[----:B------:R-:W3:Y:S04]  /*ff7d0*/  LDL.LU R15, [R1+0x84c] ;  /* 0x00084c00010f7983 */ /* 0x000ee80000300800 */
[----:B------:R-:W1:Y:S04]  /*ff7e0*/  LDS.128 R20, [R0] ;  /* 0x0000000000147984 */ /* 0x000e680000000c00 */
[----:B-1----:R-:W-:Y:S04]  /*ff7f0*/  STL.64 [R1+0x770], R20 ;  /* 0x0007701401007387 */ /* 0x002fe80000100a00 */
[----:B------:R-:W-:Y:S04]  /*ff800*/  STL.64 [R1+0x778], R22 ;  /* 0x0007781601007387 */ /* 0x000fe80000100a00 */
[----:B------:R-:W1:Y:S01]  /*ff810*/  LDS.128 R20, [R0+0x400] ;  /* 0x0004000000147984 */ /* 0x000e620000000c00 */
[----:B------:R-:W-:Y:S06]  /*ff820*/  BAR.SYNC.DEFER_BLOCKING 0x0 ;  /* 0x0000000000007b1d */ /* 0x000fec0000010000 */
[----:B------:R-:W-:Y:S04]  /*ff830*/  STSM.16.M88.4 [R2], R4 ;  /* 0x0000000402007844 */ /* 0x000fe80000000200 */
[----:B-1----:R-:W-:Y:S04]  /*ff840*/  STL.64 [R1+0x7b0], R20 ;  /* 0x0007b01401007387 */ /* 0x002fe80000100a00 */
[----:B------:R1:W-:Y:S04]  /*ff850*/  STL.64 [R1+0x7b8], R22 ;  /* 0x0007b81601007387 */ /* 0x0003e80000100a00 */
[----:B-1----:R-:W3:Y:S04]  /*ff860*/  LDL.LU R22, [R1+0x3cfc] ;  /* 0x003cfc0001167983 */ /* 0x002ee80000300800 */
[----:B------:R-:W3:Y:S04]  /*ff870*/  LDL.LU R20, [R1+0x3cf8] ;  /* 0x003cf80001147983 */ /* 0x000ee80000300800 */
[----:B------:R-:W3:Y:S04]  /*ff880*/  LDL.LU R23, [R1+0x3b0] ;  /* 0x0003b00001177983 */ /* 0x000ee80000300800 */
[----:B------:R-:W3:Y:S04]  /*ff890*/  LDL R3, [R1+0x1b8c] ;  /* 0x001b8c0001037983 */ /* 0x000ee80000100800 */
[----:B------:R-:W-:Y:S04]  /*ff8a0*/  STL [R1+0x3c84], R24 ;  /* 0x003c841801007387 */ /* 0x000fe80000100800 */
[----:B--2---:R-:W-:Y:S01]  /*ff8b0*/  STSM.16.M88.4 [R2+0x200], R16 ;  /* 0x0002001002007844 */ /* 0x004fe20000000200 */
[----:B------:R-:W-:Y:S06]  /*ff8c0*/  BAR.SYNC.DEFER_BLOCKING 0x0 ;  /* 0x0000000000007b1d */ /* 0x000fec0000010000 */
[----:B------:R-:W1:Y:S04]  /*ff8d0*/  LDS.128 R16, [R0] ;  /* 0x0000000000107984 */ /* 0x000e680000000c00 */
[----:B-1----:R-:W-:Y:S04]  /*ff8e0*/  STL.64 [R1+0x790], R16 ;  /* 0x0007901001007387 */ /* 0x002fe80000100a00 */
[----:B------:R-:W-:Y:S04]  /*ff8f0*/  STL.64 [R1+0x798], R18 ;  /* 0x0007981201007387 */ /* 0x000fe80000100a00 */
[----:B------:R-:W1:Y:S04]  /*ff900*/  LDS.128 R16, [R0+0x400] ;  /* 0x0004000000107984 */ /* 0x000e680000000c00 */
[----:B-1----:R-:W-:Y:S04]  /*ff910*/  STL.64 [R1+0x7a0], R16 ;  /* 0x0007a01001007387 */ /* 0x002fe80000100a00 */
[----:B------:R1:W-:Y:S04]  /*ff920*/  STL.64 [R1+0x7a8], R18 ;  /* 0x0007a81201007387 */ /* 0x0003e80000100a00 */
[----:B-1----:R-:W2:Y:S04]  /*ff930*/  LDL.LU.64 R18, [R1+0x3cf0] ;  /* 0x003cf00001127983 */ /* 0x002ea80000300a00 */
[----:B------:R-:W2:Y:S01]  /*ff940*/  LDL.LU.64 R16, [R1+0x3ce8] ;  /* 0x003ce80001107983 */ /* 0x000ea20000300a00 */
[----:B------:R-:W-:Y:S06]  /*ff950*/  BAR.SYNC.DEFER_BLOCKING 0x0 ;  /* 0x0000000000007b1d */ /* 0x000fec0000010000 */
[----:B------:R-:W-:Y:S01]  /*ff960*/  STL [R1+0x3ba8], R0 ;  /* 0x003ba80001007387 */ /* 0x000fe20000100800 */
[C---:B----4-:R-:W-:Y:S01]  /*ff970*/  IMAD R10, R26.reuse, UR8, RZ ;  /* 0x000000081a0a7c24 */ /* 0x050fe2000f8e02ff */
[----:B------:R-:W-:Y:S01]  /*ff980*/  ISETP.GE.AND P2, PT, R26, UR29, PT ;  /* 0x0000001d1a007c0c */ /* 0x000fe2000bf46270 */
[C---:B------:R-:W-:Y:S01]  /*ff990*/  IMAD R5, R29.reuse, UR26, RZ ;  /* 0x0000001a1d057c24 */ /* 0x040fe2000f8e02ff */
[----:B------:R-:W1:Y:S01]  /*ff9a0*/  LDCU.64 UR8, c[0x0][0x390] ;  /* 0x00007200ff0877ac */ /* 0x000e620008000a00 */
[----:B--2---:R2:W-:Y:S04]  /*ff9b0*/  STSM.16.M88.4 [R2], R16 ;  /* 0x0000001002007844 */ /* 0x0045e80000000200 */
[----:B--2---:R-:W2:Y:S01]  /*ff9c0*/  LDL.LU R16, [R1+0x3ce4] ;  /* 0x003ce40001107983 */ /* 0x004ea20000300800 */
[----:B------:R-:W-:Y:S01]  /*ff9d0*/  LEA R6, P3, R10, UR6, 0x1 ;  /* 0x000000060a067c11 */ /* 0x000fe2000f8608ff */
[----:B------:R-:W4:Y:S02]  /*ff9e0*/  LDC R17, c[0x0][0x3b4] ;  /* 0x0000ed00ff117b82 */ /* 0x000f240000000800 */
[----:B---3--:R3:W-:Y:S04]  /*ff9f0*/  STSM.16.M88.4 [R2+0x200], R12 ;  /* 0x0002000c02007844 */ /* 0x0087e80000000200 */
[----:B------:R-:W4:Y:S04]  /*ffa00*/  LDL.LU R19, [R1+0x390] ;  /* 0x0003900001137983 */ /* 0x000f280000300800 */
[----:B------:R-:W4:Y:S04]  /*ffa10*/  LDL R21, [R1+0x1b90] ;  /* 0x001b900001157983 */ /* 0x000f280000100800 */
[----:B------:R-:W4:Y:S01]  /*ffa20*/  LDL R27, [R1+0x1b94] ;  /* 0x001b9400011b7983 */ /* 0x000f220000100800 */
[----:B------:R-:W-:Y:S01]  /*ffa30*/  BAR.SYNC.DEFER_BLOCKING 0x0 ;  /* 0x0000000000007b1d */ /* 0x000fe20000010000 */
[----:B------:R-:W-:-:S02]  /*ffa40*/  ISETP.LT.AND P2, PT, R29, UR36, !P2 ;  /* 0x000000241d007c0c */ /* 0x000fc4000d741270 */
[----:B------:R-:W-:Y:S01]  /*ffa50*/  LEA.HI.X.SX32 R7, R10, UR7, 0x1, P3 ;  /* 0x000000070a077c11 */ /* 0x000fe200098f0eff */
[----:B---3--:R-:W-:Y:S02]  /*ffa60*/  IMAD R2, R3, UR27, RZ ;  /* 0x0000001b03027c24 */ /* 0x008fe4000f8e02ff */
[----:B------:R-:W3:Y:S01]  /*ffa70*/  LDCU.64 UR26, c[0x0][0x398] ;  /* 0x00007300ff1a77ac */ /* 0x000ee20008000a00 */
[----:B------:R-:W-:Y:S01]  /*ffa80*/  IMAD.WIDE R8, R5, 0x2, R6 ;  /* 0x0000000205087825 */ /* 0x000fe200078e0206 */
[----:B------:R-:W0:Y:S06]  /*ffa90*/  LDCU.64 UR6, c[0x0][0x390] ;  /* 0x00007200ff0677ac */ /* 0x000e2c0008000a00 */
[----:B------:R0:W-:Y:S01]  /*ffaa0*/  @P2 STG.E.U16 desc[UR66][R8.64], R23 ;  /* 0x0000001708002986 */ /* 0x0001e2000c101542 */
[----:B---3--:R-:W-:Y:S01]  /*ffab0*/  IMAD.U32 R25, RZ, RZ, UR26 ;  /* 0x0000001aff197e24 */ /* 0x008fe2000f8e00ff */
[----:B--2---:R-:W-:-:S02]  /*ffac0*/  PRMT R16, R23, 0x7632, R16 ;  /* 0x0000763217107816 */ /* 0x004fc40000000010 */
[----:B0-----:R-:W2:Y:S04]  /*ffad0*/  LDL.LU R23, [R1+0x370] ;  /* 0x0003700001177983 */ /* 0x001ea80000300800 */
[----:B------:R-:W3:Y:S04]  /*ffae0*/  LDL.LU R0, [R1+0x350] ;  /* 0x0003500001007983 */ /* 0x000ee80000300800 */
[----:B------:R-:W-:Y:S04]  /*ffaf0*/  STL [R1+0x3c88], R25 ;  /* 0x003c881901007387 */ /* 0x000fe80000100800 */
[----:B------:R-:W3:Y:S01]  /*ffb00*/  LDL.LU R4, [R1+0x3b4] ;  /* 0x0003b40001047983 */ /* 0x000ee20000300800 */
[----:B------:R-:W-:-:S02]  /*ffb10*/  ISETP.GE.AND P3, PT, R3, UR37, PT ;  /* 0x0000002503007c0c */ /* 0x000fc4000bf66270 */
[C---:B------:R-:W-:Y:S01]  /*ffb20*/  LEA R12, P5, R2.reuse, UR12, 0x1 ;  /* 0x0000000c020c7c11 */ /* 0x040fe2000f8a08ff */
[----:B------:R-:W-:Y:S01]  /*ffb30*/  IMAD R8, R11, 0x80, R10 ;  /* 0x000000800b087824 */ /* 0x000fe200078e020a */
[----:B------:R-:W-:Y:S01]  /*ffb40*/  ISETP.LT.AND P3, PT, R29, UR11, !P3 ;  /* 0x0000000b1d007c0c */ /* 0x000fe2000df61270 */
[----:B------:R-:W-:Y:S01]  /*ffb50*/  UMOV UR29, UR41 ;  /* 0x00000029001d7c82 */ /* 0x000fe20008000000 */
[----:B------:R-:W-:Y:S01]  /*ffb60*/  LEA.HI.X.SX32 R13, R2, UR13, 0x1, P5 ;  /* 0x0000000d020d7c11 */ /* 0x000fe2000a8f0eff */
[----:B----4-:R-:W-:Y:S01]  /*ffb70*/  IMAD R2, R17, 0x40, R8 ;  /* 0x0000004011027824 */ /* 0x010fe200078e0208 */
[C---:B-1----:R-:W-:Y:S01]  /*ffb80*/  LEA R14, P6, R8.reuse, UR8, 0x1 ;  /* 0x00000008080e7c11 */ /* 0x042fe2000f8c08ff */
[----:B------:R-:W0:Y:S01]  /*ffb90*/  LDCU.64 UR12, c[0x0][0x398] ;  /* 0x00007300ff0c77ac */ /* 0x000e220008000a00 */
[----:B------:R-:W-:Y:S01]  /*ffba0*/  IMAD.WIDE R10, R5, 0x2, R12 ;  /* 0x00000002050a7825 */ /* 0x000fe200078e020c */
[----:B------:R-:W-:Y:S01]  /*ffbb0*/  ISETP.GE.AND P2, PT, R29, UR29, PT ;  /* 0x0000001d1d007c0c */ /* 0x000fe2000bf46270 */
[----:B------:R-:W1:Y:S01]  /*ffbc0*/  LDCU.64 UR36, c[0x0][0x398] ;  /* 0x00007300ff2477ac */ /* 0x000e620008000a00 */
[----:B------:R-:W-:-:S04]  /*ffbd0*/  LEA.HI.X.SX32 R15, R8, UR9, 0x1, P6 ;  /* 0x00000009080f7c11 */ /* 0x000fc8000b0f0eff */
[----:B------:R4:W-:Y:S01]  /*ffbe0*/  @P3 STG.E.U16 desc[UR66][R10.64], R16 ;  /* 0x000000100a003986 */ /* 0x0009e2000c101542 */
[----:B------:R-:W-:Y:S01]  /*ffbf0*/  ISETP.LT.AND P5, PT, R21, UR4, !P2 ;  /* 0x0000000415007c0c */ /* 0x000fe2000d7a1270 */
[----:B------:R-:W0:Y:S01]  /*ffc00*/  LDCU.64 UR8, c[0x0][0x398] ;  /* 0x00007300ff0877ac */ /* 0x000e220008000a00 */
[----:B------:R-:W-:Y:S01]  /*ffc10*/  ISETP.LT.AND P3, PT, R27, UR35, !P2 ;  /* 0x000000231b007c0c */ /* 0x000fe2000d761270 */
[----:B------:R-:W0:Y:S01]  /*ffc20*/  LDCU.64 UR40, c[0x0][0x398] ;  /* 0x00007300ff2877ac */ /* 0x000e220008000a00 */
[----:B----4-:R-:W-:-:S04]  /*ffc30*/  LEA R16, P6, R2, UR6, 0x1 ;  /* 0x0000000602107c11 */ /* 0x010fc8000f8c08ff */
[----:B------:R-:W-:Y:S01]  /*ffc40*/  LEA.HI.X.SX32 R17, R2, UR7, 0x1, P6 ;  /* 0x0000000702117c11 */ /* 0x000fe2000b0f0eff */
[----:B------:R-:W4:Y:S01]  /*ffc50*/  LDCU.64 UR6, c[0x0][0x398] ;  /* 0x00007300ff0677ac */ /* 0x000f220008000a00 */
[----:B------:R-:W-:Y:S01]  /*ffc60*/  IMAD.WIDE R8, R5, 0x2, R14 ;  /* 0x0000000205087825 */ /* 0x000fe200078e020e */
[----:B------:R-:W-:Y:S02]  /*ffc70*/  ISETP.LT.AND P6, PT, R26, UR34, !P0 ;  /* 0x000000221a007c0c */ /* 0x000fe4000c7c1270 */
[----:B------:R-:W-:Y:S01]  /*ffc80*/  PRMT R11, R19, 0x7632, R11 ;  /* 0x00007632130b7816 */ /* 0x000fe2000000000b */
[----:B------:R-:W-:Y:S01]  /*ffc90*/  VIADD R2, R5, UR28 ;  /* 0x0000001c05027c36 */ /* 0x000fe20008000000 */
[----:B------:R1:W-:Y:S01]  /*ffca0*/  @P5 STG.E.U16 desc[UR66][R8.64], R19 ;  /* 0x0000001308005986 */ /* 0x0003e2000c101542 */
[----:B------:R-:W-:Y:S01]  /*ffcb0*/  VIADD R10, R29, 0x4 ;  /* 0x000000041d0a7836 */ /* 0x000fe20000000000 */
[----:B------:R-:W-:Y:S01]  /*ffcc0*/  UMOV UR4, UR27 ;  /* 0x0000001b00047c82 */ /* 0x000fe20008000000 */
[----:B------:R-:W-:Y:S01]  /*ffcd0*/  ISETP.LT.AND P2, PT, R3, UR33, !P0 ;  /* 0x0000002103007c0c */ /* 0x000fe2000c741270 */
[----:B0-----:R-:W-:Y:S01]  /*ffce0*/  IMAD.U32 R25, RZ, RZ, UR8 ;  /* 0x00000008ff197e24 */ /* 0x001fe2000f8e00ff */
[----:B------:R-:W0:Y:S01]  /*ffcf0*/  LDCU.64 UR28, c[0x0][0x398] ;  /* 0x00007300ff1c77ac */ /* 0x000e220008000a00 */
[----:B------:R-:W0:Y:S01]  /*ffd00*/  LDCU.64 UR34, c[0x0][0x398] ;  /* 0x00007300ff2277ac */ /* 0x000e220008000a00 */
[----:B-1----:R-:W-:Y:S01]  /*ffd10*/  IMAD.WIDE R8, R5, 0x2, R16 ;  /* 0x0000000205087825 */ /* 0x002fe200078e0210 */
[----:B----4-:R-:W-:Y:S01]  /*ffd20*/  MOV R24, UR6 ;  /* 0x0000000600187c02 */ /* 0x010fe20008000f00 */
[----:B------:R-:W1:Y:S03]  /*ffd30*/  LDCU.64 UR26, c[0x0][0x398] ;  /* 0x00007300ff1a77ac */ /* 0x000e660008000a00 */
[----:B------:R4:W-:Y:S04]  /*ffd40*/  @P3 STG.E.U16 desc[UR66][R8.64], R11 ;  /* 0x0000000b08003986 */ /* 0x0009e8000c101542 */
[----:B------:R-:W-:Y:S01]  /*ffd50*/  STL [R1+0x3c8c], R24 ;  /* 0x003c8c1801007387 */ /* 0x000fe20000100800 */
[----:B----4-:R-:W-:Y:S01]  /*ffd60*/  IMAD.WIDE R8, R2, 0x2, R6 ;  /* 0x0000000202087825 */ /* 0x010fe200078e0206 */
[----:B------:R-:W-:Y:S01]  /*ffd70*/  ISETP.GE.AND P3, PT, R10, UR4, PT ;  /* 0x000000040a007c0c */ /* 0x000fe2000bf66270 */
[----:B------:R-:W-:Y:S01]  /*ffd80*/  UMOV UR4, UR7 ;  /* 0x0000000700047c82 */ /* 0x000fe20008000000 */
[----:B------:R-:W4:Y:S01]  /*ffd90*/  LDCU.64 UR6, c[0x0][0x398] ;  /* 0x00007300ff0677ac */ /* 0x000f220008000a00 */
[----:B------:R-:W-:-:S02]  /*ffda0*/  ISETP.LT.AND P5, PT, R21, UR32, !P0 ;  /* 0x0000002015007c0c */ /* 0x000fc4000c7a1270 */
[----:B------:R-:W-:Y:S01]  /*ffdb0*/  ISETP.LT.AND P0, PT, R27, UR23, !P0 ;  /* 0x000000171b007c0c */ /* 0x000fe2000c701270 */
[C---:B------:R-:W-:Y:S01]  /*ffdc0*/  IMAD.WIDE R10, R2.reuse, 0x2, R12 ;  /* 0x00000002020a7825 */ /* 0x040fe200078e020c */
[----:B------:R-:W0:Y:S03]  /*ffdd0*/  LDCU.64 UR32, c[0x0][0x398] ;  /* 0x00007300ff2077ac */ /* 0x000e260008000a00 */
[----:B------:R-:W-:Y:S01]  /*ffde0*/  IMAD.WIDE R18, R2, 0x2, R14 ;  /* 0x0000000202127825 */ /* 0x000fe200078e020e */
[----:B--2---:R-:W-:Y:S01]  /*ffdf0*/  PRMT R5, R23, 0x7632, R5 ;  /* 0x0000763217057816 */ /* 0x004fe20000000005 */
[----:B------:R2:W-:Y:S04]  /*ffe00*/  @P6 STG.E.U16 desc[UR66][R8.64], R23 ;  /* 0x0000001708006986 */ /* 0x0005e8000c101542 */
[----:B--2---:R-:W2:Y:S01]  /*ffe10*/  LDL.LU R23, [R1+0x394] ;  /* 0x0003940001177983 */ /* 0x004ea20000300800 */
[----:B------:R-:W-:Y:S01]  /*ffe20*/  ISETP.LT.AND P6, PT, R26, UR22, !P1 ;  /* 0x000000161a007c0c */ /* 0x000fe2000cfc1270 */
[C---:B------:R-:W-:Y:S01]  /*ffe30*/  IMAD.WIDE R8, R2.reuse, 0x2, R16 ;  /* 0x0000000202087825 */ /* 0x040fe200078e0210 */
[----:B------:R-:W0:Y:S01]  /*ffe40*/  LDCU.64 UR22, c[0x0][0x398] ;  /* 0x00007300ff1677ac */ /* 0x000e220008000a00 */
[----:B------:R1:W-:Y:S02]  /*ffe50*/  @P2 STG.E.U16 desc[UR66][R10.64], R5 ;  /* 0x000000050a002986 */ /* 0x0003e4000c101542 */
[----:B------:R-:W-:-:S02]  /*ffe60*/  VIADD R2, R2, UR17 ;  /* 0x0000001102027c36 */ /* 0x000fc40008000000 */
[----:B---3--:R3:W-:Y:S01]  /*ffe70*/  @P5 STG.E.U16 desc[UR66][R18.64], R0 ;  /* 0x0000000012005986 */ /* 0x0087e2000c101542 */
[----:B-1----:R-:W-:Y:S01]  /*ffe80*/  PRMT R10, R0, 0x7632, R10 ;  /* 0x00007632000a7816 */ /* 0x002fe2000000000a */
[----:B------:R-:W-:Y:S01]  /*ffe90*/  VIADD R5, R29, 0x5 ;  /* 0x000000051d057836 */ /* 0x000fe20000000000 */
[----:B----4-:R-:W-:Y:S01]  /*ffea0*/  MOV.SPILL R11, UR7 ;  /* 0x00000007000b7c02 */ /* 0x010fe20009000f00 */
[----:B---3--:R-:W3:Y:S04]  /*ffeb0*/  LDL.LU R0, [R1+0x374] ;  /* 0x0003740001007983 */ /* 0x008ee80000300800 */
[----:B------:R1:W-:Y:S01]  /*ffec0*/  @P0 STG.E.U16 desc[UR66][R8.64], R10 ;  /* 0x0000000a08000986 */ /* 0x0003e2000c101542 */
[----:B------:R-:W-:Y:S02]  /*ffed0*/  ISETP.GE.AND P0, PT, R5, UR4, PT ;  /* 0x0000000405007c0c */ /* 0x000fe4000bf06270 */
[----:B------:R-:W-:Y:S01]  /*ffee0*/  PRMT R5, R4, 0x7632, R5 ;  /* 0x0000763204057816 */ /* 0x000fe20000000005 */
[----:B------:R-:W-:Y:S01]  /*ffef0*/  STL [R1+0x844], R11 ;  /* 0x0008440b01007387 */ /* 0x000fe20000100800 */
[----:B-1----:R-:W-:-:S03]  /*fff00*/  IMAD.WIDE R8, R2, 0x2, R6 ;  /* 0x0000000202087825 */ /* 0x002fc600078e0206 */
[----:B------:R-:W-:Y:S04]  /*fff10*/  STL [R1+0x3c90], R25 ;  /* 0x003c901901007387 */ /* 0x000fe80000100800 */
[----:B------:R1:W-:Y:S04]  /*fff20*/  @P6 STG.E.U16 desc[UR66][R8.64], R4 ;  /* 0x0000000408006986 */ /* 0x0003e8000c101542 */
[----:B-1----:R-:W4:Y:S01]  /*fff30*/  LDL.LU R4, [R1+0x354] ;  /* 0x0003540001047983 */ /* 0x002f220000300800 */
[----:B------:R-:W-:Y:S01]  /*fff40*/  ISETP.LT.AND P2, PT, R3, UR19, !P1 ;  /* 0x0000001303007c0c */ /* 0x000fe2000cf41270 */
[----:B------:R-:W-:Y:S01]  /*fff50*/  UMOV UR4, UR9 ;  /* 0x0000000900047c82 */ /* 0x000fe20008000000 */
[----:B------:R-:W-:Y:S01]  /*fff60*/  IMAD.WIDE R10, R2, 0x2, R12 ;  /* 0x00000002020a7825 */ /* 0x000fe200078e020c */
[----:B------:R-:W1:Y:S01]  /*fff70*/  LDCU.64 UR8, c[0x0][0x398] ;  /* 0x00007300ff0877ac */ /* 0x000e620008000a00 */
[----:B------:R-:W-:-:S09]  /*fff80*/  ISETP.LT.AND P5, PT, R21, UR18, !P1 ;  /* 0x0000001215007c0c */ /* 0x000fd2000cfa1270 */
[----:B------:R1:W-:Y:S01]  /*fff90*/  @P2 STG.E.U16 desc[UR66][R10.64], R5 ;  /* 0x000000050a002986 */ /* 0x0003e2000c101542 */
[----:B------:R-:W-:Y:S01]  /*fffa0*/  ISETP.LT.AND P2, PT, R3, UR10, !P4 ;  /* 0x0000000a03007c0c */ /* 0x000fe2000e741270 */
[----:B------:R-:W0:Y:S01]  /*fffb0*/  LDCU.64 UR10, c[0x0][0x398] ;  /* 0x00007300ff0a77ac */ /* 0x000e220008000a00 */
[----:B------:R-:W-:Y:S01]  /*fffc0*/  IMAD.WIDE R18, R2, 0x2, R14 ;  /* 0x0000000202127825 */ /* 0x000fe200078e020e */
[----:B------:R-:W-:Y:S01]  /*fffd0*/  ISETP.LT.AND P6, PT, R26, UR15, !P4 ;  /* 0x0000000f1a007c0c */ /* 0x000fe2000e7c1270 */
[----:B------:R-:W0:Y:S01]  /*fffe0*/  LDCU.64 UR18, c[0x0][0x398] ;  /* 0x00007300ff1277ac */ /* 0x000e220008000a00 */
[----:B-1----:R-:W-:-:S05]  /*ffff0*/  MOV.SPILL R5, UR9 ;  /* 0x0000000900057c02 */ /* 0x002fca0009000f00 */
[----:B------:R0:W-:Y:S01]  /*100000*/  STL [R1+0x840], R5 ;  /* 0x0008400501007387 */ /* 0x0001e20000100800 */
[----:B------:R-:W-:Y:S01]  /*100010*/  ISETP.LT.AND P1, PT, R27, UR16, !P1 ;  /* 0x000000101b007c0c */ /* 0x000fe2000cf21270 */
[----:B------:R-:W-:Y:S01]  /*100020*/  IMAD.WIDE R8, R2, 0x2, R16 ;  /* 0x0000000202087825 */ /* 0x000fe200078e0210 */
[----:B------:R-:W-:Y:S01]  /*100030*/  MOV.SPILL R11, UR13 ;  /* 0x0000000d000b7c02 */ /* 0x000fe20009000f00 */
[----:B------:R-:W1:Y:S01]  /*100040*/  LDCU.64 UR16, c[0x0][0x398] ;  /* 0x00007300ff1077ac */ /* 0x000e620008000a00 */
[----:B0-----:R-:W-:-:S05]  /*100050*/  MOV.SPILL R5, UR11 ;  /* 0x0000000b00057c02 */ /* 0x001fca0009000f00 */
[----:B------:R0:W-:Y:S01]  /*100060*/  STL [R1+0x83c], R5 ;  /* 0x00083c0501007387 */ /* 0x0001e20000100800 */
[----:B------:R-:W-:Y:S01]  /*100070*/  VIADD R2, R2, UR14 ;  /* 0x0000000e02027c36 */ /* 0x000fe20008000000 */
[----:B------:R-:W1:Y:S01]  /*100080*/  LDCU.64 UR14, c[0x0][0x398] ;  /* 0x00007300ff0e77ac */ /* 0x000e620008000a00 */
[----:B0-----:R-:W-:Y:S01]  /*100090*/  VIADD R5, R29, 0x6 ;  /* 0x000000061d057836 */ /* 0x001fe20000000000 */
[----:B--2---:R0:W-:Y:S01]  /*1000a0*/  @P5 STG.E.U16 desc[UR66][R18.64], R23 ;  /* 0x0000001712005986 */ /* 0x0041e2000c101542 */
[----:B------:R-:W-:Y:S01]  /*1000b0*/  ISETP.LT.AND P5, PT, R21, UR6, !P4 ;  /* 0x0000000615007c0c */ /* 0x000fe2000e7a1270 */
[----:B------:R-:W2:Y:S01]  /*1000c0*/  LDCU.64 UR6, c[0x0][0x398] ;  /* 0x00007300ff0677ac */ /* 0x000ea20008000a00 */
[----:B------:R-:W-:Y:S02]  /*1000d0*/  PRMT R10, R23, 0x7632, R10 ;  /* 0x00007632170a7816 */ /* 0x000fe4000000000a */
[----:B0-----:R-:W4:Y:S04]  /*1000e0*/  LDL.LU R23, [R1+0x3b8] ;  /* 0x0003b80001177983 */ /* 0x001f280000300800 */
[----:B------:R0:W-:Y:S01]  /*1000f0*/  @P1 STG.E.U16 desc[UR66][R8.64], R10 ;  /* 0x0000000a08001986 */ /* 0x0001e2000c101542 */
[----:B--2---:R-:W-:-:S03]  /*100100*/  IMAD.U32 R24, RZ, RZ, UR6 ;  /* 0x00000006ff187e24 */ /* 0x004fc6000f8e00ff */
[----:B------:R2:W-:Y:S01]  /*100110*/  STL [R1+0x838], R11 ;  /* 0x0008380b01007387 */ /* 0x0005e20000100800 */
[----:B------:R-:W-:Y:S01]  /*100120*/  ISETP.GE.AND P1, PT, R5, UR4, PT ;  /* 0x0000000405007c0c */ /* 0x000fe2000bf26270 */
[----:B0-----:R-:W-:Y:S02]  /*100130*/  IMAD.WIDE R8, R2, 0x2, R6 ;  /* 0x0000000202087825 */ /* 0x001fe400078e0206 */
[----:B------:R-:W-:Y:S01]  /*100140*/  STL [R1+0x3c94], R24 ;  /* 0x003c941801007387 */ /* 0x000fe20000100800 */
[----:B---3--:R-:W-:Y:S01]  /*100150*/  PRMT R5, R0, 0x7632, R5 ;  /* 0x0000763200057816 */ /* 0x008fe20000000005 */
[C---:B--2---:R-:W-:Y:S02]  /*100160*/  IMAD.WIDE R10, R2.reuse, 0x2, R12 ;  /* 0x00000002020a7825 */ /* 0x044fe400078e020c */
[----:B------:R0:W-:Y:S02]  /*100170*/  @P6 STG.E.U16 desc[UR66][R8.64], R0 ;  /* 0x0000000008006986 */ /* 0x0001e4000c101542 */
[----:B------:R-:W-:-:S02]  /*100180*/  IMAD.WIDE R18, R2, 0x2, R14 ;  /* 0x0000000202127825 */ /* 0x000fc400078e020e */
[----:B------:R2:W-:Y:S04]  /*100190*/  @P2 STG.E.U16 desc[UR66][R10.64], R5 ;  /* 0x000000050a002986 */ /* 0x0005e8000c101542 */
[----:B0-----:R-:W3:Y:S01]  /*1001a0*/  LDL.LU R0, [R1+0x398] ;  /* 0x0003980001007983 */ /* 0x001ee20000300800 */
[----:B-1----:R-:W-:-:S03]  /*1001b0*/  MOV.SPILL R8, UR15 ;  /* 0x0000000f00087c02 */ /* 0x002fc60009000f00 */
[----:B----4-:R0:W-:Y:S01]  /*1001c0*/  @P5 STG.E.U16 desc[UR66][R18.64], R4 ;  /* 0x0000000412005986 */ /* 0x0101e2000c101542 */
[----:B--2---:R-:W-:-:S03]  /*1001d0*/  PRMT R5, R4, 0x7632, R5 ;  /* 0x0000763204057816 */ /* 0x004fc60000000005 */
[----:B------:R-:W-:Y:S01]  /*1001e0*/  STL [R1+0x834], R8 ;  /* 0x0008340801007387 */ /* 0x000fe20000100800 */
[----:B0-----:R-:W-:-:S05]  /*1001f0*/  MOV.SPILL R4, UR19 ;  /* 0x0000001300047c02 */ /* 0x001fca0009000f00 */
[----:B------:R0:W-:Y:S04]  /*100200*/  STL [R1+0x82c], R4 ;  /* 0x00082c0401007387 */ /* 0x0001e80000100800 */
[----:B0-----:R-:W2:Y:S01]  /*100210*/  LDL.LU R4, [R1+0x378] ;  /* 0x0003780001047983 */ /* 0x001ea20000300800 */
[----:B------:R-:W-:Y:S01]  /*100220*/  UMOV UR4, UR7 ;  /* 0x0000000700047c82 */ /* 0x000fe20008000000 */
[----:B------:R-:W-:Y:S01]  /*100230*/  ISETP.LT.AND P4, PT, R27, UR8, !P4 ;  /* 0x000000081b007c0c */ /* 0x000fe2000e781270 */
[C---:B------:R-:W-:Y:S01]  /*100240*/  IMAD.WIDE R8, R2.reuse, 0x2, R16 ;  /* 0x0000000202087825 */ /* 0x040fe200078e0210 */
[----:B------:R-:W0:Y:S01]  /*100250*/  LDCU.64 UR6, c[0x0][0x398] ;  /* 0x00007300ff0677ac */ /* 0x000e220008000a00 */
[----:B------:R-:W-:Y:S02]  /*100260*/  ISETP.LT.AND P2, PT, R3, UR21, !P3 ;  /* 0x0000001503007c0c */ /* 0x000fe4000df41270 */
[----:B------:R-:W-:Y:S01]  /*100270*/  VIADD R2, R2, UR20 ;  /* 0x0000001402027c36 */ /* 0x000fe20008000000 */
[----:B------:R-:W1:Y:S01]  /*100280*/  LDCU.64 UR20, c[0x0][0x398] ;  /* 0x00007300ff1477ac */ /* 0x000e620008000a00 */
[----:B------:R-:W-:Y:S01]  /*100290*/  ISETP.LT.AND P6, PT, R26, UR10, !P3 ;  /* 0x0000000a1a007c0c */ /* 0x000fe2000dfc1270 */
[----:B------:R-:W-:Y:S01]  /*1002a0*/  VIADD R10, R29, 0x7 ;  /* 0x000000071d0a7836 */ /* 0x000fe20000000000 */
[----:B------:R-:W-:Y:S01]  /*1002b0*/  MOV.SPILL R11, UR17 ;  /* 0x00000011000b7c02 */ /* 0x000fe20009000f00 */
[----:B------:R-:W4:Y:S03]  /*1002c0*/  LDCU UR8, c[0x0][0x398] ;  /* 0x00007300ff0877ac */ /* 0x000f260008000800 */
[----:B------:R1:W-:Y:S01]  /*1002d0*/  @P4 STG.E.U16 desc[UR66][R8.64], R5 ;  /* 0x0000000508004986 */ /* 0x0003e2000c101542 */
[----:B------:R-:W-:Y:S01]  /*1002e0*/  ISETP.GE.AND P4, PT, R10, UR4, PT ;  /* 0x000000040a007c0c */ /* 0x000fe2000bf86270 */
[----:B0-----:R-:W-:Y:S01]  /*1002f0*/  IMAD.U32 R25, RZ, RZ, UR6 ;  /* 0x00000006ff197e24 */ /* 0x001fe2000f8e00ff */
[----:B------:R-:W-:Y:S01]  /*100300*/  ISETP.LT.AND P5, PT, R21, UR12, !P3 ;  /* 0x0000000c15007c0c */ /* 0x000fe2000dfa1270 */
[C---:B------:R-:W-:Y:S01]  /*100310*/  IMAD.WIDE R18, R2.reuse, 0x2, R14 ;  /* 0x0000000202127825 */ /* 0x040fe200078e020e */
[----:B------:R-:W0:Y:S03]  /*100320*/  LDCU.64 UR10, c[0x0][0x398] ;  /* 0x00007300ff0a77ac */ /* 0x000e260008000a00 */
[----:B-1----:R-:W-:Y:S01]  /*100330*/  IMAD.WIDE R8, R2, 0x2, R6 ;  /* 0x0000000202087825 */ /* 0x002fe200078e0206 */
[----:B------:R1:W-:Y:S01]  /*100340*/  STL [R1+0x830], R11 ;  /* 0x0008300b01007387 */ /* 0x0003e20000100800 */
[----:B------:R-:W-:Y:S01]  /*100350*/  UMOV UR4, UR7 ;  /* 0x0000000700047c82 */ /* 0x000fe20008000000 */
[----:B------:R-:W0:Y:S02]  /*100360*/  LDCU.64 UR6, c[0x0][0x398] ;  /* 0x00007300ff0677ac */ /* 0x000e240008000a00 */
[----:B------:R-:W-:Y:S01]  /*100370*/  STL [R1+0x3c98], R25 ;  /* 0x003c981901007387 */ /* 0x000fe20000100800 */
[----:B------:R-:W-:Y:S01]  /*100380*/  PRMT R22, R28, 0x7632, R22 ;  /* 0x000076321c167816 */ /* 0x000fe20000000016 */
[----:B------:R-:W2:Y:S01]  /*100390*/  LDCU UR12, c[0x0][0x3b8] ;  /* 0x00007700ff0c77ac */ /* 0x000ea20008000800 */
[----:B-1----:R-:W-:Y:S01]  /*1003a0*/  IMAD.WIDE R10, R2, 0x2, R12 ;  /* 0x00000002020a7825 */ /* 0x002fe200078e020c */
[----:B------:R-:W-:Y:S01]  /*1003b0*/  ISETP.LT.AND P3, PT, R27, UR14, !P3 ;  /* 0x0000000e1b007c0c */ /* 0x000fe2000df61270 */
[----:B------:R-:W1:Y:S02]  /*1003c0*/  LDCU.64 UR14, c[0x0][0x398] ;  /* 0x00007300ff0e77ac */ /* 0x000e640008000a00 */
[----:B0-----:R-:W-:Y:S01]  /*1003d0*/  IMAD.U32 R24, RZ, RZ, UR6 ;  /* 0x00000006ff187e24 */ /* 0x001fe2000f8e00ff */
[----:B------:R0:W-:Y:S01]  /*1003e0*/  @P6 STG.E.U16 desc[UR66][R8.64], R23 ;  /* 0x0000001708006986 */ /* 0x0001e2000c101542 */
[----:B------:R-:W-:-:S05]  /*1003f0*/  PRMT R5, R23, 0x7632, R5 ;  /* 0x0000763217057816 */ /* 0x000fca0000000005 */
[----:B------:R-:W-:Y:S01]  /*100400*/  @P2 STG.E.U16 desc[UR66][R10.64], R5 ;  /* 0x000000050a002986 */ /* 0x000fe2000c101542 */
[----:B0-----:R-:W-:-:S03]  /*100410*/  MOV.SPILL R8, UR21 ;  /* 0x0000001500087c02 */ /* 0x001fc60009000f00 */
[----:B------:R-:W4:Y:S01]  /*100420*/  LDL.LU R23, [R1+0x358] ;  /* 0x0003580001177983 */ /* 0x000f220000300800 */
[----:B------:R-:W-:-:S03]  /*100430*/  ISETP.LT.AND P2, PT, R3, UR24, !P0 ;  /* 0x0000001803007c0c */ /* 0x000fc6000c741270 */
[----:B------:R0:W-:Y:S02]  /*100440*/  STL [R1+0x828], R8 ;  /* 0x0008280801007387 */ /* 0x0001e40000100800 */
[----:B0-----:R-:W-:-:S04]  /*100450*/  IMAD.WIDE R8, R2, 0x2, R16 ;  /* 0x0000000202087825 */ /* 0x001fc800078e0210 */
[----:B------:R-:W-:Y:S01]  /*100460*/  VIADD R2, R2, UR25 ;  /* 0x0000001902027c36 */ /* 0x000fe20008000000 */
[----:B------:R-:W0:Y:S01]  /*100470*/  LDCU.64 UR24, c[0x0][0x398] ;  /* 0x00007300ff1877ac */ /* 0x000e220008000a00 */
[----:B---3--:R3:W-:Y:S01]  /*100480*/  @P5 STG.E.U16 desc[UR66][R18.64], R0 ;  /* 0x0000000012005986 */ /* 0x0087e2000c101542 */
[----:B------:R-:W-:Y:S02]  /*100490*/  PRMT R5, R0, 0x7632, R5 ;  /* 0x0000763200057816 */ /* 0x000fe40000000005 */
[----:B------:R-:W-:-:S03]  /*1004a0*/  ISETP.LT.AND P6, PT, R26, UR16, !P0 ;  /* 0x000000101a007c0c */ /* 0x000fc6000c7c1270 */
[----:B------:R0:W-:Y:S01]  /*1004b0*/  @P3 STG.E.U16 desc[UR66][R8.64], R5 ;  /* 0x0000000508003986 */ /* 0x0001e2000c101542 */
[----:B---3--:R-:W-:-:S05]  /*1004c0*/  MOV.SPILL R0, UR23 ;  /* 0x0000001700007c02 */ /* 0x008fca0009000f00 */
[----:B------:R3:W-:Y:S01]  /*1004d0*/  STL [R1+0x824], R0 ;  /* 0x0008240001007387 */ /* 0x0007e20000100800 */
[----:B0-----:R-:W-:-:S03]  /*1004e0*/  IMAD.WIDE R8, R2, 0x2, R6 ;  /* 0x0000000202087825 */ /* 0x001fc600078e0206 */
[----:B------:R-:W4:Y:S01]  /*1004f0*/  LDL.LU R3, [R1+0x3bc] ;  /* 0x0003bc0001037983 */ /* 0x000f220000300800 */
[----:B---3--:R-:W-:-:S05]  /*100500*/  MOV.SPILL R0, UR25 ;  /* 0x0000001900007c02 */ /* 0x008fca0009000f00 */
[----:B------:R0:W-:Y:S01]  /*100510*/  STL [R1+0x820], R0 ;  /* 0x0008200001007387 */ /* 0x0001e20000100800 */
[----:B--2---:R-:W-:-:S03]  /*100520*/  PRMT R5, R4, 0x7632, R5 ;  /* 0x0000763204057816 */ /* 0x004fc60000000005 */
[----:B------:R2:W-:Y:S01]  /*100530*/  @P6 STG.E.U16 desc[UR66][R8.64], R4 ;  /* 0x0000000408006986 */ /* 0x0005e2000c101542 */
[----:B0-----:R-:W-:-:S03]  /*100540*/  MOV.SPILL R0, UR27 ;  /* 0x0000001b00007c02 */ /* 0x001fc60009000f00 */
[----:B------:R0:W-:Y:S01]  /*100550*/  STL [R1+0x3c9c], R24 ;  /* 0x003c9c1801007387 */ /* 0x0001e20000100800 */
[----:B--2---:R-:W-:-:S03]  /*100560*/  MOV.SPILL R4, UR29 ;  /* 0x0000001d00047c02 */ /* 0x004fc60009000f00 */
[----:B0-----:R-:W2:Y:S04]  /*100570*/  LDL.LU R24, [R1+0x39c] ;  /* 0x00039c0001187983 */ /* 0x001ea80000300800 */
[----:B------:R-:W-:Y:S04]  /*100580*/  STL [R1+0x81c], R0 ;  /* 0x00081c0001007387 */ /* 0x000fe80000100800 */
[----:B------:R0:W-:Y:S04]  /*100590*/  STL [R1+0x3c3c], R4 ;  /* 0x003c3c0401007387 */ /* 0x0001e80000100800 */
[----:B0-----:R-:W3:Y:S01]  /*1005a0*/  LDL R4, [R1+0x1b8c] ;  /* 0x001b8c0001047983 */ /* 0x001ee20000100800 */
[----:B------:R-:W-:Y:S01]  /*1005b0*/  ISETP.LT.AND P5, PT, R21, UR18, !P0 ;  /* 0x0000001215007c0c */ /* 0x000fe2000c7a1270 */
[----:B------:R-:W-:-:S02]  /*1005c0*/  VIADD R10, R29, 0x8 ;  /* 0x000000081d0a7836 */ /* 0x000fc40000000000 */
[----:B------:R-:W-:-:S03]  /*1005d0*/  IMAD.WIDE R18, R2, 0x2, R14 ;  /* 0x0000000202127825 */ /* 0x000fc600078e020e */
[----:B------:R-:W-:Y:S01]  /*1005e0*/  ISETP.GE.AND P3, PT, R10, UR4, PT ;  /* 0x000000040a007c0c */ /* 0x000fe2000bf66270 */
[C---:B------:R-:W-:Y:S01]  /*1005f0*/  IMAD.WIDE R10, R2.reuse, 0x2, R12 ;  /* 0x00000002020a7825 */ /* 0x040fe200078e020c */
[----:B------:R-:W-:Y:S01]  /*100600*/  UMOV UR4, UR7 ;  /* 0x0000000700047c82 */ /* 0x000fe20008000000 */
[----:B------:R-:W0:Y:S02]  /*100610*/  LDCU.64 UR6, c[0x0][0x398] ;  /* 0x00007300ff0677ac */ /* 0x000e240008000a00 */
[C---:B------:R-:W-:Y:S01]  /*100620*/  IMAD.WIDE R8, R2.reuse, 0x2, R16 ;  /* 0x0000000202087825 */ /* 0x040fe200078e0210 */
[----:B------:R1:W-:Y:S03]  /*100630*/  @P2 STG.E.U16 desc[UR66][R10.64], R5 ;  /* 0x000000050a002986 */ /* 0x0003e6000c101542 */
[----:B------:R-:W-:Y:S01]  /*100640*/  VIADD R2, R2, UR31 ;  /* 0x0000001f02027c36 */ /* 0x000fe20008000000 */
[----:B------:R-:W-:-:S02]  /*100650*/  ISETP.LT.AND P0, PT, R27, UR20, !P0 ;  /* 0x000000141b007c0c */ /* 0x000fc4000c701270 */
[----:B------:R-:W-:Y:S01]  /*100660*/  ISETP.LT.AND P6, PT, R26, UR22, !P1 ;  /* 0x000000161a007c0c */ /* 0x000fe2000cfc1270 */
[----:B-1----:R-:W-:Y:S02]  /*100670*/  VIADD R5, R29, 0x9 ;  /* 0x000000091d057836 */ /* 0x002fe40000000000 */
[----:B0-----:R-:W-:Y:S01]  /*100680*/  IMAD.U32 R25, RZ, RZ, UR6 ;  /* 0x00000006ff197e24 */ /* 0x001fe2000f8e00ff */
[----:B----4-:R0:W-:Y:S01]  /*100690*/  @P5 STG.E.U16 desc[UR66][R18.64], R23 ;  /* 0x0000001712005986 */ /* 0x0101e2000c101542 */
[----:B------:R-:W-:-:S03]  /*1006a0*/  PRMT R10, R23, 0x7632, R10 ;  /* 0x00007632170a7816 */ /* 0x000fc6000000000a */
[----:B0-----:R-:W4:Y:S04]  /*1006b0*/  LDL.LU R23, [R1+0x37c] ;  /* 0x00037c0001177983 */ /* 0x001f280000300800 */
[----:B------:R0:W-:Y:S01]  /*1006c0*/  @P0 STG.E.U16 desc[UR66][R8.64], R10 ;  /* 0x0000000a08000986 */ /* 0x0001e2000c101542 */
[----:B------:R-:W-:Y:S01]  /*1006d0*/  ISETP.GE.AND P0, PT, R5, UR4, PT ;  /* 0x0000000405007c0c */ /* 0x000fe2000bf06270 */
[----:B0-----:R-:W-:Y:S01]  /*1006e0*/  IMAD.WIDE R10, R2, 0x2, R6 ;  /* 0x00000002020a7825 */ /* 0x001fe200078e0206 */
[----:B------:R-:W-:-:S04]  /*1006f0*/  PRMT R5, R3, 0x7632, R5 ;  /* 0x0000763203057816 */ /* 0x000fc80000000005 */
[----:B------:R0:W-:Y:S01]  /*100700*/  @P6 STG.E.U16 desc[UR66][R10.64], R3 ;  /* 0x000000030a006986 */ /* 0x0001e2000c101542 */
[----:B---3--:R-:W-:Y:S01]  /*100710*/  ISETP.LT.AND P2, PT, R4, UR30, !P1 ;  /* 0x0000001e04007c0c */ /* 0x008fe2000cf41270 */
[----:B------:R-:W1:Y:S02]  /*100720*/  LDCU.64 UR30, c[0x0][0x398] ;  /* 0x00007300ff1e77ac */ /* 0x000e640008000a00 */
[----:B-1----:R-:W-:-:S05]  /*100730*/  MOV.SPILL R0, UR31 ;  /* 0x0000001f00007c02 */ /* 0x002fca0009000f00 */
[----:B------:R1:W-:Y:S04]  /*100740*/  STL [R1+0x814], R0 ;  /* 0x0008140001007387 */ /* 0x0003e80000100800 */
[----:B------:R-:W-:Y:S04]  /*100750*/  STL [R1+0x3ca0], R25 ;  /* 0x003ca01901007387 */ /* 0x000fe80000100800 */
[----:B0-----:R-:W3:Y:S01]  /*100760*/  LDL.LU R3, [R1+0x35c] ;  /* 0x00035c0001037983 */ /* 0x001ee20000300800 */
[----:B------:R-:W-:Y:S01]  /*100770*/  ISETP.LT.AND P5, PT, R21, UR24, !P1 ;  /* 0x0000001815007c0c */ /* 0x000fe2000cfa1270 */
[----:B------:R-:W-:-:S04]  /*100780*/  IMAD.WIDE R8, R2, 0x2, R12 ;  /* 0x0000000202087825 */ /* 0x000fc800078e020c */
[----:B------:R-:W-:Y:S01]  /*100790*/  IMAD.WIDE R10, R2, 0x2, R14 ;  /* 0x00000002020a7825 */ /* 0x000fe200078e020e */
[----:B------:R0:W-:Y:S01]  /*1007a0*/  @P2 STG.E.U16 desc[UR66][R8.64], R5 ;  /* 0x0000000508002986 */ /* 0x0001e2000c101542 */
[----:B-1----:R-:W-:-:S06]  /*1007b0*/  MOV.SPILL R0, UR33 ;  /* 0x0000002100007c02 */ /* 0x002fcc0009000f00 */
[----:B--2---:R-:W-:Y:S01]  /*1007c0*/  @P5 STG.E.U16 desc[UR66][R10.64], R24 ;  /* 0x000000180a005986 */ /* 0x004fe2000c101542 */
[----:B------:R-:W-:Y:S01]  /*1007d0*/  ISETP.LT.AND P5, PT, R4, UR39, !P4 ;  /* 0x0000002704007c0c */ /* 0x000fe2000e7a1270 */
[----:B0-----:R-:W-:-:S04]  /*1007e0*/  IMAD.WIDE R8, R2, 0x2, R16 ;  /* 0x0000000202087825 */ /* 0x001fc800078e0210 */
[----:B------:R-:W-:Y:S01]  /*1007f0*/  VIADD R2, R2, UR38 ;  /* 0x0000002602027c36 */ /* 0x000fe20008000000 */
[----:B------:R-:W0:Y:S01]  /*100800*/  LDCU.64 UR38, c[0x0][0x398] ;  /* 0x00007300ff2677ac */ /* 0x000e220008000a00 */
[----:B------:R-:W-:Y:S01]  /*100810*/  ISETP.LT.AND P1, PT, R27, UR26, !P1 ;  /* 0x0000001a1b007c0c */ /* 0x000fe2000cf21270 */
[----:B------:R1:W-:Y:S01]  /*100820*/  STL [R1+0x3c4c], R0 ;  /* 0x003c4c0001007387 */ /* 0x0003e20000100800 */
[----:B------:R-:W-:-:S03]  /*100830*/  ISETP.LT.AND P2, PT, R26, UR28, !P4 ;  /* 0x0000001c1a007c0c */ /* 0x000fc6000e741270 */
[----:B------:R-:W2:Y:S01]  /*100840*/  LDL.LU R25, [R1+0x3c0] ;  /* 0x0003c00001197983 */ /* 0x000ea20000300800 */
[----:B-1----:R-:W-:Y:S02]  /*100850*/  MOV.SPILL R0, UR37 ;  /* 0x0000002500007c02 */ /* 0x002fe40009000f00 */
[----:B------:R-:W-:-:S03]  /*100860*/  PRMT R5, R24, 0x7632, R5 ;  /* 0x0000763218057816 */ /* 0x000fc60000000005 */
[----:B------:R1:W-:Y:S04]  /*100870*/  STL [R1+0x80c], R0 ;  /* 0x00080c0001007387 */ /* 0x0003e80000100800 */
[----:B------:R0:W-:Y:S01]  /*100880*/  @P1 STG.E.U16 desc[UR66][R8.64], R5 ;  /* 0x0000000508001986 */ /* 0x0001e2000c101542 */
[----:B-1----:R-:W-:-:S05]  /*100890*/  MOV.SPILL R0, UR35 ;  /* 0x0000002300007c02 */ /* 0x002fca0009000f00 */
[----:B------:R1:W-:Y:S01]  /*1008a0*/  STL [R1+0x3c50], R0 ;  /* 0x003c500001007387 */ /* 0x0003e20000100800 */
[----:B0-----:R-:W-:Y:S01]  /*1008b0*/  IMAD.WIDE R8, R2, 0x2, R6 ;  /* 0x0000000202087825 */ /* 0x001fe200078e0206 */
[----:B------:R-:W-:Y:S01]  /*1008c0*/  UMOV UR4, UR7 ;  /* 0x0000000700047c82 */ /* 0x000fe20008000000 */
[----:B------:R-:W0:Y:S01]  /*1008d0*/  LDCU.64 UR6, c[0x0][0x398] ;  /* 0x00007300ff0677ac */ /* 0x000e220008000a00 */
[----:B-1----:R-:W-:-:S05]  /*1008e0*/  MOV.SPILL R0, UR39 ;  /* 0x0000002700007c02 */ /* 0x002fca0009000f00 */
[----:B------:R1:W-:Y:S01]  /*1008f0*/  STL [R1+0x804], R0 ;  /* 0x0008040001007387 */ /* 0x0003e20000100800 */
[----:B------:R-:W-:Y:S01]  /*100900*/  ISETP.LT.AND P6, PT, R21, UR30, !P4 ;  /* 0x0000001e15007c0c */ /* 0x000fe2000e7c1270 */
[----:B------:R-:W-:Y:S02]  /*100910*/  VIADD R10, R29, 0xa ;  /* 0x0000000a1d0a7836 */ /* 0x000fe40000000000 */
[----:B------:R-:W-:Y:S01]  /*100920*/  IMAD.WIDE R18, R2, 0x2, R14 ;  /* 0x0000000202127825 */ /* 0x000fe200078e020e */
[----:B0-----:R-:W-:Y:S02]  /*100930*/  MOV R24, UR6 ;  /* 0x0000000600187c02 */ /* 0x001fe40008000f00 */
[----:B------:R-:W-:Y:S01]  /*100940*/  ISETP.GE.AND P1, PT, R10, UR4, PT ;  /* 0x000000040a007c0c */ /* 0x000fe2000bf26270 */
[----:B------:R-:W-:Y:S01]  /*100950*/  IMAD.WIDE R10, R2, 0x2, R12 ;  /* 0x00000002020a7825 */ /* 0x000fe200078e020c */
[----:B-1----:R-:W-:Y:S02]  /*100960*/  MOV.SPILL R0, UR41 ;  /* 0x0000002900007c02 */ /* 0x002fe40009000f00 */
[----:B----4-:R-:W-:Y:S01]  /*100970*/  PRMT R5, R23, 0x7632, R5 ;  /* 0x0000763217057816 */ /* 0x010fe20000000005 */
[----:B------:R0:W-:Y:S04]  /*100980*/  @P2 STG.E.U16 desc[UR66][R8.64], R23 ;  /* 0x0000001708002986 */ /* 0x0001e8000c101542 */
[----:B0-----:R-:W4:Y:S04]  /*100990*/  LDL.LU R23, [R1+0x3a0] ;  /* 0x0003a00001177983 */ /* 0x001f280000300800 */
[----:B------:R-:W-:Y:S04]  /*1009a0*/  STL [R1+0x3ca4], R24 ;  /* 0x003ca41801007387 */ /* 0x000fe80000100800 */
[----:B------:R3:W-:Y:S04]  /*1009b0*/  @P5 STG.E.U16 desc[UR66][R10.64], R5 ;  /* 0x000000050a005986 */ /* 0x0007e8000c101542 */
[----:B------:R-:W-:Y:S01]  /*1009c0*/  STL [R1+0x3c54], R0 ;  /* 0x003c540001007387 */ /* 0x000fe20000100800 */
[----:B---3--:R-:W-:-:S03]  /*1009d0*/  PRMT R5, R3, 0x7632, R5 ;  /* 0x0000763203057816 */ /* 0x008fc60000000005 */
[----:B------:R0:W-:Y:S04]  /*1009e0*/  @P6 STG.E.U16 desc[UR66][R18.64], R3 ;  /* 0x0000000312006986 */ /* 0x0001e8000c101542 */
[----:B0-----:R-:W3:Y:S01]  /*1009f0*/  LDL.LU R3, [R1+0x380] ;  /* 0x0003800001037983 */ /* 0x001ee20000300800 */
[----:B------:R-:W-:Y:S01]  /*100a00*/  IMAD.WIDE R8, R2, 0x2, R16 ;  /* 0x0000000202087825 */ /* 0x000fe200078e0210 */
[----:B------:R-:W-:Y:S01]  /*100a10*/  ISETP.LT.AND P4, PT, R27, UR32, !P4 ;  /* 0x000000201b007c0c */ /* 0x000fe2000e781270 */
[----:B------:R-:W-:Y:S01]  /*100a20*/  UMOV UR4, UR7 ;  /* 0x0000000700047c82 */ /* 0x000fe20008000000 */
[----:B------:R-:W-:Y:S01]  /*100a30*/  ISETP.LT.AND P6, PT, R4, UR43, !P3 ;  /* 0x0000002b04007c0c */ /* 0x000fe2000dfc1270 */
[----:B------:R-:W-:Y:S01]  /*100a40*/  VIADD R2, R2, UR42 ;  /* 0x0000002a02027c36 */ /* 0x000fe20008000000 */
[----:B------:R-:W0:Y:S01]  /*100a50*/  LDCU.64 UR42, c[0x0][0x398] ;  /* 0x00007300ff2a77ac */ /* 0x000e220008000a00 */
[----:B------:R-:W1:Y:S01]  /*100a60*/  LDCU.64 UR6, c[0x0][0x398] ;  /* 0x00007300ff0677ac */ /* 0x000e620008000a00 */
[----:B------:R-:W-:-:S02]  /*100a70*/  ISETP.LT.AND P2, PT, R26, UR34, !P3 ;  /* 0x000000221a007c0c */ /* 0x000fc4000df41270 */
[----:B------:R-:W-:Y:S01]  /*100a80*/  ISETP.LT.AND P5, PT, R21, UR36, !P3 ;  /* 0x0000002415007c0c */ /* 0x000fe2000dfa1270 */
[----:B------:R-:W1:Y:S04]  /*100a90*/  LDCU.64 UR32, c[0x0][0x398] ;  /* 0x00007300ff2077ac */ /* 0x000e680008000a00 */
[----:B------:R0:W-:Y:S01]  /*100aa0*/  @P4 STG.E.U16 desc[UR66][R8.64], R5 ;  /* 0x0000000508004986 */ /* 0x0001e2000c101542 */
[C---:B------:R-:W-:Y:S01]  /*100ab0*/  IMAD.WIDE R10, R2.reuse, 0x2, R12 ;  /* 0x00000002020a7825 */ /* 0x040fe200078e020c */
[----:B--2---:R-:W-:Y:S01]  /*100ac0*/  PRMT R20, R25, 0x7632, R20 ;  /* 0x0000763219147816 */ /* 0x004fe20000000014 */
[----:B------:R-:W2:Y:S02]  /*100ad0*/  LDCU.64 UR34, c[0x0][0x398] ;  /* 0x00007300ff2277ac */ /* 0x000ea40008000a00 */
[----:B------:R-:W-:-:S04]  /*100ae0*/  IMAD.WIDE R18, R2, 0x2, R14 ;  /* 0x0000000202127825 */ /* 0x000fc800078e020e */
[----:B0-----:R-:W-:Y:S01]  /*100af0*/  IMAD.WIDE R8, R2, 0x2, R6 ;  /* 0x0000000202087825 */ /* 0x001fe200078e0206 */
[----:B------:R-:W-:-:S04]  /*100b00*/  MOV.SPILL R0, UR43 ;  /* 0x0000002b00007c02 */ /* 0x000fc80009000f00 */
[----:B------:R1:W-:Y:S04]  /*100b10*/  @P2 STG.E.U16 desc[UR66][R8.64], R25 ;  /* 0x0000001908002986 */ /* 0x0003e8000c101542 */
[----:B------:R-:W-:Y:S01]  /*100b20*/  @P6 STG.E.U16 desc[UR66][R10.64], R20 ;  /* 0x000000140a006986 */ /* 0x000fe2000c101542 */
[----:B------:R-:W-:-:S03]  /*100b30*/  ISETP.LT.AND P6, PT, R4, UR46, !P0 ;  /* 0x0000002e04007c0c */ /* 0x000fc6000c7c1270 */
[----:B------:R-:W-:Y:S01]  /*100b40*/  STL [R1+0x7fc], R0 ;  /* 0x0007fc0001007387 */ /* 0x000fe20000100800 */
[----:B-1----:R-:W-:Y:S01]  /*100b50*/  IMAD.U32 R25, RZ, RZ, UR6 ;  /* 0x00000006ff197e24 */ /* 0x002fe2000f8e00ff */
[----:B------:R-:W-:-:S04]  /*100b60*/  ISETP.LT.AND P3, PT, R27, UR38, !P3 ;  /* 0x000000261b007c0c */ /* 0x000fc8000df61270 */
[----:B------:R0:W-:Y:S01]  /*100b70*/  STL [R1+0x3ca8], R25 ;  /* 0x003ca81901007387 */ /* 0x0001e20000100800 */
[----:B------:R-:W-:-:S03]  /*100b80*/  VIADD R5, R29, 0xb ;  /* 0x0000000b1d057836 */ /* 0x000fc60000000000 */
[----:B0-----:R-:W2:Y:S01]  /*100b90*/  LDL.LU R25, [R1+0x360] ;  /* 0x0003600001197983 */ /* 0x001ea20000300800 */
[----:B------:R-:W-:Y:S01]  /*100ba0*/  ISETP.LT.AND P2, PT, R26, UR40, !P0 ;  /* 0x000000281a007c0c */ /* 0x000fe2000c741270 */
[C---:B------:R-:W-:Y:S01]  /*100bb0*/  IMAD.WIDE R8, R2.reuse, 0x2, R16 ;  /* 0x0000000202087825 */ /* 0x040fe200078e0210 */
[----:B------:R-:W-:Y:S01]  /*100bc0*/  ISETP.GE.AND P4, PT, R5, UR4, PT ;  /* 0x0000000405007c0c */ /* 0x000fe2000bf86270 */
[----:B------:R-:W-:Y:S01]  /*100bd0*/  UMOV UR26, UR33 ;  /* 0x00000021001a7c82 */ /* 0x000fe20008000000 */
[----:B------:R-:W-:Y:S01]  /*100be0*/  MOV.SPILL R0, UR45 ;  /* 0x0000002d00007c02 */ /* 0x000fe20009000f00 */
[----:B------:R-:W-:Y:S01]  /*100bf0*/  VIADD R2, R2, UR48 ;  /* 0x0000003002027c36 */ /* 0x000fe20008000000 */
[----:B------:R-:W-:Y:S01]  /*100c00*/  UMOV UR4, UR7 ;  /* 0x0000000700047c82 */ /* 0x000fe20008000000 */
[----:B------:R-:W0:Y:S02]  /*100c10*/  LDCU.64 UR6, c[0x0][0x398] ;  /* 0x00007300ff0677ac */ /* 0x000e240008000a00 */
[----:B------:R-:W-:Y:S01]  /*100c20*/  STL [R1+0x3c58], R0 ;  /* 0x003c580001007387 */ /* 0x000fe20000100800 */
[----:B------:R-:W1:Y:S01]  /*100c30*/  LDCU.64 UR48, c[0x0][0x398] ;  /* 0x00007300ff3077ac */ /* 0x000e620008000a00 */
[----:B------:R-:W1:Y:S01]  /*100c40*/  LDCU.64 UR40, c[0x0][0x398] ;  /* 0x00007300ff2877ac */ /* 0x000e620008000a00 */
[----:B0-----:R-:W-:Y:S01]  /*100c50*/  IMAD.U32 R24, RZ, RZ, UR6 ;  /* 0x00000006ff187e24 */ /* 0x001fe2000f8e00ff */
[----:B----4-:R0:W-:Y:S01]  /*100c60*/  @P5 STG.E.U16 desc[UR66][R18.64], R23 ;  /* 0x0000001712005986 */ /* 0x0101e2000c101542 */
[----:B------:R-:W-:Y:S01]  /*100c70*/  ISETP.LT.AND P5, PT, R21, UR47, !P0 ;  /* 0x0000002f15007c0c */ /* 0x000fe2000c7a1270 */
[----:B------:R-:W4:Y:S01]  /*100c80*/  LDCU.64 UR46, c[0x0][0x398] ;  /* 0x00007300ff2e77ac */ /* 0x000f220008000a00 */
[----:B------:R-:W-:-:S05]  /*100c90*/  PRMT R5, R23, 0x7632, R5 ;  /* 0x0000763217057816 */ /* 0x000fca0000000005 */
[----:B------:R1:W-:Y:S04]  /*100ca0*/  @P3 STG.E.U16 desc[UR66][R8.64], R5 ;  /* 0x0000000508003986 */ /* 0x0003e8000c101542 */
[----:B0-----:R-:W2:Y:S01]  /*100cb0*/  LDL.LU R23, [R1+0x3c4] ;  /* 0x0003c40001177983 */ /* 0x001ea20000300800 */
[----:B----4-:R-:W-:Y:S01]  /*100cc0*/  MOV.SPILL R0, UR47 ;  /* 0x0000002f00007c02 */ /* 0x010fe20009000f00 */
[----:B-1----:R-:W-:-:S04]  /*100cd0*/  IMAD.WIDE R8, R2, 0x2, R6 ;  /* 0x0000000202087825 */ /* 0x002fc800078e0206 */
[----:B------:R0:W-:Y:S02]  /*100ce0*/  STL [R1+0x7f4], R0 ;  /* 0x0007f40001007387 */ /* 0x0001e40000100800 */
[----:B0-----:R-:W-:Y:S02]  /*100cf0*/  MOV.SPILL R0, UR49 ;  /* 0x0000003100007c02 */ /* 0x001fe40009000f00 */
[----:B---3--:R-:W-:Y:S01]  /*100d00*/  PRMT R20, R3, 0x7632, R20 ;  /* 0x0000763203147816 */ /* 0x008fe20000000014 */
[----:B------:R0:W-:Y:S04]  /*100d10*/  @P2 STG.E.U16 desc[UR66][R8.64], R3 ;  /* 0x0000000308002986 */ /* 0x0001e8000c101542 */
[----:B0-----:R-:W3:Y:S04]  /*100d20*/  LDL.LU R3, [R1+0x3a4] ;  /* 0x0003a40001037983 */ /* 0x001ee80000300800 */
[----:B------:R0:W-:Y:S04]  /*100d30*/  STL [R1+0x3cac], R24 ;  /* 0x003cac1801007387 */ /* 0x0001e80000100800 */
[----:B------:R-:W-:Y:S04]  /*100d40*/  STL [R1+0x3c5c], R0 ;  /* 0x003c5c0001007387 */ /* 0x000fe80000100800 */
[----:B0-----:R-:W4:Y:S01]  /*100d50*/  LDL.LU R24, [R1+0x384] ;  /* 0x0003840001187983 */ /* 0x001f220000300800 */
[----:B------:R-:W-:Y:S01]  /*100d60*/  ISETP.LT.AND P0, PT, R27, UR42, !P0 ;  /* 0x0000002a1b007c0c */ /* 0x000fe2000c701270 */
[----:B------:R-:W-:-:S02]  /*100d70*/  VIADD R5, R29, 0xc ;  /* 0x0000000c1d057836 */ /* 0x000fc40000000000 */
[----:B------:R-:W-:-:S04]  /*100d80*/  IMAD.WIDE R10, R2, 0x2, R12 ;  /* 0x00000002020a7825 */ /* 0x000fc800078e020c */
[----:B------:R-:W-:Y:S01]  /*100d90*/  IMAD.WIDE R18, R2, 0x2, R14 ;  /* 0x0000000202127825 */ /* 0x000fe200078e020e */
[----:B------:R-:W-:-:S03]  /*100da0*/  ISETP.GE.AND P3, PT, R5, UR4, PT ;  /* 0x0000000405007c0c */ /* 0x000fc6000bf66270 */
[----:B------:R-:W-:Y:S01]  /*100db0*/  IMAD.WIDE R8, R2, 0x2, R16 ;  /* 0x0000000202087825 */ /* 0x000fe200078e0210 */
[----:B------:R-:W-:Y:S01]  /*100dc0*/  @P6 STG.E.U16 desc[UR66][R10.64], R20 ;  /* 0x000000140a006986 */ /* 0x000fe2000c101542 */
[----:B------:R-:W-:Y:S01]  /*100dd0*/  UMOV UR4, UR7 ;  /* 0x0000000700047c82 */ /* 0x000fe20008000000 */
[----:B------:R-:W-:Y:S01]  /*100de0*/  ISETP.LT.AND P2, PT, R26, UR44, !P1 ;  /* 0x0000002c1a007c0c */ /* 0x000fe2000cf41270 */
[----:B------:R-:W-:Y:S01]  /*100df0*/  VIADD R2, R2, UR51 ;  /* 0x0000003302027c36 */ /* 0x000fe20008000000 */
[----:B------:R-:W-:Y:S01]  /*100e00*/  ISETP.LT.AND P6, PT, R4, UR5, !P1 ;  /* 0x0000000504007c0c */ /* 0x000fe2000cfc1270 */
[----:B------:R-:W0:Y:S01]  /*100e10*/  LDCU.64 UR6, c[0x0][0x398] ;  /* 0x00007300ff0677ac */ /* 0x000e220008000a00 */
[----:B------:R-:W1:Y:S01]  /*100e20*/  LDCU.64 UR42, c[0x0][0x398] ;  /* 0x00007300ff2a77ac */ /* 0x000e620008000a00 */
[----:B--2---:R-:W-:Y:S01]  /*100e30*/  PRMT R5, R25, 0x7632, R5 ;  /* 0x0000763219057816 */ /* 0x004fe20000000005 */
[----:B------:R-:W-:Y:S04]  /*100e40*/  @P5 STG.E.U16 desc[UR66][R18.64], R25 ;  /* 0x0000001912005986 */ /* 0x000fe8000c101542 */
[----:B------:R2:W-:Y:S01]  /*100e50*/  @P0 STG.E.U16 desc[UR66][R8.64], R5 ;  /* 0x0000000508000986 */ /* 0x0005e2000c101542 */
[----:B------:R-:W-:Y:S01]  /*100e60*/  ISETP.LT.AND P5, PT, R21, UR50, !P1 ;  /* 0x0000003215007c0c */ /* 0x000fe2000cfa1270 */
[----:B------:R-:W0:Y:S01]  /*100e70*/  LDCU.64 UR50, c[0x0][0x398] ;  /* 0x00007300ff3277ac */ /* 0x000e220008000a00 */
[----:B------:R-:W-:Y:S01]  /*100e80*/  ISETP.LT.AND P1, PT, R27, UR46, !P1 ;  /* 0x0000002e1b007c0c */ /* 0x000fe2000cf21270 */
[----:B--2---:R-:W-:-:S05]  /*100e90*/  VIADD R5, R29, 0xd ;  /* 0x0000000d1d057836 */ /* 0x004fca0000000000 */
[----:B------:R-:W-:Y:S01]  /*100ea0*/  ISETP.GE.AND P0, PT, R5, UR4, PT ;  /* 0x0000000405007c0c */ /* 0x000fe2000bf06270 */
[----:B------:R-:W2:Y:S01]  /*100eb0*/  LDCU.64 UR4, c[0x0][0x398] ;  /* 0x00007300ff0477ac */ /* 0x000ea20008000a00 */
[----:B------:R-:W-:-:S04]  /*100ec0*/  IMAD.WIDE R8, R2, 0x2, R6 ;  /* 0x0000000202087825 */ /* 0x000fc800078e0206 */
[----:B------:R-:W-:-:S04]  /*100ed0*/  IMAD.WIDE R10, R2, 0x2, R12 ;  /* 0x00000002020a7825 */ /* 0x000fc800078e020c */
[----:B------:R-:W-:Y:S01]  /*100ee0*/  IMAD.WIDE R18, R2, 0x2, R14 ;  /* 0x0000000202127825 */ /* 0x000fe200078e020e */
[----:B0-----:R-:W-:-:S05]  /*100ef0*/  MOV.SPILL R0, UR51 ;  /* 0x0000003300007c02 */ /* 0x001fca0009000f00 */
[----:B------:R-:W-:Y:S01]  /*100f00*/  STL [R1+0x7ec], R0 ;  /* 0x0007ec0001007387 */ /* 0x000fe20000100800 */
[----:B--2---:R-:W-:Y:S01]  /*100f10*/  IMAD.U32 R25, RZ, RZ, UR4 ;  /* 0x00000004ff197e24 */ /* 0x004fe2000f8e00ff */
[----:B------:R-:W-:Y:S01]  /*100f20*/  UMOV UR4, UR5 ;  /* 0x0000000500047c82 */ /* 0x000fe20008000000 */
[----:B------:R-:W-:Y:S01]  /*100f30*/  PRMT R20, R23, 0x7632, R20 ;  /* 0x0000763217147816 */ /* 0x000fe20000000014 */
[----:B------:R0:W-:Y:S04]  /*100f40*/  @P2 STG.E.U16 desc[UR66][R8.64], R23 ;  /* 0x0000001708002986 */ /* 0x0001e8000c101542 */
[----:B------:R-:W-:Y:S01]  /*100f50*/  @P6 STG.E.U16 desc[UR66][R10.64], R20 ;  /* 0x000000140a006986 */ /* 0x000fe2000c101542 */
[----:B0-----:R-:W-:Y:S01]  /*100f60*/  IMAD.WIDE R8, R2, 0x2, R16 ;  /* 0x0000000202087825 */ /* 0x001fe200078e0210 */
[----:B------:R-:W-:-:S02]  /*100f70*/  ISETP.LT.AND P6, PT, R4, UR54, !P4 ;  /* 0x0000003604007c0c */ /* 0x000fc4000e7c1270 */
[----:B------:R-:W2:Y:S01]  /*100f80*/  LDL.LU R23, [R1+0x364] ;  /* 0x0003640001177983 */ /* 0x000ea20000300800 */
[----:B------:R-:W-:Y:S01]  /*100f90*/  ISETP.LT.AND P2, PT, R26, UR48, !P4 ;  /* 0x000000301a007c0c */ /* 0x000fe2000e741270 */
[----:B------:R-:W-:Y:S01]  /*100fa0*/  VIADD R2, R2, UR56 ;  /* 0x0000003802027c36 */ /* 0x000fe20008000000 */
[----:B------:R-:W0:Y:S01]  /*100fb0*/  LDCU.64 UR56, c[0x0][0x398] ;  /* 0x00007300ff3877ac */ /* 0x000e220008000a00 */
[----:B------:R-:W-:Y:S01]  /*100fc0*/  STL [R1+0x3cb0], R25 ;  /* 0x003cb01901007387 */ /* 0x000fe20000100800 */
[----:B---3--:R-:W-:-:S03]  /*100fd0*/  PRMT R5, R3, 0x7632, R5 ;  /* 0x0000763203057816 */ /* 0x008fc60000000005 */
[----:B------:R-:W-:Y:S04]  /*100fe0*/  @P5 STG.E.U16 desc[UR66][R18.64], R3 ;  /* 0x0000000312005986 */ /* 0x000fe8000c101542 */
[----:B------:R3:W-:Y:S01]  /*100ff0*/  @P1 STG.E.U16 desc[UR66][R8.64], R5 ;  /* 0x0000000508001986 */ /* 0x0007e2000c101542 */
[----:B------:R-:W-:Y:S01]  /*101000*/  ISETP.LT.AND P5, PT, R21, UR55, !P4 ;  /* 0x0000003715007c0c */ /* 0x000fe2000e7a1270 */
[----:B------:R-:W0:Y:S01]  /*101010*/  LDCU.64 UR54, c[0x0][0x398] ;  /* 0x00007300ff3677ac */ /* 0x000e220008000a00 */
[----:B---3--:R-:W-:-:S05]  /*101020*/  VIADD R5, R29, 0xe ;  /* 0x0000000e1d057836 */ /* 0x008fca0000000000 */
[----:B------:R-:W-:Y:S01]  /*101030*/  ISETP.GE.AND P1, PT, R5, UR4, PT ;  /* 0x0000000405007c0c */ /* 0x000fe2000bf26270 */
[----:B------:R-:W3:Y:S01]  /*101040*/  LDCU.64 UR4, c[0x0][0x398] ;  /* 0x00007300ff0477ac */ /* 0x000ee20008000a00 */
[----:B------:R-:W-:Y:S01]  /*101050*/  IMAD.WIDE R8, R2, 0x2, R6 ;  /* 0x0000000202087825 */ /* 0x000fe200078e0206 */
[----:B------:R-:W-:Y:S02]  /*101060*/  MOV.SPILL R3, UR53 ;  /* 0x0000003500037c02 */ /* 0x000fe40009000f00 */
[----:B0-----:R-:W-:Y:S02]  /*101070*/  MOV.SPILL R0, UR55 ;  /* 0x0000003700007c02 */ /* 0x001fe40009000f00 */
[----:B----4-:R-:W-:Y:S01]  /*101080*/  PRMT R20, R24, 0x7632, R20 ;  /* 0x0000763218147816 */ /* 0x010fe20000000014 */
[----:B------:R3:W-:Y:S04]  /*101090*/  @P2 STG.E.U16 desc[UR66][R8.64], R24 ;  /* 0x0000001808002986 */ /* 0x0007e8000c101542 */
[----:B------:R-:W-:Y:S04]  /*1010a0*/  STL [R1+0x3c60], R3 ;  /* 0x003c600301007387 */ /* 0x000fe80000100800 */
[----:B------:R-:W-:Y:S01]  /*1010b0*/  STL [R1+0x3c64], R0 ;  /* 0x003c640001007387 */ /* 0x000fe20000100800 */
[----:B---3--:R-:W-:-:S03]  /*1010c0*/  IMAD.U32 R24, RZ, RZ, UR4 ;  /* 0x00000004ff187e24 */ /* 0x008fc6000f8e00ff */
[----:B------:R-:W3:Y:S04]  /*1010d0*/  LDL.LU R25, [R1+0x3a8] ;  /* 0x0003a80001197983 */ /* 0x000ee80000300800 */
[----:B------:R0:W-:Y:S04]  /*1010e0*/  STL [R1+0x3cb4], R24 ;  /* 0x003cb41801007387 */ /* 0x0001e80000100800 */
[----:B0-----:R-:W4:Y:S01]  /*1010f0*/  LDL.LU R24, [R1+0x3c8] ;  /* 0x0003c80001187983 */ /* 0x001f220000300800 */
[----:B------:R-:W-:-:S04]  /*101100*/  IMAD.WIDE R10, R2, 0x2, R12 ;  /* 0x00000002020a7825 */ /* 0x000fc800078e020c */
[----:B------:R-:W-:Y:S01]  /*101110*/  IMAD.WIDE R18, R2, 0x2, R14 ;  /* 0x0000000202127825 */ /* 0x000fe200078e020e */
[----:B------:R-:W-:Y:S01]  /*101120*/  @P6 STG.E.U16 desc[UR66][R10.64], R20 ;  /* 0x000000140a006986 */ /* 0x000fe2000c101542 */
[----:B------:R-:W-:Y:S02]  /*101130*/  ISETP.LT.AND P6, PT, R4, UR58, !P3 ;  /* 0x0000003a04007c0c */ /* 0x000fe4000dfc1270 */
[----:B------:R-:W-:Y:S02]  /*101140*/  ISETP.LT.AND P4, PT, R27, UR50, !P4 ;  /* 0x000000321b007c0c */ /* 0x000fe4000e781270 */
[----:B------:R-:W-:Y:S01]  /*101150*/  ISETP.LT.AND P2, PT, R26, UR52, !P3 ;  /* 0x000000341a007c0c */ /* 0x000fe2000df41270 */
[----:B------:R-:W-:Y:S01]  /*101160*/  IMAD.WIDE R8, R2, 0x2, R16 ;  /* 0x0000000202087825 */ /* 0x000fe200078e0210 */
[----:B------:R-:W-:-:S03]  /*101170*/  MOV.SPILL R3, UR57 ;  /* 0x0000003900037c02 */ /* 0x000fc60009000f00 */
[----:B------:R-:W-:Y:S01]  /*101180*/  VIADD R2, R2, UR60 ;  /* 0x0000003c02027c36 */ /* 0x000fe20008000000 */
[----:B--2---:R-:W-:Y:S01]  /*101190*/  PRMT R5, R23, 0x7632, R5 ;  /* 0x0000763217057816 */ /* 0x004fe20000000005 */
[----:B------:R0:W-:Y:S01]  /*1011a0*/  @P5 STG.E.U16 desc[UR66][R18.64], R23 ;  /* 0x0000001712005986 */ /* 0x0001e2000c101542 */
[----:B------:R-:W-:Y:S01]  /*1011b0*/  ISETP.LT.AND P5, PT, R21, UR59, !P3 ;  /* 0x0000003b15007c0c */ /* 0x000fe2000dfa1270 */
[----:B------:R-:W2:Y:S02]  /*1011c0*/  LDCU.64 UR58, c[0x0][0x398] ;  /* 0x00007300ff3a77ac */ /* 0x000ea40008000a00 */
[----:B------:R1:W-:Y:S01]  /*1011d0*/  @P4 STG.E.U16 desc[UR66][R8.64], R5 ;  /* 0x0000000508004986 */ /* 0x0003e2000c101542 */
[----:B------:R-:W-:Y:S01]  /*1011e0*/  UMOV UR4, UR5 ;  /* 0x0000000500047c82 */ /* 0x000fe20008000000 */
[----:B------:R-:W3:Y:S02]  /*1011f0*/  LDCU.64 UR60, c[0x0][0x398] ;  /* 0x00007300ff3c77ac */ /* 0x000ee40008000a00 */
[----:B0-----:R-:W3:Y:S01]  /*101200*/  LDL.LU R23, [R1+0x388] ;  /* 0x0003880001177983 */ /* 0x001ee20000300800 */
[----:B-1----:R-:W-:Y:S01]  /*101210*/  IMAD.WIDE R8, R2, 0x2, R6 ;  /* 0x0000000202087825 */ /* 0x002fe200078e0206 */
[----:B--2---:R-:W-:-:S02]  /*101220*/  MOV.SPILL R0, UR59 ;  /* 0x0000003b00007c02 */ /* 0x004fc40009000f00 */
[----:B------:R-:W-:Y:S04]  /*101230*/  STL [R1+0x3c68], R3 ;  /* 0x003c680301007387 */ /* 0x000fe80000100800 */
[----:B------:R-:W-:Y:S01]  /*101240*/  STL [R1+0x3c6c], R0 ;  /* 0x003c6c0001007387 */ /* 0x000fe20000100800 */
[----:B----4-:R-:W-:-:S03]  /*101250*/  PRMT R20, R24, 0x7632, R20 ;  /* 0x0000763218147816 */ /* 0x010fc60000000014 */
[----:B------:R0:W-:Y:S04]  /*101260*/  @P2 STG.E.U16 desc[UR66][R8.64], R24 ;  /* 0x0000001808002986 */ /* 0x0001e8000c101542 */
[----:B0-----:R-:W2:Y:S01]  /*101270*/  LDL.LU R24, [R1+0x368] ;  /* 0x0003680001187983 */ /* 0x001ea20000300800 */
[----:B------:R-:W-:-:S05]  /*101280*/  VIADD R5, R29, 0xf ;  /* 0x0000000f1d057836 */ /* 0x000fca0000000000 */
[----:B------:R-:W-:Y:S01]  /*101290*/  ISETP.GE.AND P4, PT, R5, UR4, PT ;  /* 0x0000000405007c0c */ /* 0x000fe2000bf86270 */
[----:B------:R-:W0:Y:S01]  /*1012a0*/  LDCU.64 UR4, c[0x0][0x398] ;  /* 0x00007300ff0477ac */ /* 0x000e220008000a00 */
[----:B------:R-:W-:-:S04]  /*1012b0*/  IMAD.WIDE R10, R2, 0x2, R12 ;  /* 0x00000002020a7825 */ /* 0x000fc800078e020c */
[----:B------:R-:W-:Y:S01]  /*1012c0*/  IMAD.WIDE R18, R2, 0x2, R14 ;  /* 0x0000000202127825 */ /* 0x000fe200078e020e */
[----:B------:R-:W-:Y:S01]  /*1012d0*/  @P6 STG.E.U16 desc[UR66][R10.64], R20 ;  /* 0x000000140a006986 */ /* 0x000fe2000c101542 */
[----:B---3--:R-:W-:Y:S02]  /*1012e0*/  PRMT R5, R25, 0x7632, R5 ;  /* 0x0000763219057816 */ /* 0x008fe40000000005 */
[----:B------:R-:W-:Y:S01]  /*1012f0*/  MOV.SPILL R3, UR61 ;  /* 0x0000003d00037c02 */ /* 0x000fe20009000f00 */
[----:B------:R1:W-:Y:S01]  /*101300*/  @P5 STG.E.U16 desc[UR66][R18.64], R25 ;  /* 0x0000001912005986 */ /* 0x0003e2000c101542 */
[----:B------:R-:W-:Y:S01]  /*101310*/  ISETP.LT.AND P3, PT, R27, UR54, !P3 ;  /* 0x000000361b007c0c */ /* 0x000fe2000df61270 */
[----:B0-----:R-:W-:Y:S01]  /*101320*/  IMAD.U32 R0, RZ, RZ, UR4 ;  /* 0x00000004ff007e24 */ /* 0x001fe2000f8e00ff */
[----:B-1----:R-:W-:-:S04]  /*101330*/  MOV R25, UR6 ;  /* 0x0000000600197c02 */ /* 0x002fc80008000f00 */
[----:B------:R-:W-:Y:S01]  /*101340*/  STL [R1+0x37c], R0 ;  /* 0x00037c0001007387 */ /* 0x000fe20000100800 */
[----:B------:R-:W-:-:S03]  /*101350*/  ISETP.LT.AND P2, PT, R26, UR56, !P0 ;  /* 0x000000381a007c0c */ /* 0x000fc6000c741270 */
[----:B------:R-:W-:Y:S04]  /*101360*/  STL [R1+0x3cb8], R3 ;  /* 0x003cb80301007387 */ /* 0x000fe80000100800 */
[----:B------:R0:W-:Y:S01]  /*101370*/  STL [R1+0x3cbc], R25 ;  /* 0x003cbc1901007387 */ /* 0x0001e20000100800 */
[----:B------:R-:W-:Y:S01]  /*101380*/  IMAD.WIDE R8, R2, 0x2, R16 ;  /* 0x0000000202087825 */ /* 0x000fe200078e0210 */
[----:B------:R-:W-:Y:S02]  /*101390*/  ISETP.LT.AND P5, PT, R21, UR63, !P0 ;  /* 0x0000003f15007c0c */ /* 0x000fe4000c7a1270 */
[----:B------:R-:W-:Y:S01]  /*1013a0*/  ISETP.LT.AND P6, PT, R4, UR62, !P0 ;  /* 0x0000003e04007c0c */ /* 0x000fe2000c7c1270 */
[----:B------:R-:W1:Y:S01]  /*1013b0*/  LDCU.64 UR62, c[0x0][0x398] ;  /* 0x00007300ff3e77ac */ /* 0x000e620008000a00 */
[----:B0-----:R-:W3:Y:S01]  /*1013c0*/  LDL.LU R25, [R1+0x3cc] ;  /* 0x0003cc0001197983 */ /* 0x001ee20000300800 */
[----:B------:R-:W-:-:S03]  /*1013d0*/  VIADD R2, R2, UR64 ;  /* 0x0000004002027c36 */ /* 0x000fc60008000000 */
[----:B------:R0:W-:Y:S01]  /*1013e0*/  @P3 STG.E.U16 desc[UR66][R8.64], R5 ;  /* 0x0000000508003986 */ /* 0x0001e2000c101542 */
[----:B------:R-:W-:Y:S01]  /*1013f0*/  IMAD.WIDE R10, R2, 0x2, R12 ;  /* 0x00000002020a7825 */ /* 0x000fe200078e020c */
[----:B------:R-:W-:-:S03]  /*101400*/  UMOV UR4, UR5 ;  /* 0x0000000500047c82 */ /* 0x000fc60008000000 */
[----:B0-----:R-:W-:-:S04]  /*101410*/  IMAD.WIDE R8, R2, 0x2, R6 ;  /* 0x0000000202087825 */ /* 0x001fc800078e0206 */
[----:B------:R-:W-:Y:S02]  /*101420*/  VIADD R5, R29, 0x10 ;  /* 0x000000101d057836 */ /* 0x000fe40000000000 */
[----:B------:R-:W-:Y:S01]  /*101430*/  IMAD.WIDE R18, R2, 0x2, R14 ;  /* 0x0000000202127825 */ /* 0x000fe200078e020e */
[----:B------:R-:W-:Y:S01]  /*101440*/  UMOV UR50, UR11 ;  /* 0x0000000b00327c82 */ /* 0x000fe20008000000 */
[----:B-1----:R-:W-:Y:S02]  /*101450*/  MOV.SPILL R0, UR63 ;  /* 0x0000003f00007c02 */ /* 0x002fe40009000f00 */
[----:B------:R-:W-:Y:S02]  /*101460*/  ISETP.GE.AND P3, PT, R5, UR4, PT ;  /* 0x0000000405007c0c */ /* 0x000fe4000bf66270 */
[----:B------:R-:W-:Y:S01]  /*101470*/  PRMT R20, R23, 0x7632, R20 ;  /* 0x0000763217147816 */ /* 0x000fe20000000014 */
[----:B------:R0:W-:Y:S04]  /*101480*/  @P2 STG.E.U16 desc[UR66][R8.64], R23 ;  /* 0x0000001708002986 */ /* 0x0001e8000c101542 */
[----:B------:R-:W-:Y:S04]  /*101490*/  @P6 STG.E.U16 desc[UR66][R10.64], R20 ;  /* 0x000000140a006986 */ /* 0x000fe8000c101542 */
[----:B0-----:R-:W4:Y:S04]  /*1014a0*/  LDL.LU R23, [R1+0x3ac] ;  /* 0x0003ac0001177983 */ /* 0x001f280000300800 */
[----:B------:R-:W-:Y:S04]  /*1014b0*/  STL [R1+0x3cc0], R0 ;  /* 0x003cc00001007387 */ /* 0x000fe80000100800 */
[----:B--2---:R0:W-:Y:S01]  /*1014c0*/  @P5 STG.E.U16 desc[UR66][R18.64], R24 ;  /* 0x0000001812005986 */ /* 0x0041e2000c101542 */
[----:B------:R-:W-:-:S02]  /*1014d0*/  PRMT R5, R24, 0x7632, R5 ;  /* 0x0000763218057816 */ /* 0x000fc40000000005 */
[----:B0-----:R-:W-:-:S05]  /*1014e0*/  MOV.SPILL R24, UR50 ;  /* 0x0000003200187c02 */ /* 0x001fca0009000f00 */
[----:B------:R0:W-:Y:S04]  /*1014f0*/  STL [R1+0x3cc4], R24 ;  /* 0x003cc41801007387 */ /* 0x0001e80000100800 */
[----:B0-----:R-:W2:Y:S01]  /*101500*/  LDL.LU R24, [R1+0x38c] ;  /* 0x00038c0001187983 */ /* 0x001ea20000300800 */
[----:B------:R-:W-:Y:S01]  /*101510*/  UMOV UR5, UR7 ;  /* 0x0000000700057c82 */ /* 0x000fe20008000000 */
[----:B------:R-:W-:Y:S01]  /*101520*/  UMOV UR7, UR10 ;  /* 0x0000000a00077c82 */ /* 0x000fe20008000000 */
[----:B------:R-:W0:Y:S02]  /*101530*/  LDCU.64 UR10, c[0x0][0x398] ;  /* 0x00007300ff0a77ac */ /* 0x000e240008000a00 */
[----:B0-----:R-:W-:Y:S01]  /*101540*/  IMAD.U32 R0, RZ, RZ, UR10 ;  /* 0x0000000aff007e24 */ /* 0x001fe2000f8e00ff */
[----:B------:R-:W-:Y:S01]  /*101550*/  UMOV UR4, UR11 ;  /* 0x0000000b00047c82 */ /* 0x000fe20008000000 */
[----:B------:R-:W0:Y:S01]  /*101560*/  LDCU.64 UR10, c[0x0][0x398] ;  /* 0x00007300ff0a77ac */ /* 0x000e220008000a00 */
[----:B------:R-:W-:-:S02]  /*101570*/  ISETP.LT.AND P0, PT, R27, UR58, !P0 ;  /* 0x0000003a1b007c0c */ /* 0x000fc4000c701270 */
[----:B------:R-:W-:Y:S01]  /*101580*/  ISETP.LT.AND P2, PT, R26, UR60, !P1 ;  /* 0x0000003c1a007c0c */ /* 0x000fe2000cf41270 */
[C---:B------:R-:W-:Y:S01]  /*101590*/  IMAD.WIDE R8, R2.reuse, 0x2, R16 ;  /* 0x0000000202087825 */ /* 0x040fe200078e0210 */
[----:B0-----:R-:W-:Y:S01]  /*1015a0*/  UMOV UR6, UR10 ;  /* 0x0000000a00067c82 */ /* 0x001fe20008000000 */
[----:B------:R-:W-:Y:S01]  /*1015b0*/  UMOV UR52, UR11 ;  /* 0x0000000b00347c82 */ /* 0x000fe20008000000 */
[----:B------:R-:W0:Y:S01]  /*1015c0*/  LDCU.64 UR10, c[0x0][0x398] ;  /* 0x00007300ff0a77ac */ /* 0x000e220008000a00 */
[----:B------:R-:W-:-:S06]  /*1015d0*/  VIADD R2, R2, UR69 ;  /* 0x0000004502027c36 */ /* 0x000fcc0008000000 */
[----:B------:R1:W-:Y:S01]  /*1015e0*/  @P0 STG.E.U16 desc[UR66][R8.64], R5 ;  /* 0x0000000508000986 */ /* 0x0003e2000c101542 */
[----:B---3--:R-:W-:Y:S02]  /*1015f0*/  PRMT R20, R25, 0x7632, R20 ;  /* 0x0000763219147816 */ /* 0x008fe40000000014 */
[----:B------:R-:W-:Y:S02]  /*101600*/  MOV.SPILL R3, UR52 ;  /* 0x0000003400037c02 */ /* 0x000fe40009000f00 */
[----:B------:R-:W-:Y:S02]  /*101610*/  ISETP.LT.AND P5, PT, R4, UR65, !P1 ;  /* 0x0000004104007c0c */ /* 0x000fe4000cfa1270 */
[----:B------:R-:W-:Y:S01]  /*101620*/  ISETP.LT.AND P6, PT, R21, UR68, !P1 ;  /* 0x0000004415007c0c */ /* 0x000fe2000cfc1270 */
[----:B------:R-:W-:Y:S01]  /*101630*/  STL [R1+0x370], R0 ;  /* 0x0003700001007387 */ /* 0x000fe20000100800 */
[----:B0-----:R-:W-:Y:S01]  /*101640*/  UMOV UR54, UR11 ;  /* 0x0000000b00367c82 */ /* 0x001fe20008000000 */
[----:B-1----:R-:W-:Y:S01]  /*101650*/  IMAD.WIDE R8, R2, 0x2, R6 ;  /* 0x0000000202087825 */ /* 0x002fe200078e0206 */
[----:B------:R-:W-:Y:S01]  /*101660*/  UMOV UR56, UR15 ;  /* 0x0000000f00387c82 */ /* 0x000fe20008000000 */
[----:B------:R-:W0:Y:S03]  /*101670*/  LDCU.64 UR68, c[0x0][0x398] ;  /* 0x00007300ff4477ac */ /* 0x000e260008000a00 */
[----:B------:R1:W-:Y:S01]  /*101680*/  @P2 STG.E.U16 desc[UR66][R8.64], R25 ;  /* 0x0000001908002986 */ /* 0x0003e2000c101542 */
[----:B------:R-:W-:Y:S01]  /*101690*/  VIADD R5, R29, 0x11 ;  /* 0x000000111d057836 */ /* 0x000fe20000000000 */
[----:B------:R-:W3:Y:S02]  /*1016a0*/  LDCU.64 UR64, c[0x0][0x398] ;  /* 0x00007300ff4077ac */ /* 0x000ee40008000a00 */
[----:B------:R0:W-:Y:S02]  /*1016b0*/  STL [R1+0x3cc8], R3 ;  /* 0x003cc80301007387 */ /* 0x0001e40000100800 */
[----:B------:R-:W-:-:S02]  /*1016c0*/  ISETP.GE.AND P0, PT, R5, UR5, PT ;  /* 0x0000000505007c0c */ /* 0x000fc4000bf06270 */
[----:B-1----:R-:W-:Y:S01]  /*1016d0*/  MOV.SPILL R25, UR54 ;  /* 0x0000003600197c02 */ /* 0x002fe20009000f00 */
[----:B------:R-:W-:Y:S01]  /*1016e0*/  UMOV UR5, UR10 ;  /* 0x0000000a00057c82 */ /* 0x000fe20008000000 */
[C---:B------:R-:W-:Y:S01]  /*1016f0*/  IMAD.WIDE R10, R2.reuse, 0x2, R12 ;  /* 0x00000002020a7825 */ /* 0x040fe200078e020c */
[----:B------:R-:W1:Y:S02]  /*101700*/  LDCU.64 UR10, c[0x0][0x398] ;  /* 0x00007300ff0a77ac */ /* 0x000e640008000a00 */
[----:B------:R-:W-:Y:S01]  /*101710*/  STL [R1+0x3ccc], R25 ;  /* 0x003ccc1901007387 */ /* 0x000fe20000100800 */
[----:B------:R-:W-:-:S03]  /*101720*/  IMAD.WIDE R18, R2, 0x2, R14 ;  /* 0x0000000202127825 */ /* 0x000fc600078e020e */
[----:B0-----:R-:W3:Y:S01]  /*101730*/  LDL.LU R3, [R1+0x36c] ;  /* 0x00036c0001037983 */ /* 0x001ee20000300800 */
[----:B------:R-:W-:-:S03]  /*101740*/  ISETP.LT.AND P2, PT, R27, UR62, !P1 ;  /* 0x0000003e1b007c0c */ /* 0x000fc6000cf41270 */
[----:B------:R0:W-:Y:S01]  /*101750*/  @P5 STG.E.U16 desc[UR66][R10.64], R20 ;  /* 0x000000140a005986 */ /* 0x0001e2000c101542 */
[----:B------:R-:W-:Y:S02]  /*101760*/  VIADD R8, R29, 0x12 ;  /* 0x000000121d087836 */ /* 0x000fe40000000000 */
[----:B------:R-:W-:-:S03]  /*101770*/  VIADD R5, R2, UR73 ;  /* 0x0000004902057c36 */ /* 0x000fc60008000000 */
[----:B------:R-:W-:Y:S01]  /*101780*/  ISETP.GE.AND P1, PT, R8, UR4, PT ;  /* 0x0000000408007c0c */ /* 0x000fe2000bf26270 */
[----:B------:R-:W-:Y:S01]  /*101790*/  IMAD.WIDE R8, R2, 0x2, R16 ;  /* 0x0000000202087825 */ /* 0x000fe200078e0210 */
[----:B-1----:R-:W-:-:S03]  /*1017a0*/  UMOV UR50, UR10 ;  /* 0x0000000a00327c82 */ /* 0x002fc60008000000 */
[----:B0-----:R-:W-:Y:S01]  /*1017b0*/  IMAD.WIDE R10, R5, 0x2, R6 ;  /* 0x00000002050a7825 */ /* 0x001fe200078e0206 */
[----:B------:R-:W-:Y:S01]  /*1017c0*/  MOV.SPILL R0, UR50 ;  /* 0x0000003200007c02 */ /* 0x000fe20009000f00 */
[----:B----4-:R0:W-:Y:S01]  /*1017d0*/  @P6 STG.E.U16 desc[UR66][R18.64], R23 ;  /* 0x0000001712006986 */ /* 0x0101e2000c101542 */
[----:B------:R-:W-:Y:S02]  /*1017e0*/  ISETP.LT.AND P6, PT, R26, UR7, !P4 ;  /* 0x000000071a007c0c */ /* 0x000fe4000e7c1270 */
[----:B------:R-:W-:Y:S02]  /*1017f0*/  PRMT R20, R23, 0x7632, R20 ;  /* 0x0000763217147816 */ /* 0x000fe40000000014 */
[----:B------:R-:W-:Y:S01]  /*101800*/  ISETP.LT.AND P5, PT, R4, UR70, !P4 ;  /* 0x0000004604007c0c */ /* 0x000fe2000e7a1270 */
[----:B------:R-:W-:Y:S01]  /*101810*/  UMOV UR4, UR11 ;  /* 0x0000000b00047c82 */ /* 0x000fe20008000000 */
[----:B--2---:R-:W-:Y:S01]  /*101820*/  PRMT R2, R24, 0x7632, R2 ;  /* 0x0000763218027816 */ /* 0x004fe20000000002 */
[----:B0-----:R-:W2:Y:S01]  /*101830*/  LDL.LU R23, [R1+0x330] ;  /* 0x0003300001177983 */ /* 0x001ea20000300800 */
[----:B------:R-:W-:Y:S01]  /*101840*/  UMOV UR7, UR14 ;  /* 0x0000000e00077c82 */ /* 0x000fe20008000000 */
[----:B------:R-:W0:Y:S02]  /*101850*/  LDCU.64 UR14, c[0x0][0x398] ;  /* 0x00007300ff0e77ac */ /* 0x000e240008000a00 */
[----:B------:R-:W-:Y:S01]  /*101860*/  @P2 STG.E.U16 desc[UR66][R8.64], R20 ;  /* 0x0000001408002986 */ /* 0x000fe2000c101542 */
[----:B------:R-:W-:Y:S01]  /*101870*/  IMAD.WIDE R18, R5, 0x2, R12 ;  /* 0x0000000205127825 */ /* 0x000fe200078e020c */
[----:B------:R-:W1:Y:S02]  /*101880*/  LDCU UR11, c[0x0][0x398] ;  /* 0x00007300ff0b77ac */ /* 0x000e640008000800 */
[----:B------:R4:W-:Y:S01]  /*101890*/  @P6 STG.E.U16 desc[UR66][R10.64], R24 ;  /* 0x000000180a006986 */ /* 0x0009e2000c101542 */
[----:B------:R-:W0:Y:S03]  /*1018a0*/  LDCU UR10, c[0x0][0x398] ;  /* 0x00007300ff0a77ac */ /* 0x000e260008000800 */
[----:B------:R-:W-:Y:S01]  /*1018b0*/  STL [R1+0x3cd0], R0 ;  /* 0x003cd00001007387 */ /* 0x000fe20000100800 */
[----:B----4-:R-:W-:Y:S01]  /*1018c0*/  MOV.SPILL R24, UR56 ;  /* 0x0000003800187c02 */ /* 0x010fe20009000f00 */
[----:B------:R-:W-:-:S04]  /*1018d0*/  VIADD R20, R29, 0x13 ;  /* 0x000000131d147836 */ /* 0x000fc80000000000 */
[----:B------:R-:W-:Y:S04]  /*1018e0*/  STL [R1+0x3cd4], R24 ;  /* 0x003cd41801007387 */ /* 0x000fe80000100800 */
[----:B------:R-:W4:Y:S01]  /*1018f0*/  LDL.LU R29, [R1+0x3ce0] ;  /* 0x003ce000011d7983 */ /* 0x000f220000300800 */
[----:B0-----:R-:W-:-:S03]  /*101900*/  UMOV UR58, UR15 ;  /* 0x0000000f003a7c82 */ /* 0x001fc60008000000 */
[----:B------:R0:W-:Y:S01]  /*101910*/  @P5 STG.E.U16 desc[UR66][R18.64], R2 ;  /* 0x0000000212005986 */ /* 0x0001e2000c101542 */
[----:B------:R-:W-:Y:S01]  /*101920*/  ISETP.LT.AND P5, PT, R26, UR5, !P3 ;  /* 0x000000051a007c0c */ /* 0x000fe2000dfa1270 */
[----:B------:R-:W-:Y:S01]  /*101930*/  UMOV UR5, UR14 ;  /* 0x0000000e00057c82 */ /* 0x000fe20008000000 */
[----:B------:R-:W1:Y:S01]  /*101940*/  LDCU.64 UR14, c[0x0][0x398] ;  /* 0x00007300ff0e77ac */ /* 0x000e620008000a00 */
[----:B------:R-:W-:Y:S02]  /*101950*/  ISETP.LT.AND P2, PT, R21, UR77, !P4 ;  /* 0x0000004d15007c0c */ /* 0x000fe4000e741270 */
[----:B------:R-:W-:Y:S01]  /*101960*/  ISETP.LT.AND P4, PT, R27, UR6, !P4 ;  /* 0x000000061b007c0c */ /* 0x000fe2000e781270 */
[----:B------:R-:W-:-:S04]  /*101970*/  IMAD.WIDE R8, R5, 0x2, R14 ;  /* 0x0000000205087825 */ /* 0x000fc800078e020e */
[C---:B------:R-:W-:Y:S01]  /*101980*/  IMAD.WIDE R10, R5.reuse, 0x2, R16 ;  /* 0x00000002050a7825 */ /* 0x040fe200078e0210 */
[----:B------:R-:W-:Y:S01]  /*101990*/  ISETP.LT.AND P6, PT, R4, UR71, !P3 ;  /* 0x0000004704007c0c */ /* 0x000fe2000dfc1270 */
[----:B------:R-:W2:Y:S02]  /*1019a0*/  LDCU UR6, c[0x0][0x398] ;  /* 0x00007300ff0677ac */ /* 0x000ea40008000800 */
[----:B0-----:R-:W-:Y:S01]  /*1019b0*/  VIADD R2, R5, UR72 ;  /* 0x0000004805027c36 */ /* 0x001fe20008000000 */
[----:B------:R-:W-:Y:S01]  /*1019c0*/  MOV.SPILL R0, UR58 ;  /* 0x0000003a00007c02 */ /* 0x000fe20009000f00 */
[----:B------:R-:W0:Y:S01]  /*1019d0*/  LDCU.64 UR72, c[0x0][0x398] ;  /* 0x00007300ff4877ac */ /* 0x000e220008000a00 */
[----:B-1----:R-:W-:Y:S01]  /*1019e0*/  UMOV UR9, UR14 ;  /* 0x0000000e00097c82 */ /* 0x002fe20008000000 */
[----:B------:R-:W-:Y:S01]  /*1019f0*/  UMOV UR60, UR15 ;  /* 0x0000000f003c7c82 */ /* 0x000fe20008000000 */
[----:B------:R-:W1:Y:S01]  /*101a00*/  LDCU.64 UR14, c[0x0][0x398] ;  /* 0x00007300ff0e77ac */ /* 0x000e620008000a00 */
[----:B------:R-:W-:Y:S01]  /*101a10*/  IMAD.WIDE R18, R2, 0x2, R6 ;  /* 0x0000000202127825 */ /* 0x000fe200078e0206 */
[----:B------:R-:W0:Y:S01]  /*101a20*/  LDCU.64 UR70, c[0x0][0x398] ;  /* 0x00007300ff4677ac */ /* 0x000e220008000a00 */
[----:B---3--:R-:W-:Y:S01]  /*101a30*/  PRMT R5, R3, 0x7632, R5 ;  /* 0x0000763203057816 */ /* 0x008fe20000000005 */
[----:B------:R3:W-:Y:S04]  /*101a40*/  @P2 STG.E.U16 desc[UR66][R8.64], R3 ;  /* 0x0000000308002986 */ /* 0x0007e8000c101542 */
[----:B------:R0:W-:Y:S01]  /*101a50*/  @P4 STG.E.U16 desc[UR66][R10.64], R5 ;  /* 0x000000050a004986 */ /* 0x0001e2000c101542 */
[----:B------:R-:W-:-:S02]  /*101a60*/  ISETP.LT.AND P4, PT, R21, UR74, !P3 ;  /* 0x0000004a15007c0c */ /* 0x000fc4000df81270 */
[----:B------:R-:W-:Y:S01]  /*101a70*/  ISETP.LT.AND P3, PT, R27, UR7, !P3 ;  /* 0x000000071b007c0c */ /* 0x000fe2000df61270 */
[----:B------:R-:W2:Y:S01]  /*101a80*/  LDCU UR7, c[0x0][0x3b8] ;  /* 0x00007700ff0777ac */ /* 0x000ea20008000800 */
[C---:B---3--:R-:W-:Y:S01]  /*101a90*/  IMAD.WIDE R8, R2.reuse, 0x2, R12 ;  /* 0x0000000202087825 */ /* 0x048fe200078e020c */
[----:B------:R-:W-:Y:S01]  /*101aa0*/  MOV.SPILL R3, UR60 ;  /* 0x0000003c00037c02 */ /* 0x000fe20009000f00 */
[----:B-1----:R-:W-:Y:S02]  /*101ab0*/  UMOV UR62, UR15 ;  /* 0x0000000f003e7c82 */ /* 0x002fe40008000000 */
[----:B0-----:R-:W-:Y:S01]  /*101ac0*/  IMAD.WIDE R10, R2, 0x2, R16 ;  /* 0x00000002020a7825 */ /* 0x001fe200078e0210 */
[----:B------:R-:W-:Y:S01]  /*101ad0*/  MOV.SPILL R25, UR62 ;  /* 0x0000003e00197c02 */ /* 0x000fe20009000f00 */
[----:B------:R-:W-:Y:S01]  /*101ae0*/  STL [R1+0x358], R0 ;  /* 0x0003580001007387 */ /* 0x000fe20000100800 */
[----:B------:R-:W-:-:S03]  /*101af0*/  ISETP.GE.AND P2, PT, R20, UR4, PT ;  /* 0x0000000414007c0c */ /* 0x000fc6000bf46270 */
[----:B------:R0:W-:Y:S04]  /*101b00*/  STL [R1+0x3cd8], R3 ;  /* 0x003cd80301007387 */ /* 0x0001e80000100800 */
[----:B0-----:R-:W3:Y:S04]  /*101b10*/  LDL R3, [R1+0x1690] ;  /* 0x0016900001037983 */ /* 0x001ee80000100800 */
[----:B------:R0:W-:Y:S04]  /*101b20*/  STL [R1+0x3cdc], R25 ;  /* 0x003cdc1901007387 */ /* 0x0001e80000100800 */
[----:B0-----:R-:W3:Y:S01]  /*101b30*/  LDL.LU R25, [R1+0x2d0] ;  /* 0x0002d00001197983 */ /* 0x001ee20000300800 */
[----:B--2---:R-:W-:-:S03]  /*101b40*/  PRMT R5, R23, 0x7632, R5 ;  /* 0x0000763217057816 */ /* 0x004fc60000000005 */
[----:B------:R0:W-:Y:S01]  /*101b50*/  @P5 STG.E.U16 desc[UR66][R18.64], R23 ;  /* 0x0000001712005986 */ /* 0x0001e2000c101542 */
[----:B------:R-:W-:-:S03]  /*101b60*/  ISETP.LT.AND P5, PT, R26, UR5, !P0 ;  /* 0x000000051a007c0c */ /* 0x000fc6000c7a1270 */
[----:B------:R1:W-:Y:S01]  /*101b70*/  @P6 STG.E.U16 desc[UR66][R8.64], R5 ;  /* 0x0000000508006986 */ /* 0x0003e2000c101542 */
[----:B------:R-:W-:Y:S01]  /*101b80*/  ISETP.LT.AND P6, PT, R4, UR75, !P0 ;  /* 0x0000004b04007c0c */ /* 0x000fe2000c7c1270 */
[----:B------:R-:W-:Y:S01]  /*101b90*/  UMOV UR4, UR14 ;  /* 0x0000000e00047c82 */ /* 0x000fe20008000000 */
[----:B------:R-:W2:Y:S01]  /*101ba0*/  LDCU.64 UR14, c[0x0][0x398] ;  /* 0x00007300ff0e77ac */ /* 0x000ea20008000a00 */
[----:B------:R-:W2:Y:S01]  /*101bb0*/  LDCU.64 UR74, c[0x0][0x398] ;  /* 0x00007300ff4a77ac */ /* 0x000ea20008000a00 */
[----:B0-----:R-:W3:Y:S01]  /*101bc0*/  LDL.LU R23, [R1+0x334] ;  /* 0x0003340001177983 */ /* 0x001ee20000300800 */
[C---:B-1----:R-:W-:Y:S02]  /*101bd0*/  VIADD R5, R2.reuse, UR7 ;  /* 0x0000000702057c36 */ /* 0x042fe40008000000 */
[----:B------:R-:W-:-:S04]  /*101be0*/  IMAD.WIDE R8, R2, 0x2, R14 ;  /* 0x0000000202087825 */ /* 0x000fc800078e020e */
[----:B------:R-:W-:-:S04]  /*101bf0*/  IMAD.WIDE R18, R5, 0x2, R6 ;  /* 0x0000000205127825 */ /* 0x000fc800078e0206 */
[----:B------:R-:W-:Y:S01]  /*101c00*/  IMAD.WIDE R20, R5, 0x2, R12 ;  /* 0x0000000205147825 */ /* 0x000fe200078e020c */
[----:B----4-:R-:W-:Y:S01]  /*101c10*/  PRMT R2, R29, 0x7632, R2 ;  /* 0x000076321d027816 */ /* 0x010fe20000000002 */
[----:B------:R-:W-:Y:S04]  /*101c20*/  @P4 STG.E.U16 desc[UR66][R8.64], R29 ;  /* 0x0000001d08004986 */ /* 0x000fe8000c101542 */
[----:B------:R-:W-:Y:S04]  /*101c30*/  @P3 STG.E.U16 desc[UR66][R10.64], R2 ;  /* 0x000000020a003986 */ /* 0x000fe8000c101542 */
[----:B------:R-:W-:Y:S04]  /*101c40*/  @P5 STG.E.U16 desc[UR66][R18.64], R28 ;  /* 0x0000001c12005986 */ /* 0x000fe8000c101542 */
[----:B------:R0:W-:Y:S04]  /*101c50*/  @P6 STG.E.U16 desc[UR66][R20.64], R22 ;  /* 0x0000001614006986 */ /* 0x0001e8000c101542 */
[----:B0-----:R-:W4:Y:S04]  /*101c60*/  LDL.LU R21, [R1+0x314] ;  /* 0x0003140001157983 */ /* 0x001f280000300800 */
[----:B------:R-:W3:Y:S01]  /*101c70*/  LDL R20, [R1+0x1b90] ;  /* 0x001b900001147983 */ /* 0x000ee20000100800 */
[----:B--2---:R-:W-:Y:S01]  /*101c80*/  UMOV UR5, UR15 ;  /* 0x0000000f00057c82 */ /* 0x004fe20008000000 */
[----:B------:R-:W-:Y:S01]  /*101c90*/  UMOV UR52, UR14 ;  /* 0x0000000e00347c82 */ /* 0x000fe20008000000 */
[----:B------:R-:W0:Y:S02]  /*101ca0*/  LDCU.64 UR14, c[0x0][0x398] ;  /* 0x00007300ff0e77ac */ /* 0x000e240008000a00 */
[----:B0-----:R-:W-:Y:S01]  /*101cb0*/  UMOV UR13, UR14 ;  /* 0x0000000e000d7c82 */ /* 0x001fe20008000000 */
[----:B------:R-:W-:Y:S01]  /*101cc0*/  UMOV UR7, UR15 ;  /* 0x0000000f00077c82 */ /* 0x000fe20008000000 */
[----:B------:R-:W0:Y:S01]  /*101cd0*/  LDCU.64 UR14, c[0x0][0x398] ;  /* 0x00007300ff0e77ac */ /* 0x000e220008000a00 */
[----:B------:R-:W-:-:S04]  /*101ce0*/  IMAD.WIDE R8, R5, 0x2, R14 ;  /* 0x0000000205087825 */ /* 0x000fc800078e020e */
[C---:B------:R-:W-:Y:S01]  /*101cf0*/  IMAD.WIDE R10, R5.reuse, 0x2, R16 ;  /* 0x00000002050a7825 */ /* 0x040fe200078e0210 */
[----:B---3--:R-:W-:Y:S01]  /*101d00*/  ISETP.LT.AND P5, PT, R20, UR11, !P0 ;  /* 0x0000000b14007c0c */ /* 0x008fe2000c7a1270 */
[----:B0-----:R-:W-:Y:S01]  /*101d10*/  UMOV UR11, UR15 ;  /* 0x0000000f000b7c82 */ /* 0x001fe20008000000 */
[----:B------:R-:W0:Y:S11]  /*101d20*/  LDCU UR15, c[0x0][0x3b8] ;  /* 0x00007700ff0f77ac */ /* 0x000e360008000800 */
[----:B------:R1:W-:Y:S01]  /*101d30*/  @P5 STG.E.U16 desc[UR66][R8.64], R25 ;  /* 0x0000001908005986 */ /* 0x0003e2000c101542 */
[----:B0-----:R-:W-:Y:S01]  /*101d40*/  VIADD R2, R5, UR15 ;  /* 0x0000000f05027c36 */ /* 0x001fe20008000000 */
[----:B------:R-:W-:-:S02]  /*101d50*/  PRMT R5, R25, 0x7632, R5 ;  /* 0x0000763219057816 */ /* 0x000fc40000000005 */
[----:B-1----:R-:W2:Y:S01]  /*101d60*/  LDL.LU R25, [R1+0x2f4] ;  /* 0x0002f40001197983 */ /* 0x002ea20000300800 */
[----:B------:R-:W-:Y:S02]  /*101d70*/  ISETP.LT.AND P3, PT, R27, UR9, !P0 ;  /* 0x000000091b007c0c */ /* 0x000fe4000c761270 */
[----:B------:R-:W-:Y:S01]  /*101d80*/  ISETP.LT.AND P4, PT, R4, UR8, !P1 ;  /* 0x0000000804007c0c */ /* 0x000fe2000cf81270 */
[----:B------:R-:W0:Y:S01]  /*101d90*/  LDCU.64 UR8, c[0x0][0x398] ;  /* 0x00007300ff0877ac */ /* 0x000e220008000a00 */
[----:B------:R-:W-:Y:S01]  /*101da0*/  ISETP.LT.AND P6, PT, R26, UR4, !P1 ;  /* 0x000000041a007c0c */ /* 0x000fe2000cfc1270 */
[----:B------:R-:W-:-:S08]  /*101db0*/  IMAD.WIDE R8, R2, 0x2, R6 ;  /* 0x0000000202087825 */ /* 0x000fd000078e0206 */
[----:B------:R1:W-:Y:S01]  /*101dc0*/  @P3 STG.E.U16 desc[UR66][R10.64], R5 ;  /* 0x000000050a003986 */ /* 0x0003e2000c101542 */
[----:B------:R-:W-:Y:S01]  /*101dd0*/  ISETP.LT.AND P3, PT, R20, UR76, !P1 ;  /* 0x0000004c14007c0c */ /* 0x000fe2000cf61270 */
[----:B------:R-:W-:Y:S01]  /*101de0*/  VIADD R18, R3, 0x14 ;  /* 0x0000001403127836 */ /* 0x000fe20000000000 */
[----:B------:R-:W-:Y:S01]  /*101df0*/  ISETP.LT.AND P5, PT, R27, UR13, !P1 ;  /* 0x0000000d1b007c0c */ /* 0x000fe2000cfa1270 */
[----:B------:R3:W-:Y:S01]  /*101e00*/  @P6 STG.E.U16 desc[UR66][R8.64], R23 ;  /* 0x0000001708006986 */ /* 0x0007e2000c101542 */
[----:B------:R-:W-:Y:S01]  /*101e10*/  MOV.SPILL R24, UR7 ;  /* 0x0000000700187c02 */ /* 0x000fe20009000f00 */
[----:B------:R-:W2:Y:S01]  /*101e20*/  LDCU.64 UR76, c[0x0][0x398] ;  /* 0x00007300ff4c77ac */ /* 0x000ea20008000a00 */
[----:B0-----:R-:W-:Y:S01]  /*101e30*/  UMOV UR4, UR8 ;  /* 0x0000000800047c82 */ /* 0x001fe20008000000 */
[----:B-1----:R-:W-:Y:S01]  /*101e40*/  IMAD.WIDE R10, R2, 0x2, R12 ;  /* 0x00000002020a7825 */ /* 0x002fe200078e020c */
[----:B------:R-:W-:-:S03]  /*101e50*/  PRMT R5, R23, 0x7632, R5 ;  /* 0x0000763217057816 */ /* 0x000fc60000000005 */
[----:B---3--:R-:W-:Y:S01]  /*101e60*/  IMAD.WIDE R8, R2, 0x2, R14 ;  /* 0x0000000202087825 */ /* 0x008fe200078e020e */
[----:B------:R-:W-:Y:S01]  /*101e70*/  ISETP.LT.AND P6, PT, R26, UR4, !P2 ;  /* 0x000000041a007c0c */ /* 0x000fe2000d7c1270 */
[----:B------:R0:W-:Y:S01]  /*101e80*/  @P4 STG.E.U16 desc[UR66][R10.64], R5 ;  /* 0x000000050a004986 */ /* 0x0001e2000c101542 */
[----:B------:R-:W-:Y:S01]  /*101e90*/  ISETP.GE.AND P0, PT, R18, UR5, PT ;  /* 0x0000000512007c0c */ /* 0x000fe2000bf06270 */
[----:B------:R-:W-:Y:S01]  /*101ea0*/  UMOV UR7, UR14 ;  /* 0x0000000e00077c82 */ /* 0x000fe20008000000 */
[----:B------:R-:W1:Y:S01]  /*101eb0*/  LDCU.64 UR14, c[0x0][0x398] ;  /* 0x00007300ff0e77ac */ /* 0x000e620008000a00 */
[----:B----4-:R3:W-:Y:S01]  /*101ec0*/  @P3 STG.E.U16 desc[UR66][R8.64], R21 ;  /* 0x0000001508003986 */ /* 0x0107e2000c101542 */
[----:B------:R-:W-:Y:S02]  /*101ed0*/  ISETP.LT.AND P3, PT, R4, UR6, !P2 ;  /* 0x0000000604007c0c */ /* 0x000fe4000d761270 */
[----:B------:R-:W-:Y:S01]  /*101ee0*/  MOV.SPILL R28, UR9 ;  /* 0x00000009001c7c02 */ /* 0x000fe20009000f00 */
[----:B------:R-:W4:Y:S01]  /*101ef0*/  LDCU UR8, c[0x0][0x3b8] ;  /* 0x00007700ff0877ac */ /* 0x000f220008000800 */
[----:B0-----:R-:W-:-:S02]  /*101f00*/  VIADD R5, R2, UR12 ;  /* 0x0000000c02057c36 */ /* 0x001fc40008000000 */
[----:B------:R-:W-:Y:S01]  /*101f10*/  IMAD.WIDE R10, R2, 0x2, R16 ;  /* 0x00000002020a7825 */ /* 0x000fe200078e0210 */
[----:B------:R-:W-:Y:S01]  /*101f20*/  PRMT R2, R21, 0x7632, R2 ;  /* 0x0000763215027816 */ /* 0x000fe20000000002 */
[----:B------:R-:W0:Y:S02]  /*101f30*/  LDCU UR5, c[0x0][0x398] ;  /* 0x00007300ff0577ac */ /* 0x000e240008000800 */
[C---:B------:R-:W-:Y:S02]  /*101f40*/  IMAD.WIDE R18, R5.reuse, 0x2, R6 ;  /* 0x0000000205127825 */ /* 0x040fe400078e0206 */
[----:B------:R-:W-:Y:S01]  /*101f50*/  @P5 STG.E.U16 desc[UR66][R10.64], R2 ;  /* 0x000000020a005986 */ /* 0x000fe2000c101542 */
[----:B-1----:R-:W-:Y:S01]  /*101f60*/  MOV.SPILL R23, UR15 ;  /* 0x0000000f00177c02 */ /* 0x002fe20009000f00 */
[----:B---3--:R-:W-:Y:S01]  /*101f70*/  IMAD.WIDE R8, R5, 0x2, R12 ;  /* 0x0000000205087825 */ /* 0x008fe200078e020c */
[----:B------:R-:W-:Y:S01]  /*101f80*/  ISETP.LT.AND P1, PT, R27, UR7, !P2 ;  /* 0x000000071b007c0c */ /* 0x000fe2000d721270 */
[----:B------:R-:W1:Y:S01]  /*101f90*/  LDCU UR6, c[0x0][0x398] ;  /* 0x00007300ff0677ac */ /* 0x000e620008000800 */
[----:B--2---:R2:W-:Y:S02]  /*101fa0*/  @P6 STG.E.U16 desc[UR66][R18.64], R25 ;  /* 0x0000001912006986 */ /* 0x0045e4000c101542 */
[----:B--2---:R-:W-:-:S02]  /*101fb0*/  PRMT R18, R25, 0x7632, R18 ;  /* 0x0000763219127816 */ /* 0x004fc40000000012 */
[----:B------:R-:W2:Y:S04]  /*101fc0*/  LDL.LU R25, [R1+0x338] ;  /* 0x0003380001197983 */ /* 0x000ea80000300800 */
[----:B------:R-:W3:Y:S04]  /*101fd0*/  LDL.LU R21, [R1+0x318] ;  /* 0x0003180001157983 */ /* 0x000ee80000300800 */
[----:B------:R0:W-:Y:S04]  /*101fe0*/  @P3 STG.E.U16 desc[UR66][R8.64], R18 ;  /* 0x0000001208003986 */ /* 0x0001e8000c101542 */
[----:B0-----:R-:W2:Y:S01]  /*101ff0*/  LDL.LU R9, [R1+0x2d4] ;  /* 0x0002d40001097983 */ /* 0x001ea20000300800 */
[----:B------:R-:W-:Y:S01]  /*102000*/  UMOV UR9, UR14 ;  /* 0x0000000e00097c82 */ /* 0x000fe20008000000 */
[----:B------:R-:W0:Y:S01]  /*102010*/  LDCU.64 UR14, c[0x0][0x398] ;  /* 0x00007300ff0e77ac */ /* 0x000e220008000a00 */
[----:B------:R-:W-:Y:S01]  /*102020*/  VIADD R19, R3, 0x15 ;  /* 0x0000001503137836 */ /* 0x000fe20000000000 */
[----:B0-----:R-:W-:Y:S01]  /*102030*/  UMOV UR7, UR14 ;  /* 0x0000000e00077c82 */ /* 0x001fe20008000000 */
[----:B------:R-:W-:Y:S01]  /*102040*/  UMOV UR13, UR15 ;  /* 0x0000000f000d7c82 */ /* 0x000fe20008000000 */
[----:B------:R-:W0:Y:S01]  /*102050*/  LDCU.64 UR14, c[0x0][0x398] ;  /* 0x00007300ff0e77ac */ /* 0x000e220008000a00 */
[----:B------:R-:W-:Y:S01]  /*102060*/  ISETP.LT.AND P4, PT, R20, UR10, !P2 ;  /* 0x0000000a14007c0c */ /* 0x000fe2000d781270 */
[----:B------:R-:W-:Y:S01]  /*102070*/  IMAD.WIDE R10, R5, 0x2, R14 ;  /* 0x00000002050a7825 */ /* 0x000fe200078e020e */
[----:B------:R-:W-:Y:S01]  /*102080*/  ISETP.LT.AND P5, PT, R26, UR7, !P0 ;  /* 0x000000071a007c0c */ /* 0x000fe2000c7a1270 */
[----:B------:R-:W1:Y:S01]  /*102090*/  LDCU UR10, c[0x0][0x398] ;  /* 0x00007300ff0a77ac */ /* 0x000e620008000800 */
[----:B0-----:R-:W-:-:S02]  /*1020a0*/  UMOV UR4, UR15 ;  /* 0x0000000f00047c82 */ /* 0x001fc40008000000 */
[----:B------:R-:W-:Y:S02]  /*1020b0*/  ISETP.GE.AND P3, PT, R19, UR4, PT ;  /* 0x0000000413007c0c */ /* 0x000fe4000bf66270 */
[----:B------:R-:W3:Y:S01]  /*1020c0*/  LDL.LU R19, [R1+0x2f8] ;  /* 0x0002f80001137983 */ /* 0x000ee20000300800 */
[----:B----4-:R-:W-:Y:S01]  /*1020d0*/  VIADD R2, R5, UR8 ;  /* 0x0000000805027c36 */ /* 0x010fe20008000000 */
[----:B------:R-:W-:Y:S01]  /*1020e0*/  MOV.SPILL R22, UR13 ;  /* 0x0000000d00167c02 */ /* 0x000fe20009000f00 */
[----:B------:R-:W0:Y:S01]  /*1020f0*/  LDCU.64 UR12, c[0x0][0x398] ;  /* 0x00007300ff0c77ac */ /* 0x000e220008000a00 */
[----:B------:R-:W-:Y:S02]  /*102100*/  ISETP.LT.AND P6, PT, R27, UR9, !P0 ;  /* 0x000000091b007c0c */ /* 0x000fe4000c7c1270 */
[----:B------:R-:W-:Y:S01]  /*102110*/  ISETP.LT.AND P2, PT, R20, UR5, !P0 ;  /* 0x0000000514007c0c */ /* 0x000fe2000c741270 */
[----:B------:R-:W4:Y:S01]  /*102120*/  LDCU UR5, c[0x0][0x3b8] ;  /* 0x00007700ff0577ac */ /* 0x000f220008000800 */
[----:B0-----:R-:W-:Y:S01]  /*102130*/  UMOV UR9, UR13 ;  /* 0x0000000d00097c82 */ /* 0x001fe20008000000 */
[----:B------:R-:W-:Y:S01]  /*102140*/  UMOV UR50, UR12 ;  /* 0x0000000c00327c82 */ /* 0x000fe20008000000 */
[----:B------:R-:W0:Y:S01]  /*102150*/  LDCU.64 UR12, c[0x0][0x398] ;  /* 0x00007300ff0c77ac */ /* 0x000e220008000a00 */
[----:B--2---:R2:W-:Y:S01]  /*102160*/  @P4 STG.E.U16 desc[UR66][R10.64], R9 ;  /* 0x000000090a004986 */ /* 0x0045e2000c101542 */
[----:B------:R-:W-:Y:S01]  /*102170*/  PRMT R18, R9, 0x7632, R18 ;  /* 0x0000763209127816 */ /* 0x000fe20000000012 */
[----:B--2---:R-:W-:-:S04]  /*102180*/  IMAD.WIDE R8, R5, 0x2, R16 ;  /* 0x0000000205087825 */ /* 0x004fc800078e0210 */
[----:B------:R-:W-:Y:S01]  /*102190*/  IMAD.WIDE R10, R2, 0x2, R6 ;  /* 0x00000002020a7825 */ /* 0x000fe200078e0206 */
[----:B------:R-:W-:Y:S04]  /*1021a0*/  @P1 STG.E.U16 desc[UR66][R8.64], R18 ;  /* 0x0000001208001986 */ /* 0x000fe8000c101542 */
[----:B------:R2:W-:Y:S02]  /*1021b0*/  @P5 STG.E.U16 desc[UR66][R10.64], R25 ;  /* 0x000000190a005986 */ /* 0x0005e4000c101542 */
[----:B--2---:R-:W-:Y:S02]  /*1021c0*/  PRMT R10, R25, 0x7632, R10 ;  /* 0x00007632190a7816 */ /* 0x004fe4000000000a */
[----:B------:R-:W2:Y:S01]  /*1021d0*/  LDL.LU R25, [R1+0x2d8] ;  /* 0x0002d80001197983 */ /* 0x000ea20000300800 */
[----:B------:R-:W-:Y:S01]  /*1021e0*/  VIADD R5, R3, 0x16 ;  /* 0x0000001603057836 */ /* 0x000fe20000000000 */
[----:B-1----:R-:W-:-:S04]  /*1021f0*/  ISETP.LT.AND P0, PT, R4, UR6, !P0 ;  /* 0x0000000604007c0c */ /* 0x002fc8000c701270 */
[----:B------:R-:W-:Y:S01]  /*102200*/  ISETP.GE.AND P4, PT, R5, UR9, PT ;  /* 0x0000000905007c0c */ /* 0x000fe2000bf86270 */
[----:B------:R-:W1:Y:S01]  /*102210*/  LDCU.64 UR8, c[0x0][0x398] ;  /* 0x00007300ff0877ac */ /* 0x000e620008000a00 */
[----:B0-----:R-:W-:Y:S01]  /*102220*/  UMOV UR7, UR12 ;  /* 0x0000000c00077c82 */ /* 0x001fe20008000000 */
[----:B------:R-:W-:Y:S01]  /*102230*/  UMOV UR19, UR13 ;  /* 0x0000000d00137c82 */ /* 0x000fe20008000000 */
[----:B------:R-:W0:Y:S01]  /*102240*/  LDCU.64 UR12, c[0x0][0x398] ;  /* 0x00007300ff0c77ac */ /* 0x000e220008000a00 */
[----:B------:R-:W-:-:S05]  /*102250*/  IMAD.WIDE R8, R2, 0x2, R12 ;  /* 0x0000000202087825 */ /* 0x000fca00078e020c */
[----:B------:R0:W-:Y:S01]  /*102260*/  @P0 STG.E.U16 desc[UR66][R8.64], R10 ;  /* 0x0000000a08000986 */ /* 0x0001e2000c101542 */
[----:B---3--:R-:W-:Y:S01]  /*102270*/  PRMT R18, R21, 0x7632, R18 ;  /* 0x0000763215127816 */ /* 0x008fe20000000012 */
[----:B------:R-:W-:Y:S01]  /*102280*/  VIADD R5, R3, 0x17 ;  /* 0x0000001703057836 */ /* 0x000fe20000000000 */
[----:B-1----:R-:W-:Y:S01]  /*102290*/  UMOV UR6, UR9 ;  /* 0x0000000900067c82 */ /* 0x002fe20008000000 */
[----:B------:R-:W-:Y:S01]  /*1022a0*/  UMOV UR58, UR8 ;  /* 0x00000008003a7c82 */ /* 0x000fe20008000000 */
[----:B------:R-:W1:Y:S01]  /*1022b0*/  LDCU.64 UR8, c[0x0][0x398] ;  /* 0x00007300ff0877ac */ /* 0x000e620008000a00 */
[----:B0-----:R-:W-:Y:S01]  /*1022c0*/  IMAD.WIDE R8, R2, 0x2, R14 ;  /* 0x0000000202087825 */ /* 0x001fe200078e020e */
[----:B------:R-:W-:-:S04]  /*1022d0*/  UMOV UR4, UR13 ;  /* 0x0000000d00047c82 */ /* 0x000fc80008000000 */
[----:B------:R0:W-:Y:S01]  /*1022e0*/  @P2 STG.E.U16 desc[UR66][R8.64], R21 ;  /* 0x0000001508002986 */ /* 0x0001e2000c101542 */
[----:B------:R-:W-:Y:S01]  /*1022f0*/  ISETP.GE.AND P0, PT, R5, UR4, PT ;  /* 0x0000000405007c0c */ /* 0x000fe2000bf06270 */
[----:B----4-:R-:W-:Y:S01]  /*102300*/  VIADD R5, R2, UR5 ;  /* 0x0000000502057c36 */ /* 0x010fe20008000000 */
[----:B------:R-:W-:Y:S01]  /*102310*/  ISETP.LT.AND P5, PT, R26, UR7, !P3 ;  /* 0x000000071a007c0c */ /* 0x000fe2000dfa1270 */
[----:B------:R-:W3:Y:S01]  /*102320*/  LDCU UR5, c[0x0][0x398] ;  /* 0x00007300ff0577ac */ /* 0x000ee20008000800 */
[----:B0-----:R-:W4:Y:S01]  /*102330*/  LDL.LU R21, [R1+0x33c] ;  /* 0x00033c0001157983 */ /* 0x001f220000300800 */
[C---:B------:R-:W-:Y:S02]  /*102340*/  VIADD R10, R3.reuse, 0x18 ;  /* 0x00000018030a7836 */ /* 0x040fe40000000000 */
[----:B------:R-:W-:Y:S01]  /*102350*/  IMAD.WIDE R8, R2, 0x2, R16 ;  /* 0x0000000202087825 */ /* 0x000fe200078e0210 */
[----:B------:R-:W-:Y:S02]  /*102360*/  IADD3 R2, PT, PT, R3, 0x19, RZ ;  /* 0x0000001903027810 */ /* 0x000fe40007ffe0ff */
[----:B------:R-:W-:Y:S01]  /*102370*/  ISETP.GE.AND P2, PT, R10, UR6, PT ;  /* 0x000000060a007c0c */ /* 0x000fe2000bf46270 */
[----:B------:R-:W-:Y:S01]  /*102380*/  IMAD.WIDE R10, R5, 0x2, R6 ;  /* 0x00000002050a7825 */ /* 0x000fe200078e0206 */
[----:B-1----:R-:W-:Y:S01]  /*102390*/  UMOV UR4, UR9 ;  /* 0x0000000900047c82 */ /* 0x002fe20008000000 */
[----:B------:R-:W-:Y:S01]  /*1023a0*/  @P6 STG.E.U16 desc[UR66][R8.64], R18 ;  /* 0x0000001208006986 */ /* 0x000fe2000c101542 */
[----:B------:R-:W-:Y:S01]  /*1023b0*/  ISETP.GE.AND P6, PT, R2, UR4, PT ;  /* 0x0000000402007c0c */ /* 0x000fe2000bfc6270 */
[----:B------:R-:W0:Y:S01]  /*1023c0*/  LDCU.64 UR6, c[0x0][0x398] ;  /* 0x00007300ff0677ac */ /* 0x000e220008000a00 */
[----:B------:R-:W-:Y:S01]  /*1023d0*/  PRMT R2, R19, 0x7632, R2 ;  /* 0x0000763213027816 */ /* 0x000fe20000000002 */
[----:B------:R1:W-:Y:S01]  /*1023e0*/  @P5 STG.E.U16 desc[UR66][R10.64], R19 ;  /* 0x000000130a005986 */ /* 0x0003e2000c101542 */
[----:B---3--:R-:W-:Y:S01]  /*1023f0*/  ISETP.LT.AND P5, PT, R4, UR5, !P3 ;  /* 0x0000000504007c0c */ /* 0x008fe2000dfa1270 */
[----:B------:R-:W3:Y:S02]  /*102400*/  LDCU UR5, c[0x0][0x3b8] ;  /* 0x00007700ff0577ac */ /* 0x000ee40008000800 */
[----:B-1----:R-:W4:Y:S01]  /*102410*/  LDL.LU R19, [R1+0x31c] ;  /* 0x00031c0001137983 */ /* 0x002f220000300800 */
[----:B------:R-:W-:Y:S01]  /*102420*/  ISETP.LT.AND P1, PT, R20, UR10, !P3 ;  /* 0x0000000a14007c0c */ /* 0x000fe2000df21270 */
[----:B------:R-:W-:-:S04]  /*102430*/  IMAD.WIDE R8, R5, 0x2, R12 ;  /* 0x0000000205087825 */ /* 0x000fc800078e020c */
[----:B------:R-:W-:-:S04]  /*102440*/  VIADD R10, R3, 0x1a ;  /* 0x0000001a030a7836 */ /* 0x000fc80000000000 */
[----:B------:R1:W-:Y:S01]  /*102450*/  @P5 STG.E.U16 desc[UR66][R8.64], R2 ;  /* 0x0000000208005986 */ /* 0x0003e2000c101542 */
[----:B0-----:R-:W-:Y:S02]  /*102460*/  UMOV UR4, UR7 ;  /* 0x0000000700047c82 */ /* 0x001fe40008000000 */
[----:B------:R-:W-:Y:S01]  /*102470*/  ISETP.GE.AND P5, PT, R10, UR4, PT ;  /* 0x000000040a007c0c */ /* 0x000fe2000bfa6270 */
[----:B-1----:R-:W-:Y:S01]  /*102480*/  IMAD.WIDE R8, R5, 0x2, R14 ;  /* 0x0000000205087825 */ /* 0x002fe200078e020e */
[----:B------:R-:W-:Y:S01]  /*102490*/  UMOV UR62, UR6 ;  /* 0x00000006003e7c82 */ /* 0x000fe20008000000 */
[----:B------:R-:W0:Y:S03]  /*1024a0*/  LDCU.64 UR6, c[0x0][0x398] ;  /* 0x00007300ff0677ac */ /* 0x000e260008000a00 */
[----:B--2---:R1:W-:Y:S01]  /*1024b0*/  @P1 STG.E.U16 desc[UR66][R8.64], R25 ;  /* 0x0000001908001986 */ /* 0x0043e2000c101542 */
[----:B------:R-:W-:-:S03]  /*1024c0*/  PRMT R10, R25, 0x7632, R10 ;  /* 0x00007632190a7816 */ /* 0x000fc6000000000a */
[----:B-1----:R-:W2:Y:S01]  /*1024d0*/  LDL.LU R25, [R1+0x2fc] ;  /* 0x0002fc0001197983 */ /* 0x002ea20000300800 */
[----:B0-----:R-:W-:Y:S01]  /*1024e0*/  UMOV UR4, UR6 ;  /* 0x0000000600047c82 */ /* 0x001fe20008000000 */
[----:B------:R-:W-:Y:S01]  /*1024f0*/  UMOV UR17, UR7 ;  /* 0x0000000700117c82 */ /* 0x000fe20008000000 */
[----:B------:R-:W0:Y:S01]  /*102500*/  LDCU.64 UR6, c[0x0][0x398] ;  /* 0x00007300ff0677ac */ /* 0x000e220008000a00 */
[----:B------:R-:W-:Y:S01]  /*102510*/  ISETP.LT.AND P3, PT, R27, UR4, !P3 ;  /* 0x000000041b007c0c */ /* 0x000fe2000df61270 */
[C---:B---3--:R-:W-:Y:S01]  /*102520*/  VIADD R2, R5.reuse, UR5 ;  /* 0x0000000505027c36 */ /* 0x048fe20008000000 */
[----:B------:R-:W1:Y:S01]  /*102530*/  LDCU UR5, c[0x0][0x398] ;  /* 0x00007300ff0577ac */ /* 0x000e620008000800 */
[----:B0-----:R-:W-:Y:S01]  /*102540*/  UMOV UR4, UR6 ;  /* 0x0000000600047c82 */ /* 0x001fe20008000000 */
[----:B------:R-:W-:Y:S01]  /*102550*/  UMOV UR21, UR7 ;  /* 0x0000000700157c82 */ /* 0x000fe20008000000 */
[----:B------:R-:W0:Y:S01]  /*102560*/  LDCU.64 UR6, c[0x0][0x398] ;  /* 0x00007300ff0677ac */ /* 0x000e220008000a00 */
[----:B------:R-:W-:Y:S01]  /*102570*/  IMAD.WIDE R8, R5, 0x2, R16 ;  /* 0x0000000205087825 */ /* 0x000fe200078e0210 */
[----:B------:R-:W-:-:S02]  /*102580*/  MOV.SPILL R0, UR52 ;  /* 0x0000003400007c02 */ /* 0x000fc40009000f00 */
[----:B------:R-:W-:-:S04]  /*102590*/  ISETP.LT.AND P1, PT, R26, UR4, !P4 ;  /* 0x000000041a007c0c */ /* 0x000fc8000e721270 */
[----:B------:R3:W-:Y:S01]  /*1025a0*/  @P3 STG.E.U16 desc[UR66][R8.64], R10 ;  /* 0x0000000a08003986 */ /* 0x0007e2000c101542 */
[----:B-1----:R-:W-:Y:S01]  /*1025b0*/  ISETP.LT.AND P3, PT, R4, UR5, !P4 ;  /* 0x0000000504007c0c */ /* 0x002fe2000e761270 */
[----:B------:R-:W1:Y:S01]  /*1025c0*/  LDCU UR5, c[0x0][0x398] ;  /* 0x00007300ff0577ac */ /* 0x000e620008000800 */
[----:B------:R-:W-:Y:S01]  /*1025d0*/  VIADD R5, R3, 0x1b ;  /* 0x0000001b03057836 */ /* 0x000fe20000000000 */
[----:B0-----:R-:W-:Y:S01]  /*1025e0*/  UMOV UR4, UR7 ;  /* 0x0000000700047c82 */ /* 0x001fe20008000000 */
[----:B------:R-:W-:Y:S01]  /*1025f0*/  UMOV UR52, UR6 ;  /* 0x0000000600347c82 */ /* 0x000fe20008000000 */
[----:B------:R-:W0:Y:S01]  /*102600*/  LDCU.64 UR6, c[0x0][0x398] ;  /* 0x00007300ff0677ac */ /* 0x000e220008000a00 */
[----:B---3--:R-:W-:-:S05]  /*102610*/  IMAD.WIDE R8, R2, 0x2, R6 ;  /* 0x0000000202087825 */ /* 0x008fca00078e0206 */
[----:B----4-:R3:W-:Y:S01]  /*102620*/  @P1 STG.E.U16 desc[UR66][R8.64], R21 ;  /* 0x0000001508001986 */ /* 0x0107e2000c101542 */
[----:B------:R-:W-:Y:S02]  /*102630*/  ISETP.GE.AND P1, PT, R5, UR4, PT ;  /* 0x0000000405007c0c */ /* 0x000fe4000bf26270 */
[----:B------:R-:W-:Y:S01]  /*102640*/  PRMT R5, R21, 0x7632, R5 ;  /* 0x0000763215057816 */ /* 0x000fe20000000005 */
[----:B---3--:R-:W-:Y:S01]  /*102650*/  IMAD.WIDE R8, R2, 0x2, R12 ;  /* 0x0000000202087825 */ /* 0x008fe200078e020c */
[----:B------:R-:W3:Y:S01]  /*102660*/  LDL.LU R21, [R1+0x2dc] ;  /* 0x0002dc0001157983 */ /* 0x000ee20000300800 */
[----:B0-----:R-:W-:Y:S01]  /*102670*/  UMOV UR4, UR6 ;  /* 0x0000000600047c82 */ /* 0x001fe20008000000 */
[----:B------:R-:W-:Y:S01]  /*102680*/  UMOV UR23, UR7 ;  /* 0x0000000700177c82 */ /* 0x000fe20008000000 */
[----:B------:R-:W0:Y:S01]  /*102690*/  LDCU.64 UR6, c[0x0][0x398] ;  /* 0x00007300ff0677ac */ /* 0x000e220008000a00 */
[----:B------:R4:W-:Y:S01]  /*1026a0*/  @P3 STG.E.U16 desc[UR66][R8.64], R5 ;  /* 0x0000000508003986 */ /* 0x0009e2000c101542 */
[----:B-1----:R-:W-:Y:S01]  /*1026b0*/  ISETP.LT.AND P3, PT, R20, UR5, !P4 ;  /* 0x0000000514007c0c */ /* 0x002fe2000e761270 */
[----:B------:R-:W1:Y:S01]  /*1026c0*/  LDCU UR5, c[0x0][0x3b8] ;  /* 0x00007700ff0577ac */ /* 0x000e620008000800 */
[----:B------:R-:W-:Y:S01]  /*1026d0*/  PRMT R10, R19, 0x7632, R10 ;  /* 0x00007632130a7816 */ /* 0x000fe2000000000a */
[----:B----4-:R-:W-:Y:S01]  /*1026e0*/  IMAD.WIDE R8, R2, 0x2, R14 ;  /* 0x0000000202087825 */ /* 0x010fe200078e020e */
[----:B------:R-:W-:-:S09]  /*1026f0*/  ISETP.LT.AND P4, PT, R27, UR4, !P4 ;  /* 0x000000041b007c0c */ /* 0x000fd2000e781270 */
[----:B------:R4:W-:Y:S01]  /*102700*/  @P3 STG.E.U16 desc[UR66][R8.64], R19 ;  /* 0x0000001308003986 */ /* 0x0009e2000c101542 */
[----:B0-----:R-:W-:Y:S01]  /*102710*/  UMOV UR4, UR6 ;  /* 0x0000000600047c82 */ /* 0x001fe20008000000 */
[----:B------:R-:W-:Y:S01]  /*102720*/  UMOV UR25, UR7 ;  /* 0x0000000700197c82 */ /* 0x000fe20008000000 */
[----:B------:R-:W0:Y:S01]  /*102730*/  LDCU.64 UR6, c[0x0][0x398] ;  /* 0x00007300ff0677ac */ /* 0x000e220008000a00 */
[----:B----4-:R-:W4:Y:S01]  /*102740*/  LDL.LU R19, [R1+0x340] ;  /* 0x0003400001137983 */ /* 0x010f220000300800 */
[----:B------:R-:W-:Y:S01]  /*102750*/  ISETP.LT.AND P3, PT, R26, UR4, !P0 ;  /* 0x000000041a007c0c */ /* 0x000fe2000c761270 */
[----:B------:R-:W-:-:S04]  /*102760*/  IMAD.WIDE R8, R2, 0x2, R16 ;  /* 0x0000000202087825 */ /* 0x000fc800078e0210 */
[----:B-1----:R-:W-:Y:S01]  /*102770*/  VIADD R5, R2, UR5 ;  /* 0x0000000502057c36 */ /* 0x002fe20008000000 */
[----:B------:R1:W-:Y:S01]  /*102780*/  @P4 STG.E.U16 desc[UR66][R8.64], R10 ;  /* 0x0000000a08004986 */ /* 0x0003e2000c101542 */
[----:B------:R-:W-:Y:S01]  /*102790*/  VIADD R2, R3, 0x1c ;  /* 0x0000001c03027836 */ /* 0x000fe20000000000 */
[----:B0-----:R-:W-:Y:S01]  /*1027a0*/  UMOV UR4, UR7 ;  /* 0x0000000700047c82 */ /* 0x001fe20008000000 */
[----:B------:R-:W0:Y:S01]  /*1027b0*/  LDCU UR5, c[0x0][0x398] ;  /* 0x00007300ff0577ac */ /* 0x000e220008000800 */
[----:B-1----:R-:W-:-:S05]  /*1027c0*/  IMAD.WIDE R8, R5, 0x2, R6 ;  /* 0x0000000205087825 */ /* 0x002fca00078e0206 */
[----:B--2---:R1:W-:Y:S01]  /*1027d0*/  @P3 STG.E.U16 desc[UR66][R8.64], R25 ;  /* 0x0000001908003986 */ /* 0x0043e2000c101542 */
[----:B------:R-:W-:Y:S02]  /*1027e0*/  ISETP.GE.AND P3, PT, R2, UR4, PT ;  /* 0x0000000402007c0c */ /* 0x000fe4000bf66270 */
[----:B------:R-:W-:Y:S02]  /*1027f0*/  PRMT R2, R25, 0x7632, R2 ;  /* 0x0000763219027816 */ /* 0x000fe40000000002 */
[----:B-1----:R-:W2:Y:S01]  /*102800*/  LDL.LU R25, [R1+0x320] ;  /* 0x0003200001197983 */ /* 0x002ea20000300800 */
[----:B0-----:R-:W-:Y:S01]  /*102810*/  ISETP.LT.AND P4, PT, R4, UR5, !P0 ;  /* 0x0000000504007c0c */ /* 0x001fe2000c781270 */
[----:B------:R-:W0:Y:S01]  /*102820*/  LDCU UR5, c[0x0][0x398] ;  /* 0x00007300ff0577ac */ /* 0x000e220008000800 */
[----:B------:R-:W-:Y:S01]  /*102830*/  UMOV UR60, UR8 ;  /* 0x00000008003c7c82 */ /* 0x000fe20008000000 */
[----:B------:R-:W1:Y:S01]  /*102840*/  LDCU.64 UR8, c[0x0][0x398] ;  /* 0x00007300ff0877ac */ /* 0x000e620008000a00 */
[----:B------:R-:W-:-:S09]  /*102850*/  IMAD.WIDE R8, R5, 0x2, R12 ;  /* 0x0000000205087825 */ /* 0x000fd200078e020c */
[----:B------:R1:W-:Y:S01]  /*102860*/  @P4 STG.E.U16 desc[UR66][R8.64], R2 ;  /* 0x0000000208004986 */ /* 0x0003e2000c101542 */
[----:B0-----:R-:W-:Y:S01]  /*102870*/  ISETP.LT.AND P4, PT, R20, UR5, !P0 ;  /* 0x0000000514007c0c */ /* 0x001fe2000c781270 */
[----:B------:R-:W0:Y:S01]  /*102880*/  LDCU UR5, c[0x0][0x3b8] ;  /* 0x00007700ff0577ac */ /* 0x000e220008000800 */
[----:B-1----:R-:W-:Y:S01]  /*102890*/  UMOV UR4, UR8 ;  /* 0x0000000800047c82 */ /* 0x002fe20008000000 */
[----:B------:R-:W-:Y:S01]  /*1028a0*/  UMOV UR27, UR9 ;  /* 0x00000009001b7c82 */ /* 0x000fe20008000000 */
[----:B------:R-:W1:Y:S01]  /*1028b0*/  LDCU.64 UR8, c[0x0][0x398] ;  /* 0x00007300ff0877ac */ /* 0x000e620008000a00 */
[----:B------:R-:W-:Y:S01]  /*1028c0*/  IMAD.WIDE R8, R5, 0x2, R14 ;  /* 0x0000000205087825 */ /* 0x000fe200078e020e */
[----:B------:R-:W-:-:S03]  /*1028d0*/  ISETP.LT.AND P0, PT, R27, UR4, !P0 ;  /* 0x000000041b007c0c */ /* 0x000fc6000c701270 */
[----:B0-----:R-:W-:Y:S01]  /*1028e0*/  VIADD R2, R5, UR5 ;  /* 0x0000000505027c36 */ /* 0x001fe20008000000 */
[----:B------:R-:W0:Y:S01]  /*1028f0*/  LDCU UR5, c[0x0][0x398] ;  /* 0x00007300ff0577ac */ /* 0x000e220008000800 */
[----:B-1----:R-:W-:Y:S01]  /*102900*/  UMOV UR4, UR8 ;  /* 0x0000000800047c82 */ /* 0x002fe20008000000 */
[----:B------:R-:W-:Y:S01]  /*102910*/  UMOV UR29, UR9 ;  /* 0x00000009001d7c82 */ /* 0x000fe20008000000 */
[----:B------:R-:W1:Y:S01]  /*102920*/  LDCU.64 UR8, c[0x0][0x398] ;  /* 0x00007300ff0877ac */ /* 0x000e620008000a00 */
[----:B---3--:R3:W-:Y:S01]  /*102930*/  @P4 STG.E.U16 desc[UR66][R8.64], R21 ;  /* 0x0000001508004986 */ /* 0x0087e2000c101542 */
[----:B------:R-:W-:Y:S02]  /*102940*/  PRMT R10, R21, 0x7632, R10 ;  /* 0x00007632150a7816 */ /* 0x000fe4000000000a */
[----:B------:R-:W-:Y:S01]  /*102950*/  ISETP.LT.AND P4, PT, R26, UR4, !P2 ;  /* 0x000000041a007c0c */ /* 0x000fe2000d781270 */
[----:B---3--:R-:W3:Y:S01]  /*102960*/  LDL.LU R21, [R1+0x300] ;  /* 0x0003000001157983 */ /* 0x008ee20000300800 */
[----:B------:R-:W-:-:S05]  /*102970*/  IMAD.WIDE R8, R5, 0x2, R16 ;  /* 0x0000000205087825 */ /* 0x000fca00078e0210 */
[----:B------:R4:W-:Y:S01]  /*102980*/  @P0 STG.E.U16 desc[UR66][R8.64], R10 ;  /* 0x0000000a08000986 */ /* 0x0009e2000c101542 */
[----:B0-----:R-:W-:Y:S01]  /*102990*/  ISETP.LT.AND P0, PT, R4, UR5, !P2 ;  /* 0x0000000504007c0c */ /* 0x001fe2000d701270 */
[----:B------:R-:W0:Y:S01]  /*1029a0*/  LDCU UR5, c[0x0][0x398] ;  /* 0x00007300ff0577ac */ /* 0x000e220008000800 */
[----:B------:R-:W-:Y:S01]  /*1029b0*/  VIADD R5, R3, 0x1d ;  /* 0x0000001d03057836 */ /* 0x000fe20000000000 */
[----:B-1----:R-:W-:Y:S01]  /*1029c0*/  UMOV UR4, UR9 ;  /* 0x0000000900047c82 */ /* 0x002fe20008000000 */
[----:B----4-:R-:W-:-:S05]  /*1029d0*/  IMAD.WIDE R8, R2, 0x2, R6 ;  /* 0x0000000202087825 */ /* 0x010fca00078e0206 */
[----:B------:R1:W-:Y:S01]  /*1029e0*/  @P4 STG.E.U16 desc[UR66][R8.64], R19 ;  /* 0x0000001308004986 */ /* 0x0003e2000c101542 */
[----:B------:R-:W-:Y:S02]  /*1029f0*/  ISETP.GE.AND P4, PT, R5, UR4, PT ;  /* 0x0000000405007c0c */ /* 0x000fe4000bf86270 */
[----:B------:R-:W-:Y:S02]  /*102a00*/  PRMT R5, R19, 0x7632, R5 ;  /* 0x0000763213057816 */ /* 0x000fe40000000005 */
[----:B-1----:R-:W4:Y:S01]  /*102a10*/  LDL.LU R19, [R1+0x2e0] ;  /* 0x0002e00001137983 */ /* 0x002f220000300800 */
[----:B------:R-:W-:-:S05]  /*102a20*/  IMAD.WIDE R8, R2, 0x2, R12 ;  /* 0x0000000202087825 */ /* 0x000fca00078e020c */
[----:B------:R1:W-:Y:S01]  /*102a30*/  @P0 STG.E.U16 desc[UR66][R8.64], R5 ;  /* 0x0000000508000986 */ /* 0x0003e2000c101542 */
[----:B0-----:R-:W-:Y:S01]  /*102a40*/  ISETP.LT.AND P0, PT, R20, UR5, !P2 ;  /* 0x0000000514007c0c */ /* 0x001fe2000d701270 */
[----:B------:R-:W0:Y:S01]  /*102a50*/  LDCU UR5, c[0x0][0x3b8] ;  /* 0x00007700ff0577ac */ /* 0x000e220008000800 */
[----:B-1----:R-:W-:-:S11]  /*102a60*/  IMAD.WIDE R8, R2, 0x2, R14 ;  /* 0x0000000202087825 */ /* 0x002fd600078e020e */
[----:B--2---:R1:W-:Y:S01]  /*102a70*/  @P0 STG.E.U16 desc[UR66][R8.64], R25 ;  /* 0x0000001908000986 */ /* 0x0043e2000c101542 */
[----:B------:R-:W-:-:S03]  /*102a80*/  PRMT R10, R25, 0x7632, R10 ;  /* 0x00007632190a7816 */ /* 0x000fc6000000000a */
[----:B-1----:R-:W2:Y:S01]  /*102a90*/  LDL.LU R25, [R1+0x344] ;  /* 0x0003440001197983 */ /* 0x002ea20000300800 */
[----:B------:R-:W-:Y:S01]  /*102aa0*/  MOV.SPILL R29, UR11 ;  /* 0x0000000b001d7c02 */ /* 0x000fe20009000f00 */
[----:B------:R-:W-:Y:S01]  /*102ab0*/  UMOV UR11, UR8 ;  /* 0x00000008000b7c82 */ /* 0x000fe20008000000 */
[----:B------:R-:W1:Y:S01]  /*102ac0*/  LDCU.64 UR8, c[0x0][0x398] ;  /* 0x00007300ff0877ac */ /* 0x000e620008000a00 */
[C---:B0-----:R-:W-:Y:S01]  /*102ad0*/  VIADD R5, R2.reuse, UR5 ;  /* 0x0000000502057c36 */ /* 0x041fe20008000000 */
[----:B------:R-:W2:Y:S01]  /*102ae0*/  LDL.LU R18, [R1+0x324] ;  /* 0x0003240001127983 */ /* 0x000ea20000300800 */
[----:B------:R-:W0:Y:S01]  /*102af0*/  LDCU UR5, c[0x0][0x398] ;  /* 0x00007300ff0577ac */ /* 0x000e220008000800 */
[----:B-1----:R-:W-:Y:S01]  /*102b00*/  UMOV UR4, UR8 ;  /* 0x0000000800047c82 */ /* 0x002fe20008000000 */
[----:B------:R-:W-:Y:S01]  /*102b10*/  UMOV UR48, UR9 ;  /* 0x0000000900307c82 */ /* 0x000fe20008000000 */
[----:B------:R-:W1:Y:S01]  /*102b20*/  LDCU.64 UR8, c[0x0][0x398] ;  /* 0x00007300ff0877ac */ /* 0x000e620008000a00 */
[----:B------:R-:W-:Y:S01]  /*102b30*/  ISETP.LT.AND P2, PT, R27, UR4, !P2 ;  /* 0x000000041b007c0c */ /* 0x000fe2000d741270 */
[----:B------:R-:W-:Y:S01]  /*102b40*/  IMAD.WIDE R8, R2, 0x2, R16 ;  /* 0x0000000202087825 */ /* 0x000fe200078e0210 */
[----:B------:R-:W-:Y:S01]  /*102b50*/  UMOV UR56, UR12 ;  /* 0x0000000c00387c82 */ /* 0x000fe20008000000 */
[----:B------:R-:W0:Y:S01]  /*102b60*/  LDCU.64 UR12, c[0x0][0x398] ;  /* 0x00007300ff0c77ac */ /* 0x000e220008000a00 */
[----:B-1----:R-:W-:Y:S01]  /*102b70*/  UMOV UR4, UR8 ;  /* 0x0000000800047c82 */ /* 0x002fe20008000000 */
[----:B------:R-:W-:Y:S01]  /*102b80*/  UMOV UR46, UR9 ;  /* 0x00000009002e7c82 */ /* 0x000fe20008000000 */
[----:B------:R-:W1:Y:S01]  /*102b90*/  LDCU.64 UR8, c[0x0][0x398] ;  /* 0x00007300ff0877ac */ /* 0x000e620008000a00 */
[----:B------:R-:W-:-:S06]  /*102ba0*/  ISETP.LT.AND P0, PT, R26, UR4, !P6 ;  /* 0x000000041a007c0c */ /* 0x000fcc000f701270 */
[----:B------:R3:W-:Y:S01]  /*102bb0*/  @P2 STG.E.U16 desc[UR66][R8.64], R10 ;  /* 0x0000000a08002986 */ /* 0x0007e2000c101542 */
[----:B0-----:R-:W-:Y:S01]  /*102bc0*/  ISETP.LT.AND P2, PT, R4, UR5, !P6 ;  /* 0x0000000504007c0c */ /* 0x001fe2000f741270 */
[----:B------:R-:W0:Y:S01]  /*102bd0*/  LDCU UR5, c[0x0][0x398] ;  /* 0x00007300ff0577ac */ /* 0x000e220008000800 */
[----:B------:R-:W-:Y:S02]  /*102be0*/  VIADD R2, R3, 0x1e ;  /* 0x0000001e03027836 */ /* 0x000fe40000000000 */
[----:B---3--:R-:W-:Y:S01]  /*102bf0*/  IMAD.WIDE R8, R5, 0x2, R6 ;  /* 0x0000000205087825 */ /* 0x008fe200078e0206 */
[----:B-1----:R-:W-:-:S04]  /*102c00*/  UMOV UR4, UR9 ;  /* 0x0000000900047c82 */ /* 0x002fc80008000000 */
[----:B------:R1:W-:Y:S01]  /*102c10*/  @P0 STG.E.U16 desc[UR66][R8.64], R21 ;  /* 0x0000001508000986 */ /* 0x0003e2000c101542 */
[----:B------:R-:W-:Y:S02]  /*102c20*/  ISETP.GE.AND P0, PT, R2, UR4, PT ;  /* 0x0000000402007c0c */ /* 0x000fe4000bf06270 */
[----:B------:R-:W-:Y:S01]  /*102c30*/  PRMT R2, R21, 0x7632, R2 ;  /* 0x0000763215027816 */ /* 0x000fe20000000002 */
[----:B------:R-:W-:Y:S01]  /*102c40*/  UMOV UR4, UR12 ;  /* 0x0000000c00047c82 */ /* 0x000fe20008000000 */
[----:B------:R-:W-:Y:S01]  /*102c50*/  UMOV UR44, UR13 ;  /* 0x0000000d002c7c82 */ /* 0x000fe20008000000 */
[----:B------:R-:W3:Y:S01]  /*102c60*/  LDCU.64 UR12, c[0x0][0x398] ;  /* 0x00007300ff0c77ac */ /* 0x000ee20008000a00 */
[----:B-1----:R-:W-:-:S05]  /*102c70*/  IMAD.WIDE R8, R5, 0x2, R12 ;  /* 0x0000000205087825 */ /* 0x002fca00078e020c */
[----:B------:R1:W-:Y:S01]  /*102c80*/  @P2 STG.E.U16 desc[UR66][R8.64], R2 ;  /* 0x0000000208002986 */ /* 0x0003e2000c101542 */
[----:B0-----:R-:W-:Y:S01]  /*102c90*/  ISETP.LT.AND P2, PT, R20, UR5, !P6 ;  /* 0x0000000514007c0c */ /* 0x001fe2000f741270 */
[----:B------:R-:W0:Y:S01]  /*102ca0*/  LDCU UR5, c[0x0][0x3b8] ;  /* 0x00007700ff0577ac */ /* 0x000e220008000800 */
[----:B------:R-:W-:Y:S02]  /*102cb0*/  ISETP.LT.AND P6, PT, R27, UR4, !P6 ;  /* 0x000000041b007c0c */ /* 0x000fe4000f7c1270 */
[----:B----4-:R-:W-:Y:S01]  /*102cc0*/  PRMT R10, R19, 0x7632, R10 ;  /* 0x00007632130a7816 */ /* 0x010fe2000000000a */
[----:B-1----:R-:W-:Y:S01]  /*102cd0*/  IMAD.WIDE R8, R5, 0x2, R14 ;  /* 0x0000000205087825 */ /* 0x002fe200078e020e */
[----:B---3--:R-:W-:-:S07]  /*102ce0*/  UMOV UR4, UR12 ;  /* 0x0000000c00047c82 */ /* 0x008fce0008000000 */
[----:B------:R1:W-:Y:S01]  /*102cf0*/  @P2 STG.E.U16 desc[UR66][R8.64], R19 ;  /* 0x0000001308002986 */ /* 0x0003e2000c101542 */
[----:B------:R-:W-:Y:S01]  /*102d00*/  UMOV UR38, UR13 ;  /* 0x0000000d00267c82 */ /* 0x000fe20008000000 */
[----:B------:R-:W3:Y:S02]  /*102d10*/  LDCU.64 UR12, c[0x0][0x398] ;  /* 0x00007300ff0c77ac */ /* 0x000ee40008000a00 */
[----:B-1----:R-:W4:Y:S01]  /*102d20*/  LDL.LU R19, [R1+0x304] ;  /* 0x0003040001137983 */ /* 0x002f220000300800 */
[----:B------:R-:W-:Y:S01]  /*102d30*/  ISETP.LT.AND P2, PT, R26, UR4, !P5 ;  /* 0x000000041a007c0c */ /* 0x000fe2000ef41270 */
[----:B------:R-:W-:-:S04]  /*102d40*/  IMAD.WIDE R8, R5, 0x2, R16 ;  /* 0x0000000205087825 */ /* 0x000fc800078e0210 */
[----:B0-----:R-:W-:Y:S01]  /*102d50*/  VIADD R2, R5, UR5 ;  /* 0x0000000505027c36 */ /* 0x001fe20008000000 */
[----:B------:R0:W-:Y:S01]  /*102d60*/  @P6 STG.E.U16 desc[UR66][R8.64], R10 ;  /* 0x0000000a08006986 */ /* 0x0001e2000c101542 */
[----:B------:R-:W-:Y:S01]  /*102d70*/  VIADD R5, R3, 0x1f ;  /* 0x0000001f03057836 */ /* 0x000fe20000000000 */
[----:B---3--:R-:W-:Y:S01]  /*102d80*/  UMOV UR4, UR13 ;  /* 0x0000000d00047c82 */ /* 0x008fe20008000000 */
[----:B------:R-:W1:Y:S01]  /*102d90*/  LDCU UR5, c[0x0][0x398] ;  /* 0x00007300ff0577ac */ /* 0x000e620008000800 */
[----:B0-----:R-:W-:-:S05]  /*102da0*/  IMAD.WIDE R8, R2, 0x2, R6 ;  /* 0x0000000202087825 */ /* 0x001fca00078e0206 */
[----:B--2---:R0:W-:Y:S01]  /*102db0*/  @P2 STG.E.U16 desc[UR66][R8.64], R25 ;  /* 0x0000001908002986 */ /* 0x0041e2000c101542 */
[----:B------:R-:W-:Y:S02]  /*102dc0*/  ISETP.GE.AND P2, PT, R5, UR4, PT ;  /* 0x0000000405007c0c */ /* 0x000fe4000bf46270 */
[----:B------:R-:W-:Y:S02]  /*102dd0*/  PRMT R5, R25, 0x7632, R5 ;  /* 0x0000763219057816 */ /* 0x000fe40000000005 */
[----:B0-----:R-:W2:Y:S01]  /*102de0*/  LDL.LU R25, [R1+0x2e4] ;  /* 0x0002e40001197983 */ /* 0x001ea20000300800 */
[----:B-1----:R-:W-:Y:S01]  /*102df0*/  ISETP.LT.AND P6, PT, R4, UR5, !P5 ;  /* 0x0000000504007c0c */ /* 0x002fe2000efc1270 */
[----:B------:R-:W0:Y:S01]  /*102e00*/  LDCU UR5, c[0x0][0x398] ;  /* 0x00007300ff0577ac */ /* 0x000e220008000800 */
[----:B------:R-:W-:Y:S01]  /*102e10*/  IMAD.WIDE R8, R2, 0x2, R12 ;  /* 0x0000000202087825 */ /* 0x000fe200078e020c */
[----:B------:R-:W-:Y:S01]  /*102e20*/  UMOV UR15, UR12 ;  /* 0x0000000c000f7c82 */ /* 0x000fe20008000000 */
[----:B------:R-:W1:Y:S09]  /*102e30*/  LDCU.64 UR12, c[0x0][0x398] ;  /* 0x00007300ff0c77ac */ /* 0x000e720008000a00 */
[----:B------:R3:W-:Y:S01]  /*102e40*/  @P6 STG.E.U16 desc[UR66][R8.64], R5 ;  /* 0x0000000508006986 */ /* 0x0007e2000c101542 */
[----:B0-----:R-:W-:Y:S01]  /*102e50*/  ISETP.LT.AND P6, PT, R20, UR5, !P5 ;  /* 0x0000000514007c0c */ /* 0x001fe2000efc1270 */
[----:B------:R-:W0:Y:S01]  /*102e60*/  LDCU UR5, c[0x0][0x3b8] ;  /* 0x00007700ff0577ac */ /* 0x000e220008000800 */
[----:B-1----:R-:W-:Y:S01]  /*102e70*/  UMOV UR4, UR12 ;  /* 0x0000000c00047c82 */ /* 0x002fe20008000000 */
[----:B------:R-:W-:Y:S01]  /*102e80*/  UMOV UR36, UR13 ;  /* 0x0000000d00247c82 */ /* 0x000fe20008000000 */
[----:B------:R-:W1:Y:S01]  /*102e90*/  LDCU.64 UR12, c[0x0][0x398] ;  /* 0x00007300ff0c77ac */ /* 0x000e620008000a00 */
[----:B------:R-:W-:Y:S01]  /*102ea0*/  ISETP.LT.AND P5, PT, R27, UR4, !P5 ;  /* 0x000000041b007c0c */ /* 0x000fe2000efa1270 */
[----:B---3--:R-:W-:-:S04]  /*102eb0*/  IMAD.WIDE R8, R2, 0x2, R14 ;  /* 0x0000000202087825 */ /* 0x008fc800078e020e */
[----:B0-----:R-:W-:Y:S01]  /*102ec0*/  VIADD R5, R2, UR5 ;  /* 0x0000000502057c36 */ /* 0x001fe20008000000 */
[----:B------:R-:W0:Y:S02]  /*102ed0*/  LDCU UR5, c[0x0][0x398] ;  /* 0x00007300ff0577ac */ /* 0x000e240008000800 */
[----:B------:R3:W-:Y:S01]  /*102ee0*/  @P6 STG.E.U16 desc[UR66][R8.64], R18 ;  /* 0x0000001208006986 */ /* 0x0007e2000c101542 */
[----:B------:R-:W-:Y:S01]  /*102ef0*/  PRMT R10, R18, 0x7632, R10 ;  /* 0x00007632120a7816 */ /* 0x000fe2000000000a */
[----:B-1----:R-:W-:Y:S01]  /*102f00*/  UMOV UR4, UR12 ;  /* 0x0000000c00047c82 */ /* 0x002fe20008000000 */
[----:B------:R-:W-:Y:S01]  /*102f10*/  UMOV UR30, UR13 ;  /* 0x0000000d001e7c82 */ /* 0x000fe20008000000 */
[----:B------:R-:W1:Y:S01]  /*102f20*/  LDCU.64 UR12, c[0x0][0x398] ;  /* 0x00007300ff0c77ac */ /* 0x000e620008000a00 */
[----:B------:R-:W-:Y:S01]  /*102f30*/  ISETP.LT.AND P6, PT, R26, UR4, !P1 ;  /* 0x000000041a007c0c */ /* 0x000fe2000cfc1270 */
[----:B---3--:R-:W-:-:S05]  /*102f40*/  IMAD.WIDE R8, R2, 0x2, R16 ;  /* 0x0000000202087825 */ /* 0x008fca00078e0210 */
[----:B------:R3:W-:Y:S01]  /*102f50*/  @P5 STG.E.U16 desc[UR66][R8.64], R10 ;  /* 0x0000000a08005986 */ /* 0x0007e2000c101542 */
[----:B0-----:R-:W-:Y:S01]  /*102f60*/  ISETP.LT.AND P5, PT, R4, UR5, !P1 ;  /* 0x0000000504007c0c */ /* 0x001fe2000cfa1270 */
[----:B------:R-:W0:Y:S01]  /*102f70*/  LDCU UR5, c[0x0][0x398] ;  /* 0x00007300ff0577ac */ /* 0x000e220008000800 */
[----:B------:R-:W-:Y:S01]  /*102f80*/  VIADD R2, R3, 0x20 ;  /* 0x0000002003027836 */ /* 0x000fe20000000000 */
[----:B-1----:R-:W-:Y:S01]  /*102f90*/  UMOV UR4, UR13 ;  /* 0x0000000d00047c82 */ /* 0x002fe20008000000 */
[----:B---3--:R-:W-:-:S05]  /*102fa0*/  IMAD.WIDE R8, R5, 0x2, R6 ;  /* 0x0000000205087825 */ /* 0x008fca00078e0206 */
[----:B----4-:R1:W-:Y:S01]  /*102fb0*/  @P6 STG.E.U16 desc[UR66][R8.64], R19 ;  /* 0x0000001308006986 */ /* 0x0103e2000c101542 */
[----:B------:R-:W-:Y:S02]  /*102fc0*/  ISETP.GE.AND P6, PT, R2, UR4, PT ;  /* 0x0000000402007c0c */ /* 0x000fe4000bfc6270 */
[----:B------:R-:W-:Y:S01]  /*102fd0*/  PRMT R2, R19, 0x7632, R2 ;  /* 0x0000763213027816 */ /* 0x000fe20000000002 */
[----:B-1----:R-:W-:-:S05]  /*102fe0*/  IMAD.WIDE R8, R5, 0x2, R12 ;  /* 0x0000000205087825 */ /* 0x002fca00078e020c */
[----:B------:R1:W-:Y:S01]  /*102ff0*/  @P5 STG.E.U16 desc[UR66][R8.64], R2 ;  /* 0x0000000208005986 */ /* 0x0003e2000c101542 */
[----:B0-----:R-:W-:Y:S01]  /*103000*/  ISETP.LT.AND P5, PT, R20, UR5, !P1 ;  /* 0x0000000514007c0c */ /* 0x001fe2000cfa1270 */
[----:B------:R-:W0:Y:S01]  /*103010*/  LDCU UR5, c[0x0][0x3b8] ;  /* 0x00007700ff0577ac */ /* 0x000e220008000800 */
[----:B-1----:R-:W-:-:S04]  /*103020*/  IMAD.WIDE R8, R5, 0x2, R14 ;  /* 0x0000000205087825 */ /* 0x002fc800078e020e */
[----:B0-----:R-:W-:Y:S01]  /*103030*/  VIADD R2, R5, UR5 ;  /* 0x0000000505027c36 */ /* 0x001fe20008000000 */
[----:B--2---:R-:W-:-:S06]  /*103040*/  PRMT R10, R25, 0x7632, R10 ;  /* 0x00007632190a7816 */ /* 0x004fcc000000000a */
[----:B------:R0:W-:Y:S01]  /*103050*/  @P5 STG.E.U16 desc[UR66][R8.64], R25 ;  /* 0x0000001908005986 */ /* 0x0001e2000c101542 */
[----:B------:R-:W-:Y:S01]  /*103060*/  MOV.SPILL R20, UR27 ;  /* 0x0000001b00147c02 */ /* 0x000fe20009000f00 */
[----:B------:R-:W-:Y:S01]  /*103070*/  UMOV UR4, UR32 ;  /* 0x0000002000047c82 */ /* 0x000fe20008000000 */
[----:B------:R-:W-:Y:S01]  /*103080*/  MOV.SPILL R19, UR26 ;  /* 0x0000001a00137c02 */ /* 0x000fe20009000f00 */
[----:B------:R-:W1:Y:S01]  /*103090*/  LDCU.64 UR26, c[0x0][0x398] ;  /* 0x00007300ff1a77ac */ /* 0x000e620008000a00 */
[----:B------:R-:W-:Y:S01]  /*1030a0*/  MOV.SPILL R18, UR19 ;  /* 0x0000001300127c02 */ /* 0x000fe20009000f00 */
[----:B------:R-:W2:Y:S01]  /*1030b0*/  LDCU UR5, c[0x0][0x398] ;  /* 0x00007300ff0577ac */ /* 0x000ea20008000800 */
[----:B0-----:R-:W3:Y:S01]  /*1030c0*/  LDL.LU R25, [R1+0x308] ;  /* 0x0003080001197983 */ /* 0x001ee20000300800 */
[----:B------:R-:W-:Y:S01]  /*1030d0*/  IMAD.WIDE R8, R5, 0x2, R16 ;  /* 0x0000000205087825 */ /* 0x000fe200078e0210 */
[----:B------:R-:W-:Y:S01]  /*1030e0*/  UMOV UR13, UR12 ;  /* 0x0000000c000d7c82 */ /* 0x000fe20008000000 */
[----:B------:R-:W-:Y:S01]  /*1030f0*/  UMOV UR54, UR14 ;  /* 0x0000000e00367c82 */ /* 0x000fe20008000000 */
[----:B------:R-:W4:Y:S01]  /*103100*/  LDL.LU R5, [R1+0x348] ;  /* 0x0003480001057983 */ /* 0x000f220000300800 */
[----:B------:R-:W-:Y:S01]  /*103110*/  ISETP.LT.AND P1, PT, R27, UR4, !P1 ;  /* 0x000000041b007c0c */ /* 0x000fe2000cf21270 */
[----:B------:R-:W0:Y:S01]  /*103120*/  LDCU.64 UR32, c[0x0][0x398] ;  /* 0x00007300ff2077ac */ /* 0x000e220008000a00 */
[----:B-1----:R-:W-:Y:S01]  /*103130*/  UMOV UR18, UR27 ;  /* 0x0000001b00127c82 */ /* 0x002fe20008000000 */
[----:B------:R-:W-:Y:S01]  /*103140*/  UMOV UR4, UR26 ;  /* 0x0000001a00047c82 */ /* 0x000fe20008000000 */
[----:B------:R-:W-:Y:S01]  /*103150*/  MOV.SPILL R11, UR18 ;  /* 0x00000012000b7c02 */ /* 0x000fe20009000f00 */
[----:B------:R-:W1:Y:S01]  /*103160*/  LDCU.64 UR26, c[0x0][0x398] ;  /* 0x00007300ff1a77ac */ /* 0x000e620008000a00 */
[----:B------:R-:W-:Y:S01]  /*103170*/  ISETP.LT.AND P5, PT, R26, UR4, !P3 ;  /* 0x000000041a007c0c */ /* 0x000fe2000dfa1270 */
[----:B------:R-:W0:Y:S06]  /*103180*/  LDCU.64 UR18, c[0x0][0x398] ;  /* 0x00007300ff1277ac */ /* 0x000e2c0008000a00 */
[----:B------:R1:W-:Y:S01]  /*103190*/  @P1 STG.E.U16 desc[UR66][R8.64], R10 ;  /* 0x0000000a08001986 */ /* 0x0003e2000c101542 */
[----:B--2---:R-:W-:Y:S01]  /*1031a0*/  ISETP.LT.AND P1, PT, R4, UR5, !P3 ;  /* 0x0000000504007c0c */ /* 0x004fe2000df21270 */
[----:B------:R-:W2:Y:S01]  /*1031b0*/  LDCU UR5, c[0x0][0x398] ;  /* 0x00007300ff0577ac */ /* 0x000ea20008000800 */
[----:B-1----:R-:W-:Y:S01]  /*1031c0*/  IMAD.WIDE R8, R2, 0x2, R6 ;  /* 0x0000000202087825 */ /* 0x002fe200078e0206 */
[----:B0-----:R-:W-:-:S04]  /*1031d0*/  UMOV UR4, UR19 ;  /* 0x0000001300047c82 */ /* 0x001fc80008000000 */
[----:B----4-:R0:W-:Y:S02]  /*1031e0*/  @P5 STG.E.U16 desc[UR66][R8.64], R5 ;  /* 0x0000000508005986 */ /* 0x0101e4000c101542 */
[----:B0-----:R-:W-:Y:S02]  /*1031f0*/  IMAD.MOV.U32 R9, RZ, RZ, R5 ;  /* 0x000000ffff097224 */ /* 0x001fe400078e0005 */
[----:B------:R-:W-:-:S05]  /*103200*/  VIADD R5, R3, 0x21 ;  /* 0x0000002103057836 */ /* 0x000fca0000000000 */
[----:B------:R-:W-:Y:S02]  /*103210*/  ISETP.GE.AND P5, PT, R5, UR4, PT ;  /* 0x0000000405007c0c */ /* 0x000fe4000bfa6270 */
[----:B------:R-:W-:Y:S01]  /*103220*/  PRMT R5, R9, 0x7632, R5 ;  /* 0x0000763209057816 */ /* 0x000fe20000000005 */
[----:B------:R-:W-:-:S05]  /*103230*/  IMAD.WIDE R8, R2, 0x2, R12 ;  /* 0x0000000202087825 */ /* 0x000fca00078e020c */
[----:B------:R0:W-:Y:S04]  /*103240*/  @P1 STG.E.U16 desc[UR66][R8.64], R5 ;  /* 0x0000000508001986 */ /* 0x0001e8000c101542 */
[----:B0-----:R-:W4:Y:S04]  /*103250*/  LDL.LU R8, [R1+0x328] ;  /* 0x0003280001087983 */ /* 0x001f280000300800 */
[----:B------:R-:W2:Y:S01]  /*103260*/  LDL R9, [R1+0x1b90] ;  /* 0x001b900001097983 */ /* 0x000ea20000100800 */
[----:B------:R-:W-:Y:S01]  /*103270*/  UMOV UR4, UR26 ;  /* 0x0000001a00047c82 */ /* 0x000fe20008000000 */
[----:B------:R-:W-:Y:S01]  /*103280*/  UMOV UR20, UR27 ;  /* 0x0000001b00147c82 */ /* 0x000fe20008000000 */
[----:B------:R-:W0:Y:S02]  /*103290*/  LDCU.64 UR26, c[0x0][0x398] ;  /* 0x00007300ff1a77ac */ /* 0x000e240008000a00 */
[----:B0-----:R-:W-:Y:S01]  /*1032a0*/  UMOV UR10, UR27 ;  /* 0x0000001b000a7c82 */ /* 0x001fe20008000000 */
[----:B--2---:R-:W-:Y:S01]  /*1032b0*/  ISETP.LT.AND P1, PT, R9, UR5, !P3 ;  /* 0x0000000509007c0c */ /* 0x004fe2000df21270 */
[----:B------:R-:W0:Y:S01]  /*1032c0*/  LDCU UR5, c[0x0][0x3b8] ;  /* 0x00007700ff0577ac */ /* 0x000e220008000800 */
[----:B----4-:R-:W-:-:S02]  /*1032d0*/  IMAD.MOV.U32 R5, RZ, RZ, R8 ;  /* 0x000000ffff057224 */ /* 0x010fc400078e0008 */
[C---:B------:R-:W-:Y:S01]  /*1032e0*/  IMAD.WIDE R8, R2.reuse, 0x2, R14 ;  /* 0x0000000202087825 */ /* 0x040fe200078e020e */
[----:B------:R-:W-:Y:S01]  /*1032f0*/  ISETP.LT.AND P3, PT, R27, UR4, !P3 ;  /* 0x000000041b007c0c */ /* 0x000fe2000df61270 */
[----:B------:R-:W-:Y:S01]  /*103300*/  UMOV UR4, UR26 ;  /* 0x0000001a00047c82 */ /* 0x000fe20008000000 */
[----:B------:R-:W1:Y:S06]  /*103310*/  LDCU.64 UR26, c[0x0][0x398] ;  /* 0x00007300ff1a77ac */ /* 0x000e6c0008000a00 */
[----:B------:R2:W-:Y:S02]  /*103320*/  @P1 STG.E.U16 desc[UR66][R8.64], R5 ;  /* 0x0000000508001986 */ /* 0x0005e4000c101542 */
[----:B--2---:R-:W-:Y:S01]  /*103330*/  MOV R9, R5 ;  /* 0x0000000500097202 */ /* 0x004fe20000000f00 */
[----:B0-----:R-:W-:Y:S01]  /*103340*/  VIADD R5, R2, UR5 ;  /* 0x0000000502057c36 */ /* 0x001fe20008000000 */
[----:B------:R-:W0:Y:S01]  /*103350*/  LDCU UR5, c[0x0][0x398] ;  /* 0x00007300ff0577ac */ /* 0x000e220008000800 */
[----:B------:R-:W-:-:S02]  /*103360*/  ISETP.LT.AND P1, PT, R26, UR4, !P4 ;  /* 0x000000041a007c0c */ /* 0x000fc4000e721270 */
[----:B------:R-:W-:Y:S01]  /*103370*/  PRMT R10, R9, 0x7632, R10 ;  /* 0x00007632090a7816 */ /* 0x000fe2000000000a */
[----:B------:R-:W-:-:S05]  /*103380*/  IMAD.WIDE R8, R2, 0x2, R16 ;  /* 0x0000000202087825 */ /* 0x000fca00078e0210 */
[----:B------:R2:W-:Y:S01]  /*103390*/  @P3 STG.E.U16 desc[UR66][R8.64], R10 ;  /* 0x0000000a08003986 */ /* 0x0005e2000c101542 */
[----:B------:R-:W-:Y:S01]  /*1033a0*/  VIADD R2, R3, 0x22 ;  /* 0x0000002203027836 */ /* 0x000fe20000000000 */
[----:B-1----:R-:W-:Y:S01]  /*1033b0*/  UMOV UR4, UR27 ;  /* 0x0000001b00047c82 */ /* 0x002fe20008000000 */
[----:B0-----:R-:W-:Y:S01]  /*1033c0*/  ISETP.LT.AND P3, PT, R4, UR5, !P4 ;  /* 0x0000000504007c0c */ /* 0x001fe2000e761270 */
[----:B------:R-:W0:Y:S01]  /*1033d0*/  LDCU UR5, c[0x0][0x398] ;  /* 0x00007300ff0577ac */ /* 0x000e220008000800 */
[----:B--2---:R-:W-:-:S05]  /*1033e0*/  IMAD.WIDE R8, R5, 0x2, R6 ;  /* 0x0000000205087825 */ /* 0x004fca00078e0206 */
[----:B---3--:R1:W-:Y:S01]  /*1033f0*/  @P1 STG.E.U16 desc[UR66][R8.64], R25 ;  /* 0x0000001908001986 */ /* 0x0083e2000c101542 */
[----:B------:R-:W-:Y:S02]  /*103400*/  ISETP.GE.AND P1, PT, R2, UR4, PT ;  /* 0x0000000402007c0c */ /* 0x000fe4000bf26270 */
[----:B------:R-:W-:Y:S01]  /*103410*/  PRMT R2, R25, 0x7632, R2 ;  /* 0x0000763219027816 */ /* 0x000fe20000000002 */
[----:B-1----:R-:W-:Y:S01]  /*103420*/  IMAD.WIDE R8, R5, 0x2, R12 ;  /* 0x0000000205087825 */ /* 0x002fe200078e020c */
[----:B------:R-:W2:Y:S04]  /*103430*/  LDL.LU R25, [R1+0x32c] ;  /* 0x00032c0001197983 */ /* 0x000ea80000300800 */
[----:B------:R1:W-:Y:S04]  /*103440*/  @P3 STG.E.U16 desc[UR66][R8.64], R2 ;  /* 0x0000000208003986 */ /* 0x0003e8000c101542 */
[----:B-1----:R-:W3:Y:S04]  /*103450*/  LDL.LU R8, [R1+0x2e8] ;  /* 0x0002e80001087983 */ /* 0x002ee80000300800 */
[----:B------:R-:W0:Y:S01]  /*103460*/  LDL R9, [R1+0x1b90] ;  /* 0x001b900001097983 */ /* 0x000e220000100800 */
[----:B------:R-:W-:Y:S01]  /*103470*/  UMOV UR19, UR26 ;  /* 0x0000001a00137c82 */ /* 0x000fe20008000000 */
[----:B------:R-:W1:Y:S01]  /*103480*/  LDCU.64 UR26, c[0x0][0x398] ;  /* 0x00007300ff1a77ac */ /* 0x000e620008000a00 */
[----:B0-----:R-:W-:Y:S01]  /*103490*/  ISETP.LT.AND P3, PT, R9, UR5, !P4 ;  /* 0x0000000509007c0c */ /* 0x001fe2000e761270 */
[----:B------:R-:W0:Y:S01]  /*1034a0*/  LDCU UR5, c[0x0][0x3b8] ;  /* 0x00007700ff0577ac */ /* 0x000e220008000800 */
[----:B---3--:R-:W-:-:S02]  /*1034b0*/  IMAD.MOV.U32 R2, RZ, RZ, R8 ;  /* 0x000000ffff027224 */ /* 0x008fc400078e0008 */
[----:B------:R-:W-:-:S09]  /*1034c0*/  IMAD.WIDE R8, R5, 0x2, R14 ;  /* 0x0000000205087825 */ /* 0x000fd200078e020e */
[----:B------:R3:W-:Y:S02]  /*1034d0*/  @P3 STG.E.U16 desc[UR66][R8.64], R2 ;  /* 0x0000000208003986 */ /* 0x0007e4000c101542 */
[----:B---3--:R-:W-:Y:S02]  /*1034e0*/  IMAD.MOV.U32 R9, RZ, RZ, R2 ;  /* 0x000000ffff097224 */ /* 0x008fe400078e0002 */
[----:B0-----:R-:W-:Y:S01]  /*1034f0*/  VIADD R2, R5, UR5 ;  /* 0x0000000505027c36 */ /* 0x001fe20008000000 */
[----:B-1----:R-:W-:Y:S01]  /*103500*/  UMOV UR4, UR26 ;  /* 0x0000001a00047c82 */ /* 0x002fe20008000000 */
[----:B------:R-:W-:Y:S01]  /*103510*/  UMOV UR12, UR27 ;  /* 0x0000001b000c7c82 */ /* 0x000fe20008000000 */
[----:B------:R-:W-:Y:S01]  /*103520*/  PRMT R10, R9, 0x7632, R10 ;  /* 0x00007632090a7816 */ /* 0x000fe2000000000a */
[----:B------:R-:W-:Y:S01]  /*103530*/  IMAD.WIDE R8, R5, 0x2, R16 ;  /* 0x0000000205087825 */ /* 0x000fe200078e0210 */
[----:B------:R-:W0:Y:S01]  /*103540*/  LDCU.64 UR26, c[0x0][0x398] ;  /* 0x00007300ff1a77ac */ /* 0x000e220008000a00 */
[----:B------:R-:W3:Y:S01]  /*103550*/  LDL.LU R5, [R1+0x34c] ;  /* 0x00034c0001057983 */ /* 0x000ee20000300800 */
[----:B------:R-:W-:Y:S01]  /*103560*/  ISETP.LT.AND P4, PT, R27, UR4, !P4 ;  /* 0x000000041b007c0c */ /* 0x000fe2000e781270 */
[----:B------:R-:W1:Y:S01]  /*103570*/  LDCU UR5, c[0x0][0x398] ;  /* 0x00007300ff0577ac */ /* 0x000e620008000800 */
[----:B0-----:R-:W-:Y:S01]  /*103580*/  UMOV UR4, UR26 ;  /* 0x0000001a00047c82 */ /* 0x001fe20008000000 */
[----:B------:R-:W-:Y:S01]  /*103590*/  UMOV UR14, UR27 ;  /* 0x0000001b000e7c82 */ /* 0x000fe20008000000 */
[----:B------:R-:W-:Y:S01]  /*1035a0*/  ISETP.LT.AND P3, PT, R26, UR4, !P0 ;  /* 0x000000041a007c0c */ /* 0x000fe2000c761270 */
[----:B------:R-:W0:Y:S08]  /*1035b0*/  LDCU.64 UR26, c[0x0][0x398] ;  /* 0x00007300ff1a77ac */ /* 0x000e300008000a00 */
[----:B------:R4:W-:Y:S01]  /*1035c0*/  @P4 STG.E.U16 desc[UR66][R8.64], R10 ;  /* 0x0000000a08004986 */ /* 0x0009e2000c101542 */
[----:B-1----:R-:W-:Y:S01]  /*1035d0*/  ISETP.LT.AND P4, PT, R4, UR5, !P0 ;  /* 0x0000000504007c0c */ /* 0x002fe2000c781270 */
[----:B------:R-:W1:Y:S01]  /*1035e0*/  LDCU UR5, c[0x0][0x398] ;  /* 0x00007300ff0577ac */ /* 0x000e620008000800 */
[----:B----4-:R-:W-:Y:S01]  /*1035f0*/  IMAD.WIDE R8, R2, 0x2, R6 ;  /* 0x0000000202087825 */ /* 0x010fe200078e0206 */
[----:B0-----:R-:W-:-:S04]  /*103600*/  UMOV UR4, UR27 ;  /* 0x0000001b00047c82 */ /* 0x001fc80008000000 */
[----:B---3--:R0:W-:Y:S02]  /*103610*/  @P3 STG.E.U16 desc[UR66][R8.64], R5 ;  /* 0x0000000508003986 */ /* 0x0081e4000c101542 */
[----:B0-----:R-:W-:Y:S02]  /*103620*/  IMAD.MOV.U32 R9, RZ, RZ, R5 ;  /* 0x000000ffff097224 */ /* 0x001fe400078e0005 */
[----:B------:R-:W-:-:S05]  /*103630*/  VIADD R5, R3, 0x23 ;  /* 0x0000002303057836 */ /* 0x000fca0000000000 */
[----:B------:R-:W-:Y:S02]  /*103640*/  ISETP.GE.AND P3, PT, R5, UR4, PT ;  /* 0x0000000405007c0c */ /* 0x000fe4000bf66270 */
[----:B------:R-:W-:Y:S01]  /*103650*/  PRMT R5, R9, 0x7632, R5 ;  /* 0x0000763209057816 */ /* 0x000fe20000000005 */
[----:B------:R-:W-:-:S05]  /*103660*/  IMAD.WIDE R8, R2, 0x2, R12 ;  /* 0x0000000202087825 */ /* 0x000fca00078e020c */
[----:B------:R0:W-:Y:S04]  /*103670*/  @P4 STG.E.U16 desc[UR66][R8.64], R5 ;  /* 0x0000000508004986 */ /* 0x0001e8000c101542 */
[----:B0-----:R-:W1:Y:S01]  /*103680*/  LDL R9, [R1+0x1b90] ;  /* 0x001b900001097983 */ /* 0x001e620000100800 */
[----:B--2---:R-:W-:Y:S01]  /*103690*/  PRMT R10, R25, 0x7632, R10 ;  /* 0x00007632190a7816 */ /* 0x004fe2000000000a */
[----:B------:R-:W-:Y:S01]  /*1036a0*/  UMOV UR9, UR8 ;  /* 0x0000000800097c82 */ /* 0x000fe20008000000 */
[----:B------:R-:W-:Y:S01]  /*1036b0*/  UMOV UR4, UR32 ;  /* 0x0000002000047c82 */ /* 0x000fe20008000000 */
[----:B------:R-:W-:Y:S01]  /*1036c0*/  UMOV UR8, UR33 ;  /* 0x0000002100087c82 */ /* 0x000fe20008000000 */
[----:B------:R-:W0:Y:S01]  /*1036d0*/  LDCU.64 UR32, c[0x0][0x398] ;  /* 0x00007300ff2077ac */ /* 0x000e220008000a00 */
[----:B-1----:R-:W-:Y:S01]  /*1036e0*/  ISETP.LT.AND P4, PT, R9, UR5, !P0 ;  /* 0x0000000509007c0c */ /* 0x002fe2000c781270 */
[----:B------:R-:W1:Y:S01]  /*1036f0*/  LDCU UR5, c[0x0][0x3b8] ;  /* 0x00007700ff0577ac */ /* 0x000e620008000800 */
[----:B------:R-:W-:-:S11]  /*103700*/  IMAD.WIDE R8, R2, 0x2, R14 ;  /* 0x0000000202087825 */ /* 0x000fd600078e020e */
[----:B------:R2:W-:Y:S01]  /*103710*/  @P4 STG.E.U16 desc[UR66][R8.64], R25 ;  /* 0x0000001908004986 */ /* 0x0005e2000c101542 */
[C---:B-1----:R-:W-:Y:S01]  /*103720*/  VIADD R5, R2.reuse, UR5 ;  /* 0x0000000502057c36 */ /* 0x042fe20008000000 */
[----:B------:R-:W-:Y:S01]  /*103730*/  ISETP.LT.AND P0, PT, R27, UR4, !P0 ;  /* 0x000000041b007c0c */ /* 0x000fe2000c701270 */
[----:B------:R-:W1:Y:S01]  /*103740*/  LDCU UR5, c[0x0][0x398] ;  /* 0x00007300ff0577ac */ /* 0x000e620008000800 */
[----:B--2---:R-:W2:Y:S01]  /*103750*/  LDL.LU R25, [R1+0x2b0] ;  /* 0x0002b00001197983 */ /* 0x004ea20000300800 */
[----:B------:R-:W-:-:S03]  /*103760*/  IMAD.WIDE R8, R2, 0x2, R16 ;  /* 0x0000000202087825 */ /* 0x000fc600078e0210 */
[----:B------:R-:W3:Y:S01]  /*103770*/  LDL.LU R2, [R1+0x30c] ;  /* 0x00030c0001027983 */ /* 0x000ee20000300800 */
[----:B0-----:R-:W-:Y:S01]  /*103780*/  UMOV UR4, UR32 ;  /* 0x0000002000047c82 */ /* 0x001fe20008000000 */
[----:B------:R-:W-:Y:S01]  /*103790*/  UMOV UR16, UR33 ;  /* 0x0000002100107c82 */ /* 0x000fe20008000000 */
[----:B------:R-:W-:Y:S01]  /*1037a0*/  ISETP.LT.AND P4, PT, R26, UR4, !P2 ;  /* 0x000000041a007c0c */ /* 0x000fe2000d781270 */
[----:B------:R-:W0:Y:S03]  /*1037b0*/  LDCU.64 UR32, c[0x0][0x398] ;  /* 0x00007300ff2077ac */ /* 0x000e260008000a00 */
[----:B------:R4:W-:Y:S01]  /*1037c0*/  @P0 STG.E.U16 desc[UR66][R8.64], R10 ;  /* 0x0000000a08000986 */ /* 0x0009e2000c101542 */
[----:B-1----:R-:W-:Y:S01]  /*1037d0*/  ISETP.LT.AND P0, PT, R4, UR5, !P2 ;  /* 0x0000000504007c0c */ /* 0x002fe2000d701270 */
[----:B------:R-:W1:Y:S01]  /*1037e0*/  LDCU UR5, c[0x0][0x398] ;  /* 0x00007300ff0577ac */ /* 0x000e620008000800 */
[----:B----4-:R-:W-:Y:S01]  /*1037f0*/  IMAD.WIDE R8, R5, 0x2, R6 ;  /* 0x0000000205087825 */ /* 0x010fe200078e0206 */
[----:B0-----:R-:W-:-:S05]  /*103800*/  UMOV UR4, UR33 ;  /* 0x0000002100047c82 */ /* 0x001fca0008000000 */
[----:B---3--:R0:W-:Y:S02]  /*103810*/  @P4 STG.E.U16 desc[UR66][R8.64], R2 ;  /* 0x0000000208004986 */ /* 0x0081e4000c101542 */
[----:B0-----:R-:W-:Y:S02]  /*103820*/  IMAD.MOV.U32 R9, RZ, RZ, R2 ;  /* 0x000000ffff097224 */ /* 0x001fe400078e0002 */
[----:B------:R-:W-:-:S05]  /*103830*/  VIADD R2, R3, 0x24 ;  /* 0x0000002403027836 */ /* 0x000fca0000000000 */
[----:B------:R-:W-:Y:S02]  /*103840*/  ISETP.GE.AND P4, PT, R2, UR4, PT ;  /* 0x0000000402007c0c */ /* 0x000fe4000bf86270 */
[----:B------:R-:W-:Y:S01]  /*103850*/  PRMT R2, R9, 0x7632, R2 ;  /* 0x0000763209027816 */ /* 0x000fe20000000002 */
[----:B------:R-:W-:-:S05]  /*103860*/  IMAD.WIDE R8, R5, 0x2, R12 ;  /* 0x0000000205087825 */ /* 0x000fca00078e020c */
[----:B------:R0:W-:Y:S04]  /*103870*/  @P0 STG.E.U16 desc[UR66][R8.64], R2 ;  /* 0x0000000208000986 */ /* 0x0001e8000c101542 */
[----:B0-----:R-:W3:Y:S04]  /*103880*/  LDL.LU R8, [R1+0x2ec] ;  /* 0x0002ec0001087983 */ /* 0x001ee80000300800 */
[----:B------:R-:W1:Y:S01]  /*103890*/  LDL R9, [R1+0x1b90] ;  /* 0x001b900001097983 */ /* 0x000e620000100800 */
[----:B------:R-:W-:Y:S01]  /*1038a0*/  UMOV UR27, UR26 ;  /* 0x0000001a001b7c82 */ /* 0x000fe20008000000 */
[----:B------:R-:W-:Y:S01]  /*1038b0*/  UMOV UR26, UR32 ;  /* 0x00000020001a7c82 */ /* 0x000fe20008000000 */
[----:B------:R-:W0:Y:S02]  /*1038c0*/  LDCU.64 UR32, c[0x0][0x398] ;  /* 0x00007300ff2077ac */ /* 0x000e240008000a00 */
[----:B0-----:R-:W-:Y:S01]  /*1038d0*/  UMOV UR4, UR32 ;  /* 0x0000002000047c82 */ /* 0x001fe20008000000 */
[----:B------:R-:W-:Y:S01]  /*1038e0*/  UMOV UR22, UR33 ;  /* 0x0000002100167c82 */ /* 0x000fe20008000000 */
[----:B------:R-:W0:Y:S01]  /*1038f0*/  LDCU.64 UR32, c[0x0][0x398] ;  /* 0x00007300ff2077ac */ /* 0x000e220008000a00 */
[----:B-1----:R-:W-:Y:S01]  /*103900*/  ISETP.LT.AND P0, PT, R9, UR5, !P2 ;  /* 0x0000000509007c0c */ /* 0x002fe2000d701270 */
[----:B------:R-:W1:Y:S01]  /*103910*/  LDCU UR5, c[0x0][0x3b8] ;  /* 0x00007700ff0577ac */ /* 0x000e620008000800 */
[----:B---3--:R-:W-:-:S02]  /*103920*/  IMAD.MOV.U32 R2, RZ, RZ, R8 ;  /* 0x000000ffff027224 */ /* 0x008fc400078e0008 */
[----:B------:R-:W-:Y:S01]  /*103930*/  IMAD.WIDE R8, R5, 0x2, R14 ;  /* 0x0000000205087825 */ /* 0x000fe200078e020e */
[----:B------:R-:W-:-:S08]  /*103940*/  ISETP.LT.AND P2, PT, R27, UR4, !P2 ;  /* 0x000000041b007c0c */ /* 0x000fd0000d741270 */
[----:B------:R3:W-:Y:S01]  /*103950*/  @P0 STG.E.U16 desc[UR66][R8.64], R2 ;  /* 0x0000000208000986 */ /* 0x0007e2000c101542 */
[----:B0-----:R-:W-:Y:S01]  /*103960*/  UMOV UR4, UR32 ;  /* 0x0000002000047c82 */ /* 0x001fe20008000000 */
[----:B---3--:R-:W-:Y:S02]  /*103970*/  IMAD.MOV.U32 R9, RZ, RZ, R2 ;  /* 0x000000ffff097224 */ /* 0x008fe400078e0002 */
[----:B-1----:R-:W-:Y:S01]  /*103980*/  VIADD R2, R5, UR5 ;  /* 0x0000000505027c36 */ /* 0x002fe20008000000 */
[----:B------:R-:W0:Y:S01]  /*103990*/  LDCU UR5, c[0x0][0x398] ;  /* 0x00007300ff0577ac */ /* 0x000e220008000800 */
[----:B------:R-:W-:Y:S02]  /*1039a0*/  ISETP.LT.AND P0, PT, R26, UR4, !P6 ;  /* 0x000000041a007c0c */ /* 0x000fe4000f701270 */
[----:B------:R-:W-:Y:S01]  /*1039b0*/  PRMT R10, R9, 0x7632, R10 ;  /* 0x00007632090a7816 */ /* 0x000fe2000000000a */
[----:B------:R-:W-:-:S05]  /*1039c0*/  IMAD.WIDE R8, R5, 0x2, R16 ;  /* 0x0000000205087825 */ /* 0x000fca00078e0210 */
[----:B------:R1:W-:Y:S01]  /*1039d0*/  @P2 STG.E.U16 desc[UR66][R8.64], R10 ;  /* 0x0000000a08002986 */ /* 0x0003e2000c101542 */
[----:B------:R-:W-:Y:S01]  /*1039e0*/  VIADD R5, R3, 0x25 ;  /* 0x0000002503057836 */ /* 0x000fe20000000000 */
[----:B0-----:R-:W-:Y:S01]  /*1039f0*/  ISETP.LT.AND P2, PT, R4, UR5, !P6 ;  /* 0x0000000504007c0c */ /* 0x001fe2000f741270 */
[----:B------:R-:W0:Y:S01]  /*103a00*/  LDCU UR5, c[0x0][0x398] ;  /* 0x00007300ff0577ac */ /* 0x000e220008000800 */
[----:B-1----:R-:W-:-:S05]  /*103a10*/  IMAD.WIDE R8, R2, 0x2, R6 ;  /* 0x0000000202087825 */ /* 0x002fca00078e0206 */
[----:B--2---:R1:W-:Y:S01]  /*103a20*/  @P0 STG.E.U16 desc[UR66][R8.64], R25 ;  /* 0x0000001908000986 */ /* 0x0043e2000c101542 */
        /* <DEDUP_REMOVED lines=15> */
[C---:B0-----:R-:W-:Y:S01]  /*103b20*/  VIADD R5, R2.reuse, UR5 ;  /* 0x0000000502057c36 */ /* 0x041fe20008000000 */
        /* <DEDUP_REMOVED lines=8> */
[----:B0-----:R-:W-:-:S02]  /*103bb0*/  UMOV UR4, UR32 ;  /* 0x0000002000047c82 */ /* 0x001fc40008000000 */
[----:B------:R-:W-:-:S09]  /*103bc0*/  ISETP.LT.AND P2, PT, R26, UR4, !P5 ;  /* 0x000000041a007c0c */ /* 0x000fd2000ef41270 */
[----:B------:R0:W-:Y:S01]  /*103bd0*/  @P6 STG.E.U16 desc[UR66][R8.64], R10 ;  /* 0x0000000a08006986 */ /* 0x0001e2000c101542 */
[----:B-1----:R-:W-:Y:S01]  /*103be0*/  ISETP.LT.AND P6, PT, R4, UR5, !P5 ;  /* 0x0000000504007c0c */ /* 0x002fe2000efc1270 */
[----:B------:R-:W1:Y:S01]  /*103bf0*/  LDCU UR5, c[0x0][0x398] ;  /* 0x00007300ff0577ac */ /* 0x000e620008000800 */
[----:B0-----:R-:W-:-:S05]  /*103c00*/  IMAD.WIDE R8, R5, 0x2, R6 ;  /* 0x0000000205087825 */ /* 0x001fca00078e0206 */
[----:B---3--:R0:W-:Y:S02]  /*103c10*/  @P2 STG.E.U16 desc[UR66][R8.64], R2 ;  /* 0x0000000208002986 */ /* 0x0081e4000c101542 */
[----:B0-----:R-:W-:Y:S01]  /*103c20*/  MOV R9, R2 ;  /* 0x0000000200097202 */ /* 0x001fe20000000f00 */
[----:B------:R-:W-:-:S05]  /*103c30*/  VIADD R2, R3, 0x26 ;  /* 0x0000002603027836 */ /* 0x000fca0000000000 */
[----:B------:R-:W-:Y:S02]  /*103c40*/  ISETP.GE.AND P2, PT, R2, UR75, PT ;  /* 0x0000004b02007c0c */ /* 0x000fe4000bf46270 */
[----:B------:R-:W-:Y:S01]  /*103c50*/  PRMT R2, R9, 0x7632, R2 ;  /* 0x0000763209027816 */ /* 0x000fe20000000002 */
[----:B------:R-:W-:-:S05]  /*103c60*/  IMAD.WIDE R8, R5, 0x2, R12 ;  /* 0x0000000205087825 */ /* 0x000fca00078e020c */
[----:B------:R0:W-:Y:S04]  /*103c70*/  @P6 STG.E.U16 desc[UR66][R8.64], R2 ;  /* 0x0000000208006986 */ /* 0x0001e8000c101542 */
[----:B0-----:R-:W1:Y:S01]  /*103c80*/  LDL R9, [R1+0x1b90] ;  /* 0x001b900001097983 */ /* 0x001e620000100800 */
[----:B--2---:R-:W-:Y:S02]  /*103c90*/  PRMT R10, R25, 0x7632, R10 ;  /* 0x00007632190a7816 */ /* 0x004fe4000000000a */
[----:B-1----:R-:W-:Y:S01]  /*103ca0*/  ISETP.LT.AND P6, PT, R9, UR5, !P5 ;  /* 0x0000000509007c0c */ /* 0x002fe2000efc1270 */
[----:B------:R-:W0:Y:S01]  /*103cb0*/  LDCU UR5, c[0x0][0x3b8] ;  /* 0x00007700ff0577ac */ /* 0x000e220008000800 */
[----:B------:R-:W-:-:S11]  /*103cc0*/  IMAD.WIDE R8, R5, 0x2, R14 ;  /* 0x0000000205087825 */ /* 0x000fd600078e020e */
[----:B------:R1:W-:Y:S01]  /*103cd0*/  @P6 STG.E.U16 desc[UR66][R8.64], R25 ;  /* 0x0000001908006986 */ /* 0x0003e2000c101542 */
[C---:B0-----:R-:W-:Y:S01]  /*103ce0*/  VIADD R2, R5.reuse, UR5 ;  /* 0x0000000505027c36 */ /* 0x041fe20008000000 */
[----:B------:R-:W-:Y:S01]  /*103cf0*/  UMOV UR4, UR34 ;  /* 0x0000002200047c82 */ /* 0x000fe20008000000 */
[----:B------:R-:W0:Y:S01]  /*103d00*/  LDCU UR5, c[0x0][0x398] ;  /* 0x00007300ff0577ac */ /* 0x000e220008000800 */
[----:B-1----:R-:W2:Y:S01]  /*103d10*/  LDL.LU R25, [R1+0x274] ;  /* 0x0002740001197983 */ /* 0x002ea20000300800 */
[----:B------:R-:W-:-:S03]  /*103d20*/  IMAD.WIDE R8, R5, 0x2, R16 ;  /* 0x0000000205087825 */ /* 0x000fc600078e0210 */
[----:B------:R-:W3:Y:S01]  /*103d30*/  LDL.LU R5, [R1+0x2b4] ;  /* 0x0002b40001057983 */ /* 0x000ee20000300800 */
[----:B------:R-:W-:Y:S01]  /*103d40*/  ISETP.LT.AND P5, PT, R27, UR4, !P5 ;  /* 0x000000041b007c0c */ /* 0x000fe2000efa1270 */
[----:B------:R-:W-:Y:S02]  /*103d50*/  UMOV UR4, UR40 ;  /* 0x0000002800047c82 */ /* 0x000fe40008000000 */
[----:B------:R-:W-:-:S10]  /*103d60*/  ISETP.LT.AND P6, PT, R26, UR4, !P1 ;  /* 0x000000041a007c0c */ /* 0x000fd4000cfc1270 */
[----:B------:R1:W-:Y:S01]  /*103d70*/  @P5 STG.E.U16 desc[UR66][R8.64], R10 ;  /* 0x0000000a08005986 */ /* 0x0003e2000c101542 */
[----:B0-----:R-:W-:Y:S01]  /*103d80*/  ISETP.LT.AND P5, PT, R4, UR5, !P1 ;  /* 0x0000000504007c0c */ /* 0x001fe2000cfa1270 */
[----:B------:R-:W0:Y:S01]  /*103d90*/  LDCU UR5, c[0x0][0x398] ;  /* 0x00007300ff0577ac */ /* 0x000e220008000800 */
[----:B-1----:R-:W-:-:S05]  /*103da0*/  IMAD.WIDE R8, R2, 0x2, R6 ;  /* 0x0000000202087825 */ /* 0x002fca00078e0206 */
[----:B---3--:R1:W-:Y:S02]  /*103db0*/  @P6 STG.E.U16 desc[UR66][R8.64], R5 ;  /* 0x0000000508006986 */ /* 0x0083e4000c101542 */
[----:B-1----:R-:W-:Y:S02]  /*103dc0*/  IMAD.MOV.U32 R9, RZ, RZ, R5 ;  /* 0x000000ffff097224 */ /* 0x002fe400078e0005 */
[----:B------:R-:W-:-:S05]  /*103dd0*/  VIADD R5, R3, 0x27 ;  /* 0x0000002703057836 */ /* 0x000fca0000000000 */
[----:B------:R-:W-:Y:S02]  /*103de0*/  ISETP.GE.AND P6, PT, R5, UR65, PT ;  /* 0x0000004105007c0c */ /* 0x000fe4000bfc6270 */
[----:B------:R-:W-:Y:S01]  /*103df0*/  PRMT R5, R9, 0x7632, R5 ;  /* 0x0000763209057816 */ /* 0x000fe20000000005 */
[----:B------:R-:W-:-:S05]  /*103e00*/  IMAD.WIDE R8, R2, 0x2, R12 ;  /* 0x0000000202087825 */ /* 0x000fca00078e020c */
[----:B------:R1:W-:Y:S04]  /*103e10*/  @P5 STG.E.U16 desc[UR66][R8.64], R5 ;  /* 0x0000000508005986 */ /* 0x0003e8000c101542 */
[----:B-1----:R-:W3:Y:S04]  /*103e20*/  LDL.LU R8, [R1+0x294] ;  /* 0x0002940001087983 */ /* 0x002ee80000300800 */
[----:B------:R-:W0:Y:S01]  /*103e30*/  LDL R9, [R1+0x1b90] ;  /* 0x001b900001097983 */ /* 0x000e220000100800 */
[----:B------:R-:W-:Y:S01]  /*103e40*/  MOV.SPILL R21, UR44 ;  /* 0x0000002c00157c02 */ /* 0x000fe20009000f00 */
[----:B------:R-:W1:Y:S01]  /*103e50*/  LDCU.64 UR44, c[0x0][0x398] ;  /* 0x00007300ff2c77ac */ /* 0x000e620008000a00 */
[----:B------:R-:W-:Y:S01]  /*103e60*/  UMOV UR4, UR42 ;  /* 0x0000002a00047c82 */ /* 0x000fe20008000000 */
[----:B0-----:R-:W-:Y:S01]  /*103e70*/  ISETP.LT.AND P5, PT, R9, UR5, !P1 ;  /* 0x0000000509007c0c */ /* 0x001fe2000cfa1270 */
[----:B------:R-:W0:Y:S01]  /*103e80*/  LDCU UR5, c[0x0][0x3b8] ;  /* 0x00007700ff0577ac */ /* 0x000e220008000800 */
[----:B---3--:R-:W-:-:S02]  /*103e90*/  IMAD.MOV.U32 R5, RZ, RZ, R8 ;  /* 0x000000ffff057224 */ /* 0x008fc400078e0008 */
[----:B------:R-:W-:Y:S01]  /*103ea0*/  IMAD.WIDE R8, R2, 0x2, R14 ;  /* 0x0000000202087825 */ /* 0x000fe200078e020e */
[----:B------:R-:W-:-:S08]  /*103eb0*/  ISETP.LT.AND P1, PT, R27, UR4, !P1 ;  /* 0x000000041b007c0c */ /* 0x000fd0000cf21270 */
[----:B------:R3:W-:Y:S01]  /*103ec0*/  @P5 STG.E.U16 desc[UR66][R8.64], R5 ;  /* 0x0000000508005986 */ /* 0x0007e2000c101542 */
[----:B-1----:R-:W-:Y:S01]  /*103ed0*/  UMOV UR4, UR44 ;  /* 0x0000002c00047c82 */ /* 0x002fe20008000000 */
[----:B---3--:R-:W-:Y:S02]  /*103ee0*/  IMAD.MOV.U32 R9, RZ, RZ, R5 ;  /* 0x000000ffff097224 */ /* 0x008fe400078e0005 */
[----:B0-----:R-:W-:Y:S01]  /*103ef0*/  VIADD R5, R2, UR5 ;  /* 0x0000000502057c36 */ /* 0x001fe20008000000 */
        /* <DEDUP_REMOVED lines=35> */
[----:B------:R-:W-:Y:S01]  /*104130*/  UMOV UR32, UR33 ;  /* 0x0000002100207c82 */ /* 0x000fe20008000000 */
[----:B0-----:R-:W-:Y:S01]  /*104140*/  UMOV UR4, UR44 ;  /* 0x0000002c00047c82 */ /* 0x001fe20008000000 */
[----:B------:R-:W-:Y:S01]  /*104150*/  UMOV UR33, UR45 ;  /* 0x0000002d00217c82 */ /* 0x000fe20008000000 */
[----:B------:R-:W-:Y:S01]  /*104160*/  ISETP.LT.AND P1, PT, R26, UR4, !P4 ;  /* 0x000000041a007c0c */ /* 0x000fe2000e721270 */
[----:B------:R-:W0:Y:S07]  /*104170*/  LDCU.64 UR44, c[0x0][0x398] ;  /* 0x00007300ff2c77ac */ /* 0x000e2e0008000a00 */
[----:B------:R4:W-:Y:S01]  /*104180*/  @P3 STG.E.U16 desc[UR66][R8.64], R10 ;  /* 0x0000000a08003986 */ /* 0x0009e2000c101542 */
[----:B-1----:R-:W-:Y:S01]  /*104190*/  ISETP.LT.AND P3, PT, R4, UR5, !P4 ;  /* 0x0000000504007c0c */ /* 0x002fe2000e761270 */
[----:B----4-:R-:W-:Y:S01]  /*1041a0*/  IMAD.WIDE R8, R2, 0x2, R6 ;  /* 0x0000000202087825 */ /* 0x010fe200078e0206 */
[----:B0-----:R-:W-:-:S04]  /*1041b0*/  UMOV UR5, UR45 ;  /* 0x0000002d00057c82 */ /* 0x001fc80008000000 */
[----:B---3--:R0:W-:Y:S02]  /*1041c0*/  @P1 STG.E.U16 desc[UR66][R8.64], R5 ;  /* 0x0000000508001986 */ /* 0x0081e4000c101542 */
[----:B0-----:R-:W-:Y:S02]  /*1041d0*/  IMAD.MOV.U32 R9, RZ, RZ, R5 ;  /* 0x000000ffff097224 */ /* 0x001fe400078e0005 */
[----:B------:R-:W-:-:S05]  /*1041e0*/  VIADD R5, R3, 0x9b ;  /* 0x0000009b03057836 */ /* 0x000fca0000000000 */
[----:B------:R-:W-:Y:S01]  /*1041f0*/  ISETP.GE.AND P1, PT, R5, UR5, PT ;  /* 0x0000000505007c0c */ /* 0x000fe2000bf26270 */
[----:B------:R-:W-:Y:S01]  /*104200*/  UMOV UR4, UR44 ;  /* 0x0000002c00047c82 */ /* 0x000fe20008000000 */
[----:B------:R-:W-:Y:S01]  /*104210*/  PRMT R5, R9, 0x7632, R5 ;  /* 0x0000763209057816 */ /* 0x000fe20000000005 */
[----:B------:R-:W-:Y:S01]  /*104220*/  IMAD.WIDE R8, R2, 0x2, R12 ;  /* 0x0000000202087825 */ /* 0x000fe200078e020c */
[----:B------:R-:W0:Y:S04]  /*104230*/  LDCU UR5, c[0x0][0x398] ;  /* 0x00007300ff0577ac */ /* 0x000e280008000800 */
[----:B------:R1:W-:Y:S01]  /*104240*/  @P3 STG.E.U16 desc[UR66][R8.64], R5 ;  /* 0x0000000508003986 */ /* 0x0003e2000c101542 */
[----:B------:R-:W3:Y:S03]  /*104250*/  LDCU.64 UR44, c[0x0][0x398] ;  /* 0x00007300ff2c77ac */ /* 0x000ee60008000a00 */
[----:B-1----:R-:W0:Y:S01]  /*104260*/  LDL R9, [R1+0x1b90] ;  /* 0x001b900001097983 */ /* 0x002e220000100800 */
[----:B---3--:R-:W-:Y:S01]  /*104270*/  UMOV UR37, UR45 ;  /* 0x0000002d00257c82 */ /* 0x008fe20008000000 */
[----:B--2---:R-:W-:-:S02]  /*104280*/  PRMT R10, R25, 0x7632, R10 ;  /* 0x00007632190a7816 */ /* 0x004fc4000000000a */
[----:B0-----:R-:W-:Y:S01]  /*104290*/  ISETP.LT.AND P3, PT, R9, UR5, !P4 ;  /* 0x0000000509007c0c */ /* 0x001fe2000e761270 */
[----:B------:R-:W-:Y:S01]  /*1042a0*/  UMOV UR5, UR44 ;  /* 0x0000002c00057c82 */ /* 0x000fe20008000000 */
[----:B------:R-:W0:Y:S01]  /*1042b0*/  LDCU.64 UR44, c[0x0][0x398] ;  /* 0x00007300ff2c77ac */ /* 0x000e220008000a00 */
[----:B------:R-:W-:Y:S01]  /*1042c0*/  IMAD.WIDE R8, R2, 0x2, R14 ;  /* 0x0000000202087825 */ /* 0x000fe200078e020e */
[----:B------:R-:W-:-:S09]  /*1042d0*/  ISETP.LT.AND P4, PT, R27, UR5, !P4 ;  /* 0x000000051b007c0c */ /* 0x000fd2000e781270 */
[----:B------:R1:W-:Y:S01]  /*1042e0*/  @P3 STG.E.U16 desc[UR66][R8.64], R25 ;  /* 0x0000001908003986 */ /* 0x0003e2000c101542 */
[----:B0-----:R-:W-:Y:S02]  /*1042f0*/  UMOV UR5, UR44 ;  /* 0x0000002c00057c82 */ /* 0x001fe40008000000 */
[----:B------:R-:W-:Y:S02]  /*104300*/  ISETP.LT.AND P3, PT, R26, UR5, !P0 ;  /* 0x000000051a007c0c */ /* 0x000fe4000c761270 */
[----:B------:R-:W0:Y:S01]  /*104310*/  LDCU UR5, c[0x0][0x3b8] ;  /* 0x00007700ff0577ac */ /* 0x000e220008000800 */
[----:B-1----:R-:W2:Y:S01]  /*104320*/  LDL.LU R25, [R1+0x2bc] ;  /* 0x0002bc0001197983 */ /* 0x002ea20000300800 */
[----:B------:R-:W-:-:S04]  /*104330*/  IMAD.WIDE R8, R2, 0x2, R16 ;  /* 0x0000000202087825 */ /* 0x000fc800078e0210 */
[----:B0-----:R-:W-:Y:S01]  /*104340*/  VIADD R5, R2, UR5 ;  /* 0x0000000502057c36 */ /* 0x001fe20008000000 */
[----:B------:R-:W0:Y:S01]  /*104350*/  LDCU UR5, c[0x0][0x398] ;  /* 0x00007300ff0577ac */ /* 0x000e220008000800 */
[----:B------:R-:W3:Y:S01]  /*104360*/  LDL.LU R2, [R1+0x278] ;  /* 0x0002780001027983 */ /* 0x000ee20000300800 */
[----:B------:R-:W-:Y:S01]  /*104370*/  UMOV UR34, UR35 ;  /* 0x0000002300227c82 */ /* 0x000fe20008000000 */
[----:B------:R-:W-:Y:S01]  /*104380*/  UMOV UR35, UR45 ;  /* 0x0000002d00237c82 */ /* 0x000fe20008000000 */
[----:B------:R-:W1:Y:S01]  /*104390*/  LDCU.64 UR44, c[0x0][0x398] ;  /* 0x00007300ff2c77ac */ /* 0x000e620008000a00 */
[----:B------:R4:W-:Y:S02]  /*1043a0*/  @P4 STG.E.U16 desc[UR66][R8.64], R10 ;  /* 0x0000000a08004986 */ /* 0x0009e4000c101542 */
[----:B----4-:R-:W-:Y:S01]  /*1043b0*/  IMAD.WIDE R8, R5, 0x2, R6 ;  /* 0x0000000205087825 */ /* 0x010fe200078e0206 */
[----:B0-----:R-:W-:Y:S01]  /*1043c0*/  ISETP.LT.AND P4, PT, R4, UR5, !P0 ;  /* 0x0000000504007c0c */ /* 0x001fe2000c781270 */
[----:B-1----:R-:W-:-:S03]  /*1043d0*/  UMOV UR5, UR45 ;  /* 0x0000002d00057c82 */ /* 0x002fc60008000000 */
        /* <DEDUP_REMOVED lines=10> */
[----:B-1----:R-:W4:Y:S04]  /*104480*/  LDL.LU R8, [R1+0x258] ;  /* 0x0002580001087983 */ /* 0x002f280000300800 */
[----:B------:R-:W0:Y:S01]  /*104490*/  LDL R9, [R1+0x1b90] ;  /* 0x001b900001097983 */ /* 0x000e220000100800 */
[----:B---3--:R-:W-:Y:S01]  /*1044a0*/  UMOV UR39, UR45 ;  /* 0x0000002d00277c82 */ /* 0x008fe20008000000 */
[----:B------:R-:W-:Y:S01]  /*1044b0*/  UMOV UR40, UR41 ;  /* 0x0000002900287c82 */ /* 0x000fe20008000000 */
[----:B0-----:R-:W-:Y:S01]  /*1044c0*/  ISETP.LT.AND P4, PT, R9, UR5, !P0 ;  /* 0x0000000509007c0c */ /* 0x001fe2000c781270 */
[----:B------:R-:W-:Y:S01]  /*1044d0*/  UMOV UR5, UR44 ;  /* 0x0000002c00057c82 */ /* 0x000fe20008000000 */
[----:B------:R-:W0:Y:S01]  /*1044e0*/  LDCU.64 UR44, c[0x0][0x398] ;  /* 0x00007300ff2c77ac */ /* 0x000e220008000a00 */
[----:B----4-:R-:W-:-:S02]  /*1044f0*/  IMAD.MOV.U32 R2, RZ, RZ, R8 ;  /* 0x000000ffff027224 */ /* 0x010fc400078e0008 */
[----:B------:R-:W-:Y:S01]  /*104500*/  IMAD.WIDE R8, R5, 0x2, R14 ;  /* 0x0000000205087825 */ /* 0x000fe200078e020e */
[----:B------:R-:W-:-:S07]  /*104510*/  ISETP.LT.AND P0, PT, R27, UR5, !P0 ;  /* 0x000000051b007c0c */ /* 0x000fce000c701270 */
[----:B------:R1:W-:Y:S01]  /*104520*/  @P4 STG.E.U16 desc[UR66][R8.64], R2 ;  /* 0x0000000208004986 */ /* 0x0003e2000c101542 */
[----:B0-----:R-:W-:Y:S02]  /*104530*/  UMOV UR5, UR44 ;  /* 0x0000002c00057c82 */ /* 0x001fe40008000000 */
[----:B------:R-:W-:Y:S02]  /*104540*/  ISETP.LT.AND P4, PT, R26, UR5, !P2 ;  /* 0x000000051a007c0c */ /* 0x000fe4000d781270 */
[----:B------:R-:W0:Y:S01]  /*104550*/  LDCU UR5, c[0x0][0x3b8] ;  /* 0x00007700ff0577ac */ /* 0x000e220008000800 */
[----:B-1----:R-:W-:Y:S01]  /*104560*/  MOV R9, R2 ;  /* 0x0000000200097202 */ /* 0x002fe20000000f00 */
[----:B------:R-:W-:Y:S01]  /*104570*/  UMOV UR41, UR45 ;  /* 0x0000002d00297c82 */ /* 0x000fe20008000000 */
[----:B------:R-:W1:Y:S02]  /*104580*/  LDCU.64 UR44, c[0x0][0x398] ;  /* 0x00007300ff2c77ac */ /* 0x000e640008000a00 */
[----:B------:R-:W-:Y:S01]  /*104590*/  PRMT R10, R9, 0x7632, R10 ;  /* 0x00007632090a7816 */ /* 0x000fe2000000000a */
[C---:B0-----:R-:W-:Y:S01]  /*1045a0*/  VIADD R2, R5.reuse, UR5 ;  /* 0x0000000505027c36 */ /* 0x041fe20008000000 */
[----:B------:R-:W0:Y:S01]  /*1045b0*/  LDCU UR5, c[0x0][0x398] ;  /* 0x00007300ff0577ac */ /* 0x000e220008000800 */
[----:B------:R-:W-:-:S05]  /*1045c0*/  IMAD.WIDE R8, R5, 0x2, R16 ;  /* 0x0000000205087825 */ /* 0x000fca00078e0210 */
[----:B------:R3:W-:Y:S01]  /*1045d0*/  @P0 STG.E.U16 desc[UR66][R8.64], R10 ;  /* 0x0000000a08000986 */ /* 0x0007e2000c101542 */
[----:B------:R-:W-:Y:S01]  /*1045e0*/  VIADD R5, R3, 0x97 ;  /* 0x0000009703057836 */ /* 0x000fe20000000000 */
[----:B0-----:R-:W-:Y:S01]  /*1045f0*/  ISETP.LT.AND P0, PT, R4, UR5, !P2 ;  /* 0x0000000504007c0c */ /* 0x001fe2000d701270 */
[----:B---3--:R-:W-:Y:S01]  /*104600*/  IMAD.WIDE R8, R2, 0x2, R6 ;  /* 0x0000000202087825 */ /* 0x008fe200078e0206 */
[----:B-1----:R-:W-:-:S04]  /*104610*/  UMOV UR5, UR45 ;  /* 0x0000002d00057c82 */ /* 0x002fc80008000000 */
[----:B--2---:R0:W-:Y:S01]  /*104620*/  @P4 STG.E.U16 desc[UR66][R8.64], R25 ;  /* 0x0000001908004986 */ /* 0x0041e2000c101542 */
[----:B------:R-:W-:Y:S01]  /*104630*/  ISETP.GE.AND P4, PT, R5, UR5, PT ;  /* 0x0000000505007c0c */ /* 0x000fe2000bf86270 */
[----:B------:R-:W-:Y:S01]  /*104640*/  UMOV UR55, UR44 ;  /* 0x0000002c00377c82 */ /* 0x000fe20008000000 */
[----:B------:R-:W-:Y:S01]  /*104650*/  PRMT R5, R25, 0x7632, R5 ;  /* 0x0000763219057816 */ /* 0x000fe20000000005 */
[----:B------:R-:W1:Y:S01]  /*104660*/  LDCU UR5, c[0x0][0x398] ;  /* 0x00007300ff0577ac */ /* 0x000e620008000800 */
[----:B------:R-:W2:Y:S01]  /*104670*/  LDCU.64 UR44, c[0x0][0x398] ;  /* 0x00007300ff2c77ac */ /* 0x000ea20008000a00 */
[----:B0-----:R-:W-:Y:S01]  /*104680*/  IMAD.WIDE R8, R2, 0x2, R12 ;  /* 0x0000000202087825 */ /* 0x001fe200078e020c */
[----:B------:R-:W3:Y:S04]  /*104690*/  LDL.LU R25, [R1+0x25c] ;  /* 0x00025c0001197983 */ /* 0x000ee80000300800 */
[----:B------:R0:W-:Y:S04]  /*1046a0*/  @P0 STG.E.U16 desc[UR66][R8.64], R5 ;  /* 0x0000000508000986 */ /* 0x0001e8000c101542 */
[----:B0-----:R-:W4:Y:S04]  /*1046b0*/  LDL.LU R8, [R1+0x29c] ;  /* 0x00029c0001087983 */ /* 0x001f280000300800 */
[----:B------:R-:W1:Y:S01]  /*1046c0*/  LDL R9, [R1+0x1b90] ;  /* 0x001b900001097983 */ /* 0x000e620000100800 */
[----:B--2---:R-:W-:Y:S01]  /*1046d0*/  UMOV UR49, UR45 ;  /* 0x0000002d00317c82 */ /* 0x004fe20008000000 */
[----:B-1----:R-:W-:Y:S01]  /*1046e0*/  ISETP.LT.AND P0, PT, R9, UR5, !P2 ;  /* 0x0000000509007c0c */ /* 0x002fe2000d701270 */
        /* <DEDUP_REMOVED lines=9> */
[----:B-1----:R-:W-:-:S05]  /*104780*/  IMAD.MOV.U32 R9, RZ, RZ, R5 ;  /* 0x000000ffff097224 */ /* 0x002fca00078e0005 */
[----:B------:R-:W-:Y:S01]  /*104790*/  PRMT R10, R9, 0x7632, R10 ;  /* 0x00007632090a7816 */ /* 0x000fe2000000000a */
[----:B------:R-:W-:-:S04]  /*1047a0*/  IMAD.WIDE R8, R2, 0x2, R16 ;  /* 0x0000000202087825 */ /* 0x000fc800078e0210 */
[----:B0-----:R-:W-:Y:S01]  /*1047b0*/  VIADD R5, R2, UR5 ;  /* 0x0000000502057c36 */ /* 0x001fe20008000000 */
[----:B------:R-:W0:Y:S01]  /*1047c0*/  LDCU UR5, c[0x0][0x398] ;  /* 0x00007300ff0577ac */ /* 0x000e220008000800 */
[----:B------:R-:W2:Y:S01]  /*1047d0*/  LDL.LU R2, [R1+0x27c] ;  /* 0x00027c0001027983 */ /* 0x000ea20000300800 */
[----:B------:R-:W-:Y:S01]  /*1047e0*/  UMOV UR57, UR45 ;  /* 0x0000002d00397c82 */ /* 0x000fe20008000000 */
[----:B------:R-:W1:Y:S02]  /*1047f0*/  LDCU.64 UR44, c[0x0][0x398] ;  /* 0x00007300ff2c77ac */ /* 0x000e640008000a00 */
[----:B------:R4:W-:Y:S02]  /*104800*/  @P2 STG.E.U16 desc[UR66][R8.64], R10 ;  /* 0x0000000a08002986 */ /* 0x0009e4000c101542 */
[----:B----4-:R-:W-:Y:S01]  /*104810*/  IMAD.WIDE R8, R5, 0x2, R6 ;  /* 0x0000000205087825 */ /* 0x010fe200078e0206 */
[----:B0-----:R-:W-:Y:S01]  /*104820*/  ISETP.LT.AND P2, PT, R4, UR5, !P6 ;  /* 0x0000000504007c0c */ /* 0x001fe2000f741270 */
[----:B-1----:R-:W-:-:S03]  /*104830*/  UMOV UR5, UR45 ;  /* 0x0000002d00057c82 */ /* 0x002fc60008000000 */
[----:B--2---:R0:W-:Y:S02]  /*104840*/  @P0 STG.E.U16 desc[UR66][R8.64], R2 ;  /* 0x0000000208000986 */ /* 0x0041e4000c101542 */
        /* <DEDUP_REMOVED lines=8> */
[----:B------:R-:W2:Y:S03]  /*1048d0*/  LDCU.64 UR44, c[0x0][0x398] ;  /* 0x00007300ff2c77ac */ /* 0x000ea60008000a00 */
[----:B-1----:R-:W0:Y:S01]  /*1048e0*/  LDL R9, [R1+0x1b90] ;  /* 0x001b900001097983 */ /* 0x002e220000100800 */
[----:B--2---:R-:W-:Y:S01]  /*1048f0*/  UMOV UR59, UR45 ;  /* 0x0000002d003b7c82 */ /* 0x004fe20008000000 */
[----:B---3--:R-:W-:-:S02]  /*104900*/  PRMT R10, R25, 0x7632, R10 ;  /* 0x00007632190a7816 */ /* 0x008fc4000000000a */
        /* <DEDUP_REMOVED lines=13> */
[----:B------:R-:W3:Y:S04]  /*1049e0*/  LDL.LU R5, [R1+0x2c0] ;  /* 0x0002c00001057983 */ /* 0x000ee80000300800 */
[----:B------:R1:W-:Y:S02]  /*1049f0*/  @P6 STG.E.U16 desc[UR66][R8.64], R10 ;  /* 0x0000000a08006986 */ /* 0x0003e4000c101542 */
[----:B-1----:R-:W-:Y:S01]  /*104a00*/  IMAD.WIDE R8, R2, 0x2, R6 ;  /* 0x0000000202087825 */ /* 0x002fe200078e0206 */
[----:B0-----:R-:W-:Y:S01]  /*104a10*/  ISETP.LT.AND P6, PT, R4, UR5, !P5 ;  /* 0x0000000504007c0c */ /* 0x001fe2000efc1270 */
[----:B------:R-:W-:Y:S01]  /*104a20*/  UMOV UR61, UR45 ;  /* 0x0000002d003d7c82 */ /* 0x000fe20008000000 */
[----:B------:R-:W0:Y:S01]  /*104a30*/  LDCU UR5, c[0x0][0x398] ;  /* 0x00007300ff0577ac */ /* 0x000e220008000800 */
[----:B------:R-:W1:Y:S01]  /*104a40*/  LDCU.64 UR44, c[0x0][0x398] ;  /* 0x00007300ff2c77ac */ /* 0x000e620008000a00 */
[----:B---3--:R3:W-:Y:S02]  /*104a50*/  @P2 STG.E.U16 desc[UR66][R8.64], R5 ;  /* 0x0000000508002986 */ /* 0x0087e4000c101542 */
[----:B---3--:R-:W-:-:S02]  /*104a60*/  IMAD.MOV.U32 R9, RZ, RZ, R5 ;  /* 0x000000ffff097224 */ /* 0x008fc400078e0005 */
[----:B------:R-:W-:-:S05]  /*104a70*/  VIADD R5, R3, 0x29 ;  /* 0x0000002903057836 */ /* 0x000fca0000000000 */
[----:B------:R-:W-:Y:S02]  /*104a80*/  ISETP.GE.AND P2, PT, R5, UR73, PT ;  /* 0x0000004905007c0c */ /* 0x000fe4000bf46270 */
[----:B------:R-:W-:Y:S01]  /*104a90*/  PRMT R5, R9, 0x7632, R5 ;  /* 0x0000763209057816 */ /* 0x000fe20000000005 */
[----:B------:R-:W-:-:S05]  /*104aa0*/  IMAD.WIDE R8, R2, 0x2, R12 ;  /* 0x0000000202087825 */ /* 0x000fca00078e020c */
[----:B------:R3:W-:Y:S04]  /*104ab0*/  @P6 STG.E.U16 desc[UR66][R8.64], R5 ;  /* 0x0000000508006986 */ /* 0x0007e8000c101542 */
[----:B---3--:R-:W3:Y:S04]  /*104ac0*/  LDL.LU R8, [R1+0x2a0] ;  /* 0x0002a00001087983 */ /* 0x008ee80000300800 */
[----:B------:R-:W0:Y:S01]  /*104ad0*/  LDL R9, [R1+0x1b90] ;  /* 0x001b900001097983 */ /* 0x000e220000100800 */
[----:B-1----:R-:W-:Y:S01]  /*104ae0*/  UMOV UR63, UR45 ;  /* 0x0000002d003f7c82 */ /* 0x002fe20008000000 */
[----:B0-----:R-:W-:Y:S01]  /*104af0*/  ISETP.LT.AND P6, PT, R9, UR5, !P5 ;  /* 0x0000000509007c0c */ /* 0x001fe2000efc1270 */
[----:B------:R-:W-:Y:S01]  /*104b00*/  UMOV UR5, UR44 ;  /* 0x0000002c00057c82 */ /* 0x000fe20008000000 */
[----:B------:R-:W0:Y:S01]  /*104b10*/  LDCU.64 UR44, c[0x0][0x398] ;  /* 0x00007300ff2c77ac */ /* 0x000e220008000a00 */
[----:B---3--:R-:W-:-:S02]  /*104b20*/  IMAD.MOV.U32 R5, RZ, RZ, R8 ;  /* 0x000000ffff057224 */ /* 0x008fc400078e0008 */
        /* <DEDUP_REMOVED lines=8> */
[----:B------:R-:W-:-:S05]  /*104bb0*/  IMAD.WIDE R8, R2, 0x2, R16 ;  /* 0x0000000202087825 */ /* 0x000fca00078e0210 */
[----:B------:R1:W-:Y:S01]  /*104bc0*/  @P5 STG.E.U16 desc[UR66][R8.64], R10 ;  /* 0x0000000a08005986 */ /* 0x0003e2000c101542 */
[----:B0-----:R-:W-:Y:S01]  /*104bd0*/  VIADD R5, R2, UR5 ;  /* 0x0000000502057c36 */ /* 0x001fe20008000000 */
[----:B------:R-:W0:Y:S03]  /*104be0*/  LDCU UR5, c[0x0][0x398] ;  /* 0x00007300ff0577ac */ /* 0x000e260008000800 */
[----:B-1----:R-:W-:-:S05]  /*104bf0*/  IMAD.WIDE R8, R5, 0x2, R6 ;  /* 0x0000000205087825 */ /* 0x002fca00078e0206 */
[----:B--2---:R1:W-:Y:S04]  /*104c00*/  @P6 STG.E.U16 desc[UR66][R8.64], R25 ;  /* 0x0000001908006986 */ /* 0x0043e8000c101542 */
[----:B-1----:R-:W2:Y:S01]  /*104c10*/  LDL R9, [R1+0x1b90] ;  /* 0x001b900001097983 */ /* 0x002ea20000100800 */
[----:B0-----:R-:W-:Y:S01]  /*104c20*/  ISETP.LT.AND P5, PT, R4, UR5, !P2 ;  /* 0x0000000504007c0c */ /* 0x001fe2000d7a1270 */
[----:B------:R-:W2:Y:S01]  /*104c30*/  LDCU UR5, c[0x0][0x398] ;  /* 0x00007300ff0577ac */ /* 0x000ea20008000800 */
[----:B------:R-:W-:Y:S02]  /*104c40*/  PRMT R2, R25, 0x7632, R2 ;  /* 0x0000763219027816 */ /* 0x000fe40000000002 */
[----:B------:R-:W3:Y:S01]  /*104c50*/  LDL R25, [R1+0x2c4] ;  /* 0x0002c40001197983 */ /* 0x000ee20000100800 */
[----:B------:R-:W-:Y:S01]  /*104c60*/  UMOV UR42, UR43 ;  /* 0x0000002b002a7c82 */ /* 0x000fe20008000000 */
[----:B------:R-:W-:Y:S01]  /*104c70*/  UMOV UR43, UR45 ;  /* 0x0000002d002b7c82 */ /* 0x000fe20008000000 */
[----:B------:R-:W0:Y:S01]  /*104c80*/  LDCU.64 UR44, c[0x0][0x398] ;  /* 0x00007300ff2c77ac */ /* 0x000e220008000a00 */
[----:B--2---:R-:W-:Y:S01]  /*104c90*/  ISETP.LT.AND P6, PT, R9, UR5, !P2 ;  /* 0x0000000509007c0c */ /* 0x004fe2000d7c1270 */
[----:B------:R-:W-:-:S05]  /*104ca0*/  IMAD.WIDE R8, R5, 0x2, R12 ;  /* 0x0000000205087825 */ /* 0x000fca00078e020c */
[----:B------:R1:W-:Y:S04]  /*104cb0*/  @P5 STG.E.U16 desc[UR66][R8.64], R2 ;  /* 0x0000000208005986 */ /* 0x0003e8000c101542 */
[----:B-1----:R-:W2:Y:S01]  /*104cc0*/  LDL.LU R9, [R1+0x260] ;  /* 0x0002600001097983 */ /* 0x002ea20000300800 */
[----:B0-----:R-:W-:Y:S01]  /*104cd0*/  UMOV UR5, UR44 ;  /* 0x0000002c00057c82 */ /* 0x001fe20008000000 */
[----:B------:R-:W-:Y:S01]  /*104ce0*/  UMOV UR47, UR45 ;  /* 0x0000002d002f7c82 */ /* 0x000fe20008000000 */
[----:B------:R-:W0:Y:S01]  /*104cf0*/  LDCU.64 UR44, c[0x0][0x398] ;  /* 0x00007300ff2c77ac */ /* 0x000e220008000a00 */
[----:B------:R-:W-:Y:S02]  /*104d00*/  VIADD R2, R3, 0x2a ;  /* 0x0000002a03027836 */ /* 0x000fe40000000000 */
[----:B------:R-:W4:Y:S03]  /*104d10*/  LDL.LU R3, [R1+0x2a4] ;  /* 0x0002a40001037983 */ /* 0x000f260000300800 */
[----:B------:R-:W-:Y:S01]  /*104d20*/  ISETP.GE.AND P5, PT, R2, UR71, PT ;  /* 0x0000004702007c0c */ /* 0x000fe2000bfa6270 */
[----:B--2---:R-:W-:-:S02]  /*104d30*/  IMAD.MOV.U32 R2, RZ, RZ, R9 ;  /* 0x000000ffff027224 */ /* 0x004fc400078e0009 */
[----:B------:R-:W-:-:S05]  /*104d40*/  IMAD.WIDE R8, R5, 0x2, R14 ;  /* 0x0000000205087825 */ /* 0x000fca00078e020e */
[----:B------:R1:W-:Y:S01]  /*104d50*/  @P6 STG.E.U16 desc[UR66][R8.64], R2 ;  /* 0x0000000208006986 */ /* 0x0003e2000c101542 */
[----:B------:R-:W-:Y:S01]  /*104d60*/  ISETP.LT.AND P6, PT, R26, UR5, !P5 ;  /* 0x000000051a007c0c */ /* 0x000fe2000efc1270 */
[----:B0-----:R-:W-:Y:S02]  /*104d70*/  UMOV UR5, UR44 ;  /* 0x0000002c00057c82 */ /* 0x001fe40008000000 */
[----:B------:R-:W-:Y:S02]  /*104d80*/  ISETP.LT.AND P2, PT, R27, UR5, !P2 ;  /* 0x000000051b007c0c */ /* 0x000fe4000d741270 */
[----:B------:R-:W0:Y:S01]  /*104d90*/  LDCU UR5, c[0x0][0x3b8] ;  /* 0x00007700ff0577ac */ /* 0x000e220008000800 */
[----:B-1----:R-:W-:-:S05]  /*104da0*/  IMAD.MOV.U32 R9, RZ, RZ, R2 ;  /* 0x000000ffff097224 */ /* 0x002fca00078e0002 */
[----:B------:R-:W-:Y:S01]  /*104db0*/  PRMT R10, R9, 0x7632, R10 ;  /* 0x00007632090a7816 */ /* 0x000fe2000000000a */
[----:B------:R-:W-:-:S04]  /*104dc0*/  IMAD.WIDE R8, R5, 0x2, R16 ;  /* 0x0000000205087825 */ /* 0x000fc800078e0210 */
[----:B0-----:R-:W-:Y:S01]  /*104dd0*/  VIADD R2, R5, UR5 ;  /* 0x0000000505027c36 */ /* 0x001fe20008000000 */
[----:B------:R0:W-:Y:S01]  /*104de0*/  @P2 STG.E.U16 desc[UR66][R8.64], R10 ;  /* 0x0000000a08002986 */ /* 0x0001e2000c101542 */
[----:B------:R-:W-:Y:S01]  /*104df0*/  R2UR.FILL UR44, R21 ;  /* 0x00000000152c72ca */ /* 0x000fe200004e0000 */
[----:B------:R-:W1:Y:S02]  /*104e00*/  LDCU UR5, c[0x0][0x398] ;  /* 0x00007300ff0577ac */ /* 0x000e640008000800 */
[----:B------:R-:W2:Y:S01]  /*104e10*/  LDL R21, [R1+0x1690] ;  /* 0x0016900001157983 */ /* 0x000ea20000100800 */
[----:B0-----:R-:W-:-:S05]  /*104e20*/  IMAD.WIDE R8, R2, 0x2, R6 ;  /* 0x0000000202087825 */ /* 0x001fca00078e0206 */
[----:B---3--:R0:W-:Y:S04]  /*104e30*/  @P6 STG.E.U16 desc[UR66][R8.64], R25 ;  /* 0x0000001908006986 */ /* 0x0081e8000c101542 */
[----:B0-----:R-:W3:Y:S04]  /*104e40*/  LDL.LU R25, [R1+0x3cdc] ;  /* 0x003cdc0001197983 */ /* 0x001ee80000300800 */
[----:B------:R-:W2:Y:S04]  /*104e50*/  LDL.LU R9, [R1+0x2c4] ;  /* 0x0002c40001097983 */ /* 0x000ea80000300800 */
[----:B------:R-:W2:Y:S01]  /*104e60*/  LDL R8, [R1+0x1b90] ;  /* 0x001b900001087983 */ /* 0x000ea20000100800 */
[----:B------:R-:W-:Y:S01]  /*104e70*/  UMOV UR71, UR19 ;  /* 0x0000001300477c82 */ /* 0x000fe20008000000 */
[----:B------:R-:W-:Y:S01]  /*104e80*/  UMOV UR73, UR18 ;  /* 0x0000001200497c82 */ /* 0x000fe20008000000 */
[----:B------:R-:W0:Y:S01]  /*104e90*/  LDCU.64 UR18, c[0x0][0x398] ;  /* 0x00007300ff1277ac */ /* 0x000e220008000a00 */
[----:B-1----:R-:W-:Y:S01]  /*104ea0*/  ISETP.LT.AND P2, PT, R4, UR5, !P5 ;  /* 0x0000000504007c0c */ /* 0x002fe2000ef41270 */
[----:B------:R-:W2:Y:S01]  /*104eb0*/  LDCU UR5, c[0x0][0x398] ;  /* 0x00007300ff0577ac */ /* 0x000ea20008000800 */
[----:B------:R-:W-:Y:S01]  /*104ec0*/  UMOV UR75, UR26 ;  /* 0x0000001a004b7c82 */ /* 0x000fe20008000000 */
[----:B0-----:R-:W-:Y:S01]  /*104ed0*/  UMOV UR26, UR19 ;  /* 0x00000013001a7c82 */ /* 0x001fe20008000000 */
[----:B------:R-:W-:-:S02]  /*104ee0*/  R2UR.FILL UR19, R18 ;  /* 0x00000000121372ca */ /* 0x000fc400004e0000 */
[----:B------:R-:W3:Y:S01]  /*104ef0*/  LDL.LU R18, [R1+0x284] ;  /* 0x0002840001127983 */ /* 0x000ee20000300800 */
[----:B--2---:R-:W-:Y:S01]  /*104f00*/  ISETP.LT.AND P6, PT, R8, UR5, !P5 ;  /* 0x0000000508007c0c */ /* 0x004fe2000efc1270 */
[----:B------:R-:W-:Y:S01]  /*104f10*/  UMOV UR5, UR18 ;  /* 0x0000001200057c82 */ /* 0x000fe20008000000 */
[----:B------:R-:W-:Y:S02]  /*104f20*/  R2UR.FILL UR18, R11 ;  /* 0x000000000b1272ca */ /* 0x000fe400004e0000 */
[----:B------:R-:W2:Y:S01]  /*104f30*/  LDL R11, [R1+0x1b90] ;  /* 0x001b9000010b7983 */ /* 0x000ea20000100800 */
[----:B------:R-:W-:Y:S01]  /*104f40*/  PRMT R5, R9, 0x7632, R5 ;  /* 0x0000763209057816 */ /* 0x000fe20000000005 */
[----:B------:R-:W-:-:S05]  /*104f50*/  IMAD.WIDE R8, R2, 0x2, R12 ;  /* 0x0000000202087825 */ /* 0x000fca00078e020c */
[----:B------:R0:W-:Y:S02]  /*104f60*/  @P2 STG.E.U16 desc[UR66][R8.64], R5 ;  /* 0x0000000508002986 */ /* 0x0001e4000c101542 */
[----:B0-----:R-:W-:Y:S01]  /*104f70*/  IADD3 R5, PT, PT, R21, 0x2b, RZ ;  /* 0x0000002b15057810 */ /* 0x001fe20007ffe0ff */
[----:B------:R-:W-:-:S03]  /*104f80*/  IMAD.WIDE R8, R2, 0x2, R14 ;  /* 0x0000000202087825 */ /* 0x000fc600078e020e */
[----:B------:R-:W-:Y:S02]  /*104f90*/  ISETP.GE.AND P2, PT, R5, UR26, PT ;  /* 0x0000001a05007c0c */ /* 0x000fe4000bf46270 */
[----:B----4-:R0:W-:Y:S02]  /*104fa0*/  @P6 STG.E.U16 desc[UR66][R8.64], R3 ;  /* 0x0000000308006986 */ /* 0x0101e4000c101542 */
[----:B------:R-:W-:Y:S01]  /*104fb0*/  ISETP.LT.AND P6, PT, R26, UR64, !P2 ;  /* 0x000000401a007c0c */ /* 0x000fe2000d7c1270 */
[----:B------:R-:W1:Y:S02]  /*104fc0*/  LDCU.64 UR64, c[0x0][0x398] ;  /* 0x00007300ff4077ac */ /* 0x000e640008000a00 */
[----:B-1----:R-:W-:Y:S01]  /*104fd0*/  ISETP.LT.AND P5, PT, R27, UR64, !P5 ;  /* 0x000000401b007c0c */ /* 0x002fe2000efa1270 */
[----:B------:R-:W-:Y:S01]  /*104fe0*/  UMOV UR64, UR5 ;  /* 0x0000000500407c82 */ /* 0x000fe20008000000 */
[----:B------:R-:W1:Y:S01]  /*104ff0*/  LDCU UR5, c[0x0][0x3b8] ;  /* 0x00007700ff0577ac */ /* 0x000e620008000800 */
[----:B------:R-:W-:Y:S01]  /*105000*/  PRMT R10, R3, 0x7632, R10 ;  /* 0x00007632030a7816 */ /* 0x000fe2000000000a */
[C---:B0-----:R-:W-:Y:S01]  /*105010*/  IMAD.WIDE R8, R2.reuse, 0x2, R16 ;  /* 0x0000000202087825 */ /* 0x041fe200078e0210 */
[----:B------:R-:W4:Y:S03]  /*105020*/  LDL.LU R3, [R1+0x2c8] ;  /* 0x0002c80001037983 */ /* 0x000f260000300800 */
[----:B-1----:R-:W-:Y:S01]  /*105030*/  VIADD R5, R2, UR5 ;  /* 0x0000000502057c36 */ /* 0x002fe20008000000 */
[----:B------:R-:W0:Y:S04]  /*105040*/  LDCU UR5, c[0x0][0x398] ;  /* 0x00007300ff0577ac */ /* 0x000e280008000800 */
[----:B------:R1:W-:Y:S01]  /*105050*/  @P5 STG.E.U16 desc[UR66][R8.64], R10 ;  /* 0x0000000a08005986 */ /* 0x0003e2000c101542 */
[----:B---3--:R-:W-:-:S02]  /*105060*/  PRMT R2, R18, 0x7632, R2 ;  /* 0x0000763212027816 */ /* 0x008fc40000000002 */
[----:B0-----:R-:W-:Y:S01]  /*105070*/  ISETP.LT.AND P5, PT, R4, UR5, !P2 ;  /* 0x0000000504007c0c */ /* 0x001fe2000d7a1270 */
[----:B------:R-:W2:Y:S01]  /*105080*/  LDCU UR5, c[0x0][0x398] ;  /* 0x00007300ff0577ac */ /* 0x000ea20008000800 */
[----:B-1----:R-:W-:-:S05]  /*105090*/  IMAD.WIDE R8, R5, 0x2, R6 ;  /* 0x0000000205087825 */ /* 0x002fca00078e0206 */
[----:B------:R0:W-:Y:S02]  /*1050a0*/  @P6 STG.E.U16 desc[UR66][R8.64], R18 ;  /* 0x0000001208006986 */ /* 0x0001e4000c101542 */
[----:B0-----:R-:W-:-:S05]  /*1050b0*/  IMAD.WIDE R8, R5, 0x2, R12 ;  /* 0x0000000205087825 */ /* 0x001fca00078e020c */
[----:B------:R0:W-:Y:S01]  /*1050c0*/  @P5 STG.E.U16 desc[UR66][R8.64], R2 ;  /* 0x0000000208005986 */ /* 0x0001e2000c101542 */
[----:B------:R-:W-:Y:S01]  /*1050d0*/  UMOV UR69, UR27 ;  /* 0x0000001b00457c82 */ /* 0x000fe20008000000 */
[----:B------:R-:W1:Y:S02]  /*1050e0*/  LDCU.64 UR26, c[0x0][0x398] ;  /* 0x00007300ff1a77ac */ /* 0x000e640008000a00 */
[----:B-1----:R-:W-:Y:S01]  /*1050f0*/  UMOV UR77, UR26 ;  /* 0x0000001a004d7c82 */ /* 0x002fe20008000000 */
[----:B------:R-:W-:Y:S02]  /*105100*/  R2UR.FILL UR26, R19 ;  /* 0x00000000131a72ca */ /* 0x000fe400004e0000 */
[----:B--2---:R-:W-:Y:S02]  /*105110*/  ISETP.LT.AND P6, PT, R11, UR5, !P2 ;  /* 0x000000050b007c0c */ /* 0x004fe4000d7c1270 */
[----:B------:R-:W2:Y:S04]  /*105120*/  LDL.LU R11, [R1+0x2a8] ;  /* 0x0002a800010b7983 */ /* 0x000ea80000300800 */
[----:B------:R-:W3:Y:S04]  /*105130*/  LDL.LU R18, [R1+0x288] ;  /* 0x0002880001127983 */ /* 0x000ee80000300800 */
[----:B0-----:R-:W2:Y:S04]  /*105140*/  LDL.LU R9, [R1+0x264] ;  /* 0x0002640001097983 */ /* 0x001ea80000300800 */
[----:B------:R-:W3:Y:S01]  /*105150*/  LDL R19, [R1+0x1b90] ;  /* 0x001b900001137983 */ /* 0x000ee20000100800 */
[----:B------:R-:W-:Y:S01]  /*105160*/  VIADD R2, R21, 0x2c ;  /* 0x0000002c15027836 */ /* 0x000fe20000000000 */
[----:B------:R-:W-:-:S04]  /*105170*/  UMOV UR5, UR27 ;  /* 0x0000001b00057c82 */ /* 0x000fc80008000000 */
[----:B------:R-:W-:Y:S01]  /*105180*/  ISETP.GE.AND P5, PT, R2, UR5, PT ;  /* 0x0000000502007c0c */ /* 0x000fe2000bfa6270 */
[----:B------:R-:W0:Y:S01]  /*105190*/  LDCU UR5, c[0x0][0x3b8] ;  /* 0x00007700ff0577ac */ /* 0x000e220008000800 */
[----:B------:R-:W-:Y:S01]  /*1051a0*/  ISETP.LT.AND P2, PT, R27, UR76, !P2 ;  /* 0x0000004c1b007c0c */ /* 0x000fe2000d741270 */
[----:B------:R-:W-:Y:S01]  /*1051b0*/  UMOV UR76, UR75 ;  /* 0x0000004b004c7c82 */ /* 0x000fe20008000000 */
[----:B--2---:R-:W-:Y:S02]  /*1051c0*/  IMAD.MOV.U32 R2, RZ, RZ, R9 ;  /* 0x000000ffff027224 */ /* 0x004fe400078e0009 */
[----:B------:R-:W-:-:S05]  /*1051d0*/  IMAD.WIDE R8, R5, 0x2, R14 ;  /* 0x0000000205087825 */ /* 0x000fca00078e020e */
[----:B------:R1:W-:Y:S02]  /*1051e0*/  @P6 STG.E.U16 desc[UR66][R8.64], R2 ;  /* 0x0000000208006986 */ /* 0x0003e4000c101542 */
[----:B-1----:R-:W-:Y:S02]  /*1051f0*/  IMAD.MOV.U32 R9, RZ, RZ, R2 ;  /* 0x000000ffff097224 */ /* 0x002fe400078e0002 */
[----:B0-----:R-:W-:Y:S01]  /*105200*/  VIADD R2, R5, UR5 ;  /* 0x0000000505027c36 */ /* 0x001fe20008000000 */
[----:B------:R-:W0:Y:S02]  /*105210*/  LDCU UR5, c[0x0][0x398] ;  /* 0x00007300ff0577ac */ /* 0x000e240008000800 */
[----:B------:R-:W-:Y:S01]  /*105220*/  PRMT R10, R9, 0x7632, R10 ;  /* 0x00007632090a7816 */ /* 0x000fe2000000000a */
[----:B------:R-:W-:-:S05]  /*105230*/  IMAD.WIDE R8, R5, 0x2, R16 ;  /* 0x0000000205087825 */ /* 0x000fca00078e0210 */
[----:B------:R1:W-:Y:S01]  /*105240*/  @P2 STG.E.U16 desc[UR66][R8.64], R10 ;  /* 0x0000000a08002986 */ /* 0x0003e2000c101542 */
[----:B------:R-:W-:Y:S01]  /*105250*/  ISETP.LT.AND P6, PT, R26, UR74, !P5 ;  /* 0x0000004a1a007c0c */ /* 0x000fe2000efc1270 */
[----:B------:R-:W2:Y:S01]  /*105260*/  LDCU.64 UR74, c[0x0][0x398] ;  /* 0x00007300ff4a77ac */ /* 0x000ea20008000a00 */
[----:B0-----:R-:W-:Y:S01]  /*105270*/  ISETP.LT.AND P2, PT, R4, UR5, !P5 ;  /* 0x0000000504007c0c */ /* 0x001fe2000ef41270 */
[----:B------:R-:W3:Y:S01]  /*105280*/  LDCU UR5, c[0x0][0x398] ;  /* 0x00007300ff0577ac */ /* 0x000ee20008000800 */
[----:B-1----:R-:W-:-:S09]  /*105290*/  IMAD.WIDE R8, R2, 0x2, R6 ;  /* 0x0000000202087825 */ /* 0x002fd200078e0206 */
[----:B----4-:R0:W-:Y:S01]  /*1052a0*/  @P6 STG.E.U16 desc[UR66][R8.64], R3 ;  /* 0x0000000308006986 */ /* 0x0101e2000c101542 */
[----:B------:R-:W-:Y:S02]  /*1052b0*/  PRMT R5, R3, 0x7632, R5 ;  /* 0x0000763203057816 */ /* 0x000fe40000000005 */
[----:B---3--:R-:W-:Y:S01]  /*1052c0*/  ISETP.LT.AND P6, PT, R19, UR5, !P5 ;  /* 0x0000000513007c0c */ /* 0x008fe2000efc1270 */
[----:B------:R-:W1:Y:S01]  /*1052d0*/  LDCU UR5, c[0x0][0x3b8] ;  /* 0x00007700ff0577ac */ /* 0x000e620008000800 */
[----:B0-----:R-:W-:Y:S01]  /*1052e0*/  IMAD.WIDE R8, R2, 0x2, R12 ;  /* 0x0000000202087825 */ /* 0x001fe200078e020c */
[----:B------:R-:W-:Y:S01]  /*1052f0*/  PRMT R10, R11, 0x7632, R10 ;  /* 0x000076320b0a7816 */ /* 0x000fe2000000000a */
[----:B------:R-:W3:Y:S04]  /*105300*/  LDL.LU R3, [R1+0x2cc] ;  /* 0x0002cc0001037983 */ /* 0x000ee80000300800 */
[----:B------:R0:W-:Y:S01]  /*105310*/  @P2 STG.E.U16 desc[UR66][R8.64], R5 ;  /* 0x0000000508002986 */ /* 0x0001e2000c101542 */
[----:B------:R-:W-:Y:S01]  /*105320*/  ISETP.LT.AND P5, PT, R27, UR72, !P5 ;  /* 0x000000481b007c0c */ /* 0x000fe2000efa1270 */
[----:B0-----:R-:W-:-:S05]  /*105330*/  VIADD R5, R21, 0x2d ;  /* 0x0000002d15057836 */ /* 0x001fca0000000000 */
[----:B--2---:R-:W-:Y:S01]  /*105340*/  ISETP.GE.AND P2, PT, R5, UR75, PT ;  /* 0x0000004b05007c0c */ /* 0x004fe2000bf46270 */
[C---:B-1----:R-:W-:Y:S01]  /*105350*/  VIADD R5, R2.reuse, UR5 ;  /* 0x0000000502057c36 */ /* 0x042fe20008000000 */
[----:B------:R-:W0:Y:S01]  /*105360*/  LDCU UR5, c[0x0][0x398] ;  /* 0x00007300ff0577ac */ /* 0x000e220008000800 */
[----:B------:R-:W-:-:S05]  /*105370*/  IMAD.WIDE R8, R2, 0x2, R14 ;  /* 0x0000000202087825 */ /* 0x000fca00078e020e */
[----:B------:R1:W-:Y:S01]  /*105380*/  @P6 STG.E.U16 desc[UR66][R8.64], R11 ;  /* 0x0000000b08006986 */ /* 0x0003e2000c101542 */
[----:B------:R-:W-:Y:S01]  /*105390*/  ISETP.LT.AND P6, PT, R26, UR68, !P2 ;  /* 0x000000441a007c0c */ /* 0x000fe2000d7c1270 */
[----:B-1----:R-:W-:Y:S02]  /*1053a0*/  IMAD.WIDE R8, R2, 0x2, R16 ;  /* 0x0000000202087825 */ /* 0x002fe400078e0210 */
[----:B------:R-:W2:Y:S04]  /*1053b0*/  LDL.LU R11, [R1+0x2ac] ;  /* 0x0002ac00010b7983 */ /* 0x000ea80000300800 */
[----:B------:R1:W-:Y:S01]  /*1053c0*/  @P5 STG.E.U16 desc[UR66][R8.64], R10 ;  /* 0x0000000a08005986 */ /* 0x0003e2000c101542 */
[----:B0-----:R-:W-:Y:S01]  /*1053d0*/  ISETP.LT.AND P5, PT, R4, UR5, !P2 ;  /* 0x0000000504007c0c */ /* 0x001fe2000d7a1270 */
[----:B------:R-:W0:Y:S01]  /*1053e0*/  LDCU UR5, c[0x0][0x398] ;  /* 0x00007300ff0577ac */ /* 0x000e220008000800 */
[----:B------:R-:W-:Y:S01]  /*1053f0*/  PRMT R2, R18, 0x7632, R2 ;  /* 0x0000763212027816 */ /* 0x000fe20000000002 */
[----:B-1----:R-:W-:-:S05]  /*105400*/  IMAD.WIDE R8, R5, 0x2, R6 ;  /* 0x0000000205087825 */ /* 0x002fca00078e0206 */
[----:B------:R1:W-:Y:S02]  /*105410*/  @P6 STG.E.U16 desc[UR66][R8.64], R18 ;  /* 0x0000001208006986 */ /* 0x0003e4000c101542 */
[----:B-1----:R-:W-:Y:S02]  /*105420*/  IMAD.WIDE R8, R5, 0x2, R12 ;  /* 0x0000000205087825 */ /* 0x002fe400078e020c */
[----:B------:R-:W4:Y:S04]  /*105430*/  LDL.LU R18, [R1+0x28c] ;  /* 0x00028c0001127983 */ /* 0x000f280000300800 */
[----:B------:R1:W-:Y:S04]  /*105440*/  @P5 STG.E.U16 desc[UR66][R8.64], R2 ;  /* 0x0000000208005986 */ /* 0x0003e8000c101542 */
[----:B-1----:R-:W2:Y:S01]  /*105450*/  LDL.LU R9, [R1+0x268] ;  /* 0x0002680001097983 */ /* 0x002ea20000300800 */
[----:B------:R-:W-:Y:S01]  /*105460*/  UMOV UR75, UR69 ;  /* 0x00000045004b7c82 */ /* 0x000fe20008000000 */
[----:B------:R-:W1:Y:S01]  /*105470*/  LDCU.64 UR68, c[0x0][0x398] ;  /* 0x00007300ff4477ac */ /* 0x000e620008000a00 */
[----:B0-----:R-:W-:Y:S01]  /*105480*/  ISETP.LT.AND P6, PT, R19, UR5, !P2 ;  /* 0x0000000513007c0c */ /* 0x001fe2000d7c1270 */
[----:B------:R-:W0:Y:S01]  /*105490*/  LDCU UR5, c[0x0][0x3b8] ;  /* 0x00007700ff0577ac */ /* 0x000e220008000800 */
[----:B------:R-:W-:-:S05]  /*1054a0*/  VIADD R2, R21, 0x2e ;  /* 0x0000002e15027836 */ /* 0x000fca0000000000 */
[----:B-1----:R-:W-:Y:S02]  /*1054b0*/  ISETP.GE.AND P5, PT, R2, UR69, PT ;  /* 0x0000004502007c0c */ /* 0x002fe4000bfa6270 */
[----:B------:R-:W-:Y:S01]  /*1054c0*/  ISETP.LT.AND P2, PT, R27, UR70, !P2 ;  /* 0x000000461b007c0c */ /* 0x000fe2000d741270 */
        /* <DEDUP_REMOVED lines=9> */
[----:B------:R-:W-:Y:S02]  /*105560*/  ISETP.LT.AND P6, PT, R26, UR76, !P5 ;  /* 0x0000004c1a007c0c */ /* 0x000fe4000efc1270 */
[----:B0-----:R-:W-:Y:S01]  /*105570*/  ISETP.LT.AND P2, PT, R4, UR5, !P5 ;  /* 0x0000000504007c0c */ /* 0x001fe2000ef41270 */
[----:B------:R-:W0:Y:S01]  /*105580*/  LDCU UR5, c[0x0][0x398] ;  /* 0x00007300ff0577ac */ /* 0x000e220008000800 */
[----:B-1----:R-:W-:Y:S01]  /*105590*/  IMAD.WIDE R8, R2, 0x2, R6 ;  /* 0x0000000202087825 */ /* 0x002fe200078e0206 */
[----:B------:R-:W-:Y:S01]  /*1055a0*/  UMOV UR76, UR71 ;  /* 0x00000047004c7c82 */ /* 0x000fe20008000000 */
[----:B------:R-:W1:Y:S07]  /*1055b0*/  LDCU.64 UR70, c[0x0][0x398] ;  /* 0x00007300ff4677ac */ /* 0x000e6e0008000a00 */
[----:B---3--:R2:W-:Y:S01]  /*1055c0*/  @P6 STG.E.U16 desc[UR66][R8.64], R3 ;  /* 0x0000000308006986 */ /* 0x0085e2000c101542 */
[----:B------:R-:W-:-:S02]  /*1055d0*/  PRMT R5, R3, 0x7632, R5 ;  /* 0x0000763203057816 */ /* 0x000fc40000000005 */
[----:B0-----:R-:W-:Y:S01]  /*1055e0*/  ISETP.LT.AND P6, PT, R19, UR5, !P5 ;  /* 0x0000000513007c0c */ /* 0x001fe2000efc1270 */
[----:B------:R-:W0:Y:S01]  /*1055f0*/  LDCU UR5, c[0x0][0x3b8] ;  /* 0x00007700ff0577ac */ /* 0x000e220008000800 */
[----:B--2---:R-:W-:Y:S01]  /*105600*/  IMAD.WIDE R8, R2, 0x2, R12 ;  /* 0x0000000202087825 */ /* 0x004fe200078e020c */
[----:B------:R-:W-:Y:S01]  /*105610*/  PRMT R10, R11, 0x7632, R10 ;  /* 0x000076320b0a7816 */ /* 0x000fe2000000000a */
[----:B------:R-:W2:Y:S04]  /*105620*/  LDL R3, [R1+0x230] ;  /* 0x0002300001037983 */ /* 0x000ea80000100800 */
[----:B------:R3:W-:Y:S01]  /*105630*/  @P2 STG.E.U16 desc[UR66][R8.64], R5 ;  /* 0x0000000508002986 */ /* 0x0007e2000c101542 */
[----:B------:R-:W-:Y:S01]  /*105640*/  ISETP.LT.AND P5, PT, R27, UR64, !P5 ;  /* 0x000000401b007c0c */ /* 0x000fe2000efa1270 */
[----:B---3--:R-:W-:-:S05]  /*105650*/  VIADD R5, R21, 0x2f ;  /* 0x0000002f15057836 */ /* 0x008fca0000000000 */
[----:B-1----:R-:W-:Y:S01]  /*105660*/  ISETP.GE.AND P2, PT, R5, UR71, PT ;  /* 0x0000004705007c0c */ /* 0x002fe2000bf46270 */
[C---:B0-----:R-:W-:Y:S01]  /*105670*/  VIADD R5, R2.reuse, UR5 ;  /* 0x0000000502057c36 */ /* 0x041fe20008000000 */
[----:B------:R-:W0:Y:S01]  /*105680*/  LDCU UR5, c[0x0][0x398] ;  /* 0x00007300ff0577ac */ /* 0x000e220008000800 */
[----:B------:R-:W-:-:S05]  /*105690*/  IMAD.WIDE R8, R2, 0x2, R14 ;  /* 0x0000000202087825 */ /* 0x000fca00078e020e */
[----:B------:R1:W-:Y:S01]  /*1056a0*/  @P6 STG.E.U16 desc[UR66][R8.64], R11 ;  /* 0x0000000b08006986 */ /* 0x0003e2000c101542 */
[----:B------:R-:W-:Y:S01]  /*1056b0*/  ISETP.LT.AND P6, PT, R26, UR75, !P2 ;  /* 0x0000004b1a007c0c */ /* 0x000fe2000d7c1270 */
[----:B-1----:R-:W-:Y:S02]  /*1056c0*/  IMAD.WIDE R8, R2, 0x2, R16 ;  /* 0x0000000202087825 */ /* 0x002fe400078e0210 */
[----:B------:R-:W3:Y:S04]  /*1056d0*/  LDL.LU R11, [R1+0x210] ;  /* 0x00021000010b7983 */ /* 0x000ee80000300800 */
[----:B------:R1:W-:Y:S01]  /*1056e0*/  @P5 STG.E.U16 desc[UR66][R8.64], R10 ;  /* 0x0000000a08005986 */ /* 0x0003e2000c101542 */
[----:B0-----:R-:W-:Y:S01]  /*1056f0*/  ISETP.LT.AND P5, PT, R4, UR5, !P2 ;  /* 0x0000000504007c0c */ /* 0x001fe2000d7a1270 */
[----:B------:R-:W0:Y:S01]  /*105700*/  LDCU UR5, c[0x0][0x398] ;  /* 0x00007300ff0577ac */ /* 0x000e220008000800 */
[----:B----4-:R-:W-:Y:S01]  /*105710*/  PRMT R2, R18, 0x7632, R2 ;  /* 0x0000763212027816 */ /* 0x010fe20000000002 */
        /* <DEDUP_REMOVED lines=9> */
[----:B------:R-:W-:Y:S01]  /*1057b0*/  VIADD R2, R21, 0x30 ;  /* 0x0000003015027836 */ /* 0x000fe20000000000 */
[----:B------:R-:W0:Y:S01]  /*1057c0*/  LDCU UR5, c[0x0][0x3b8] ;  /* 0x00007700ff0577ac */ /* 0x000e220008000800 */
[----:B------:R-:W-:-:S03]  /*1057d0*/  ISETP.LT.AND P2, PT, R27, UR77, !P2 ;  /* 0x0000004d1b007c0c */ /* 0x000fc6000d741270 */
[----:B-1----:R-:W-:Y:S01]  /*1057e0*/  ISETP.GE.AND P5, PT, R2, UR73, PT ;  /* 0x0000004902007c0c */ /* 0x002fe2000bfa6270 */
[----:B--2---:R-:W-:Y:S02]  /*1057f0*/  IMAD.MOV.U32 R2, RZ, RZ, R9 ;  /* 0x000000ffff027224 */ /* 0x004fe400078e0009 */
[----:B------:R-:W-:-:S05]  /*105800*/  IMAD.WIDE R8, R5, 0x2, R14 ;  /* 0x0000000205087825 */ /* 0x000fca00078e020e */
[----:B------:R1:W-:Y:S01]  /*105810*/  @P6 STG.E.U16 desc[UR66][R8.64], R2 ;  /* 0x0000000208006986 */ /* 0x0003e2000c101542 */
[----:B------:R-:W-:Y:S01]  /*105820*/  ISETP.LT.AND P6, PT, R26, UR76, !P5 ;  /* 0x0000004c1a007c0c */ /* 0x000fe2000efc1270 */
[----:B------:R-:W2:Y:S01]  /*105830*/  LDCU.64 UR76, c[0x0][0x398] ;  /* 0x00007300ff4c77ac */ /* 0x000ea20008000a00 */
[----:B-1----:R-:W-:Y:S02]  /*105840*/  IMAD.MOV.U32 R9, RZ, RZ, R2 ;  /* 0x000000ffff097224 */ /* 0x002fe400078e0002 */
[----:B0-----:R-:W-:Y:S01]  /*105850*/  VIADD R2, R5, UR5 ;  /* 0x0000000505027c36 */ /* 0x001fe20008000000 */
[----:B------:R-:W0:Y:S02]  /*105860*/  LDCU UR5, c[0x0][0x398] ;  /* 0x00007300ff0577ac */ /* 0x000e240008000800 */
[----:B------:R-:W-:Y:S01]  /*105870*/  PRMT R10, R9, 0x7632, R10 ;  /* 0x00007632090a7816 */ /* 0x000fe2000000000a */
[----:B------:R-:W-:-:S05]  /*105880*/  IMAD.WIDE R8, R5, 0x2, R16 ;  /* 0x0000000205087825 */ /* 0x000fca00078e0210 */
[----:B------:R1:W-:Y:S02]  /*105890*/  @P2 STG.E.U16 desc[UR66][R8.64], R10 ;  /* 0x0000000a08002986 */ /* 0x0003e4000c101542 */
[----:B-1----:R-:W-:-:S05]  /*1058a0*/  IMAD.WIDE R8, R2, 0x2, R6 ;  /* 0x0000000202087825 */ /* 0x002fca00078e0206 */
[----:B------:R1:W-:Y:S04]  /*1058b0*/  @P6 STG.E.U16 desc[UR66][R8.64], R3 ;  /* 0x0000000308006986 */ /* 0x0003e8000c101542 */
[----:B-1----:R-:W2:Y:S04]  /*1058c0*/  LDL.LU R3, [R1+0x3cd8] ;  /* 0x003cd80001037983 */ /* 0x002ea80000300800 */
[----:B------:R-:W2:Y:S01]  /*1058d0*/  LDL.LU R9, [R1+0x230] ;  /* 0x0002300001097983 */ /* 0x000ea20000300800 */
[----:B0-----:R-:W-:Y:S01]  /*1058e0*/  ISETP.LT.AND P2, PT, R4, UR5, !P5 ;  /* 0x0000000504007c0c */ /* 0x001fe2000ef41270 */
[----:B------:R-:W0:Y:S02]  /*1058f0*/  LDCU UR5, c[0x0][0x398] ;  /* 0x00007300ff0577ac */ /* 0x000e240008000800 */
[----:B0-----:R-:W-:Y:S01]  /*105900*/  ISETP.LT.AND P6, PT, R19, UR5, !P5 ;  /* 0x0000000513007c0c */ /* 0x001fe2000efc1270 */
[----:B------:R-:W0:Y:S01]  /*105910*/  LDCU UR5, c[0x0][0x3b8] ;  /* 0x00007700ff0577ac */ /* 0x000e220008000800 */
[----:B------:R-:W-:-:S02]  /*105920*/  ISETP.LT.AND P5, PT, R27, UR74, !P5 ;  /* 0x0000004a1b007c0c */ /* 0x000fc4000efa1270 */
[----:B---3--:R-:W-:Y:S01]  /*105930*/  PRMT R10, R11, 0x7632, R10 ;  /* 0x000076320b0a7816 */ /* 0x008fe2000000000a */
[----:B------:R-:W1:Y:S01]  /*105940*/  LDCU.64 UR74, c[0x0][0x398] ;  /* 0x00007300ff4a77ac */ /* 0x000e620008000a00 */
[----:B--2---:R-:W-:Y:S01]  /*105950*/  PRMT R5, R9, 0x7632, R5 ;  /* 0x0000763209057816 */ /* 0x004fe20000000005 */
[----:B------:R-:W-:-:S05]  /*105960*/  IMAD.WIDE R8, R2, 0x2, R12 ;  /* 0x0000000202087825 */ /* 0x000fca00078e020c */
[----:B------:R2:W-:Y:S02]  /*105970*/  @P2 STG.E.U16 desc[UR66][R8.64], R5 ;  /* 0x0000000508002986 */ /* 0x0005e4000c101542 */
[----:B--2---:R-:W-:-:S04]  /*105980*/  IADD3 R5, PT, PT, R21, 0x31, RZ ;  /* 0x0000003115057810 */ /* 0x004fc80007ffe0ff */
[----:B------:R-:W-:Y:S01]  /*105990*/  ISETP.GE.AND P2, PT, R5, UR77, PT ;  /* 0x0000004d05007c0c */ /* 0x000fe2000bf46270 */
[C---:B0-----:R-:W-:Y:S01]  /*1059a0*/  VIADD R5, R2.reuse, UR5 ;  /* 0x0000000502057c36 */ /* 0x041fe20008000000 */
[----:B------:R-:W0:Y:S01]  /*1059b0*/  LDCU UR5, c[0x0][0x398] ;  /* 0x00007300ff0577ac */ /* 0x000e220008000800 */
[----:B------:R-:W-:-:S05]  /*1059c0*/  IMAD.WIDE R8, R2, 0x2, R14 ;  /* 0x0000000202087825 */ /* 0x000fca00078e020e */
[----:B------:R2:W-:Y:S01]  /*1059d0*/  @P6 STG.E.U16 desc[UR66][R8.64], R11 ;  /* 0x0000000b08006986 */ /* 0x0005e2000c101542 */
[----:B------:R-:W-:Y:S01]  /*1059e0*/  ISETP.LT.AND P6, PT, R26, UR64, !P2 ;  /* 0x000000401a007c0c */ /* 0x000fe2000d7c1270 */
[----:B--2---:R-:W-:Y:S02]  /*1059f0*/  IMAD.WIDE R8, R2, 0x2, R16 ;  /* 0x0000000202087825 */ /* 0x004fe400078e0210 */
[----:B------:R-:W2:Y:S04]  /*105a00*/  LDL.LU R11, [R1+0x234] ;  /* 0x00023400010b7983 */ /* 0x000ea80000300800 */
[----:B------:R3:W-:Y:S01]  /*105a10*/  @P5 STG.E.U16 desc[UR66][R8.64], R10 ;  /* 0x0000000a08005986 */ /* 0x0007e2000c101542 */
[----:B0-----:R-:W-:Y:S01]  /*105a20*/  ISETP.LT.AND P5, PT, R4, UR5, !P2 ;  /* 0x0000000504007c0c */ /* 0x001fe2000d7a1270 */
[----:B------:R-:W0:Y:S01]  /*105a30*/  LDCU UR5, c[0x0][0x398] ;  /* 0x00007300ff0577ac */ /* 0x000e220008000800 */
[----:B----4-:R-:W-:Y:S01]  /*105a40*/  PRMT R2, R18, 0x7632, R2 ;  /* 0x0000763212027816 */ /* 0x010fe20000000002 */
[----:B---3--:R-:W-:-:S05]  /*105a50*/  IMAD.WIDE R8, R5, 0x2, R6 ;  /* 0x0000000205087825 */ /* 0x008fca00078e0206 */
[----:B------:R3:W-:Y:S01]  /*105a60*/  @P6 STG.E.U16 desc[UR66][R8.64], R18 ;  /* 0x0000001208006986 */ /* 0x0007e2000c101542 */
[----:B0-----:R-:W-:Y:S01]  /*105a70*/  ISETP.LT.AND P6, PT, R19, UR5, !P2 ;  /* 0x0000000513007c0c */ /* 0x001fe2000d7c1270 */
[----:B------:R-:W0:Y:S01]  /*105a80*/  LDCU UR5, c[0x0][0x3b8] ;  /* 0x00007700ff0577ac */ /* 0x000e220008000800 */
[----:B---3--:R-:W-:Y:S01]  /*105a90*/  IMAD.WIDE R8, R5, 0x2, R12 ;  /* 0x0000000205087825 */ /* 0x008fe200078e020c */
[----:B------:R-:W3:Y:S04]  /*105aa0*/  LDL.LU R18, [R1+0x214] ;  /* 0x0002140001127983 */ /* 0x000ee80000300800 */
[----:B------:R-:W4:Y:S04]  /*105ab0*/  LDL.LU R19, [R1+0x1f4] ;  /* 0x0001f40001137983 */ /* 0x000f280000300800 */
[----:B------:R0:W-:Y:S04]  /*105ac0*/  @P5 STG.E.U16 desc[UR66][R8.64], R2 ;  /* 0x0000000208005986 */ /* 0x0001e8000c101542 */
[----:B0-----:R-:W2:Y:S01]  /*105ad0*/  LDL.LU R9, [R1+0x1d0] ;  /* 0x0001d00001097983 */ /* 0x001ea20000300800 */
[----:B------:R-:W-:-:S05]  /*105ae0*/  VIADD R2, R21, 0x32 ;  /* 0x0000003215027836 */ /* 0x000fca0000000000 */
[----:B-1----:R-:W-:Y:S02]  /*105af0*/  ISETP.GE.AND P5, PT, R2, UR75, PT ;  /* 0x0000004b02007c0c */ /* 0x002fe4000bfa6270 */
[----:B------:R-:W-:Y:S01]  /*105b00*/  ISETP.LT.AND P2, PT, R27, UR68, !P2 ;  /* 0x000000441b007c0c */ /* 0x000fe2000d741270 */
[----:B------:R-:W0:Y:S01]  /*105b10*/  LDCU.64 UR68, c[0x0][0x398] ;  /* 0x00007300ff4477ac */ /* 0x000e220008000a00 */
[----:B--2---:R-:W-:Y:S02]  /*105b20*/  IMAD.MOV.U32 R2, RZ, RZ, R9 ;  /* 0x000000ffff027224 */ /* 0x004fe400078e0009 */
[----:B------:R-:W-:-:S05]  /*105b30*/  IMAD.WIDE R8, R5, 0x2, R14 ;  /* 0x0000000205087825 */ /* 0x000fca00078e020e */
[----:B------:R1:W-:Y:S01]  /*105b40*/  @P6 STG.E.U16 desc[UR66][R8.64], R2 ;  /* 0x0000000208006986 */ /* 0x0003e2000c101542 */
[----:B------:R-:W-:Y:S02]  /*105b50*/  ISETP.LT.AND P6, PT, R26, UR13, !P5 ;  /* 0x0000000d1a007c0c */ /* 0x000fe4000efc1270 */
[----:B------:R-:W-:Y:S02]  /*105b60*/  R2UR.FILL UR13, R22 ;  /* 0x00000000160d72ca */ /* 0x000fe400004e0000 */
[----:B------:R-:W2:Y:S01]  /*105b70*/  LDL R22, [R1+0x1b90] ;  /* 0x001b900001167983 */ /* 0x000ea20000100800 */
[----:B-1----:R-:W-:Y:S02]  /*105b80*/  IMAD.MOV.U32 R9, RZ, RZ, R2 ;  /* 0x000000ffff097224 */ /* 0x002fe400078e0002 */
[----:B------:R-:W-:Y:S01]  /*105b90*/  VIADD R2, R5, UR5 ;  /* 0x0000000505027c36 */ /* 0x000fe20008000000 */
[----:B------:R-:W1:Y:S02]  /*105ba0*/  LDCU UR5, c[0x0][0x398] ;  /* 0x00007300ff0577ac */ /* 0x000e640008000800 */
[----:B------:R-:W-:Y:S01]  /*105bb0*/  PRMT R10, R9, 0x7632, R10 ;  /* 0x00007632090a7816 */ /* 0x000fe2000000000a */
[----:B------:R-:W-:-:S05]  /*105bc0*/  IMAD.WIDE R8, R5, 0x2, R16 ;  /* 0x0000000205087825 */ /* 0x000fca00078e0210 */
[----:B------:R0:W-:Y:S01]  /*105bd0*/  @P2 STG.E.U16 desc[UR66][R8.64], R10 ;  /* 0x0000000a08002986 */ /* 0x0001e2000c101542 */
[----:B------:R-:W-:Y:S01]  /*105be0*/  PRMT R5, R11, 0x7632, R5 ;  /* 0x000076320b057816 */ /* 0x000fe20000000005 */
[----:B0-----:R-:W-:-:S05]  /*105bf0*/  IMAD.WIDE R8, R2, 0x2, R6 ;  /* 0x0000000202087825 */ /* 0x001fca00078e0206 */
[----:B------:R0:W-:Y:S04]  /*105c00*/  @P6 STG.E.U16 desc[UR66][R8.64], R11 ;  /* 0x0000000b08006986 */ /* 0x0001e8000c101542 */
[----:B0-----:R-:W4:Y:S01]  /*105c10*/  LDL.LU R11, [R1+0x1d4] ;  /* 0x0001d400010b7983 */ /* 0x001f220000300800 */
[----:B-1----:R-:W-:Y:S01]  /*105c20*/  ISETP.LT.AND P2, PT, R4, UR5, !P5 ;  /* 0x0000000504007c0c */ /* 0x002fe2000ef41270 */
[----:B------:R-:W2:Y:S01]  /*105c30*/  LDCU UR5, c[0x0][0x398] ;  /* 0x00007300ff0577ac */ /* 0x000ea20008000800 */
[----:B------:R-:W-:-:S11]  /*105c40*/  IMAD.WIDE R8, R2, 0x2, R12 ;  /* 0x0000000202087825 */ /* 0x000fd600078e020c */
[----:B------:R0:W-:Y:S02]  /*105c50*/  @P2 STG.E.U16 desc[UR66][R8.64], R5 ;  /* 0x0000000508002986 */ /* 0x0001e4000c101542 */
[----:B0-----:R-:W-:-:S05]  /*105c60*/  VIADD R5, R21, 0x33 ;  /* 0x0000003315057836 */ /* 0x001fca0000000000 */
[----:B------:R-:W-:Y:S01]  /*105c70*/  ISETP.GE.AND P2, PT, R5, UR69, PT ;  /* 0x0000004505007c0c */ /* 0x000fe2000bf46270 */
[----:B------:R-:W-:Y:S01]  /*105c80*/  IMAD.WIDE R8, R2, 0x2, R14 ;  /* 0x0000000202087825 */ /* 0x000fe200078e020e */
[----:B---3--:R-:W-:Y:S02]  /*105c90*/  PRMT R10, R18, 0x7632, R10 ;  /* 0x00007632120a7816 */ /* 0x008fe4000000000a */
[----:B--2---:R-:W-:Y:S01]  /*105ca0*/  ISETP.LT.AND P6, PT, R22, UR5, !P5 ;  /* 0x0000000516007c0c */ /* 0x004fe2000efc1270 */
[----:B------:R-:W0:Y:S01]  /*105cb0*/  LDCU UR5, c[0x0][0x3b8] ;  /* 0x00007700ff0577ac */ /* 0x000e220008000800 */
[----:B------:R-:W-:Y:S01]  /*105cc0*/  ISETP.LT.AND P5, PT, R27, UR70, !P5 ;  /* 0x000000461b007c0c */ /* 0x000fe2000efa1270 */
[----:B------:R-:W1:Y:S01]  /*105cd0*/  LDCU.64 UR70, c[0x0][0x398] ;  /* 0x00007300ff4677ac */ /* 0x000e620008000a00 */
[----:B0-----:R-:W-:Y:S01]  /*105ce0*/  VIADD R5, R2, UR5 ;  /* 0x0000000502057c36 */ /* 0x001fe20008000000 */
[----:B------:R-:W0:Y:S08]  /*105cf0*/  LDCU UR5, c[0x0][0x398] ;  /* 0x00007300ff0577ac */ /* 0x000e300008000800 */
[----:B------:R2:W-:Y:S01]  /*105d00*/  @P6 STG.E.U16 desc[UR66][R8.64], R18 ;  /* 0x0000001208006986 */ /* 0x0005e2000c101542 */
[----:B------:R-:W-:Y:S01]  /*105d10*/  ISETP.LT.AND P6, PT, R26, UR15, !P2 ;  /* 0x0000000f1a007c0c */ /* 0x000fe2000d7c1270 */
[----:B--2---:R-:W-:-:S02]  /*105d20*/  IMAD.WIDE R8, R2, 0x2, R16 ;  /* 0x0000000202087825 */ /* 0x004fc400078e0210 */
        /* <DEDUP_REMOVED lines=11> */
[----:B------:R4:W-:Y:S02]  /*105de0*/  @P5 STG.E.U16 desc[UR66][R8.64], R2 ;  /* 0x0000000208005986 */ /* 0x0009e4000c101542 */
[----:B----4-:R-:W-:-:S02]  /*105df0*/  VIADD R2, R21, 0x34 ;  /* 0x0000003415027836 */ /* 0x010fc40000000000 */
[----:B------:R-:W-:-:S03]  /*105e00*/  IMAD.WIDE R8, R5, 0x2, R14 ;  /* 0x0000000205087825 */ /* 0x000fc600078e020e */
[----:B-1----:R-:W-:Y:S02]  /*105e10*/  ISETP.GE.AND P5, PT, R2, UR71, PT ;  /* 0x0000004702007c0c */ /* 0x002fe4000bfa6270 */
[----:B------:R1:W-:Y:S02]  /*105e20*/  @P6 STG.E.U16 desc[UR66][R8.64], R11 ;  /* 0x0000000b08006986 */ /* 0x0003e4000c101542 */
[----:B------:R-:W-:Y:S02]  /*105e30*/  ISETP.LT.AND P6, PT, R26, UR9, !P5 ;  /* 0x000000091a007c0c */ /* 0x000fe4000efc1270 */
[----:B------:R-:W-:Y:S02]  /*105e40*/  R2UR.FILL UR9, R28 ;  /* 0x000000001c0972ca */ /* 0x000fe400004e0000 */
[----:B------:R-:W4:Y:S01]  /*105e50*/  LDL R28, [R1+0x1b90] ;  /* 0x001b9000011c7983 */ /* 0x000f220000100800 */
[----:B0-----:R-:W-:Y:S01]  /*105e60*/  VIADD R2, R5, UR5 ;  /* 0x0000000505027c36 */ /* 0x001fe20008000000 */
[----:B------:R-:W0:Y:S01]  /*105e70*/  LDCU UR5, c[0x0][0x398] ;  /* 0x00007300ff0577ac */ /* 0x000e220008000800 */
[----:B------:R-:W-:-:S02]  /*105e80*/  ISETP.LT.AND P2, PT, R27, UR72, !P2 ;  /* 0x000000481b007c0c */ /* 0x000fc4000d741270 */
[----:B------:R-:W-:Y:S01]  /*105e90*/  PRMT R10, R11, 0x7632, R10 ;  /* 0x000076320b0a7816 */ /* 0x000fe2000000000a */
[----:B-1----:R-:W-:Y:S01]  /*105ea0*/  IMAD.WIDE R8, R5, 0x2, R16 ;  /* 0x0000000205087825 */ /* 0x002fe200078e0210 */
[----:B------:R-:W1:Y:S01]  /*105eb0*/  LDCU.64 UR72, c[0x0][0x398] ;  /* 0x00007300ff4877ac */ /* 0x000e620008000a00 */
[----:B------:R-:W3:Y:S08]  /*105ec0*/  LDL.LU R11, [R1+0x1f8] ;  /* 0x0001f800010b7983 */ /* 0x000ef00000300800 */
[----:B------:R1:W-:Y:S01]  /*105ed0*/  @P2 STG.E.U16 desc[UR66][R8.64], R10 ;  /* 0x0000000a08002986 */ /* 0x0003e2000c101542 */
[----:B0-----:R-:W-:Y:S01]  /*105ee0*/  ISETP.LT.AND P2, PT, R4, UR5, !P5 ;  /* 0x0000000504007c0c */ /* 0x001fe2000ef41270 */
[----:B------:R-:W4:Y:S01]  /*105ef0*/  LDCU UR5, c[0x0][0x398] ;  /* 0x00007300ff0577ac */ /* 0x000f220008000800 */
[----:B-1----:R-:W-:-:S05]  /*105f00*/  IMAD.WIDE R8, R2, 0x2, R6 ;  /* 0x0000000202087825 */ /* 0x002fca00078e0206 */
[----:B--2---:R0:W-:Y:S01]  /*105f10*/  @P6 STG.E.U16 desc[UR66][R8.64], R18 ;  /* 0x0000001208006986 */ /* 0x0041e2000c101542 */
[----:B------:R-:W-:Y:S01]  /*105f20*/  PRMT R5, R18, 0x7632, R5 ;  /* 0x0000763212057816 */ /* 0x000fe20000000005 */
[----:B0-----:R-:W-:Y:S02]  /*105f30*/  IMAD.WIDE R8, R2, 0x2, R12 ;  /* 0x0000000202087825 */ /* 0x001fe400078e020c */
[----:B------:R-:W2:Y:S04]  /*105f40*/  LDL.LU R18, [R1+0x1d8] ;  /* 0x0001d80001127983 */ /* 0x000ea80000300800 */
[----:B------:R0:W-:Y:S02]  /*105f50*/  @P2 STG.E.U16 desc[UR66][R8.64], R5 ;  /* 0x0000000508002986 */ /* 0x0001e4000c101542 */
[----:B0-----:R-:W-:-:S02]  /*105f60*/  VIADD R5, R21, 0x35 ;  /* 0x0000003515057836 */ /* 0x001fc40000000000 */
[----:B------:R-:W-:Y:S01]  /*105f70*/  IMAD.WIDE R8, R2, 0x2, R14 ;  /* 0x0000000202087825 */ /* 0x000fe200078e020e */
[----:B------:R-:W2:Y:S02]  /*105f80*/  LDL.LU R21, [R1+0x23c] ;  /* 0x00023c0001157983 */ /* 0x000ea40000300800 */
[----:B------:R-:W-:Y:S02]  /*105f90*/  ISETP.GE.AND P2, PT, R5, UR73, PT ;  /* 0x0000004905007c0c */ /* 0x000fe4000bf46270 */
[----:B----4-:R-:W-:Y:S01]  /*105fa0*/  ISETP.LT.AND P6, PT, R28, UR5, !P5 ;  /* 0x000000051c007c0c */ /* 0x010fe2000efc1270 */
[----:B------:R-:W0:-:S12]  /*105fb0*/  LDCU UR5, c[0x0][0x3b8] ;  /* 0x00007700ff0577ac */ /* 0x000e180008000800 */
[----:B---3--:R1:W-:Y:S01]  /*105fc0*/  @P6 STG.E.U16 desc[UR66][R8.64], R19 ;  /* 0x0000001308006986 */ /* 0x0083e2000c101542 */
[----:B------:R-:W-:Y:S02]  /*105fd0*/  ISETP.LT.AND P6, PT, R26, UR11, !P2 ;  /* 0x0000000b1a007c0c */ /* 0x000fe4000d7c1270 */
[----:B------:R-:W-:Y:S02]  /*105fe0*/  R2UR.FILL UR11, R29 ;  /* 0x000000001d0b72ca */ /* 0x000fe400004e0000 */
[----:B------:R-:W3:Y:S01]  /*105ff0*/  LDL.LU R29, [R1+0x1690] ;  /* 0x00169000011d7983 */ /* 0x000ee20000300800 */
[----:B------:R-:W-:-:S03]  /*106000*/  PRMT R10, R19, 0x7632, R10 ;  /* 0x00007632130a7816 */ /* 0x000fc6000000000a */
[----:B-1----:R-:W4:Y:S01]  /*106010*/  LDL.LU R19, [R1+0x21c] ;  /* 0x00021c0001137983 */ /* 0x002f220000300800 */
[C---:B0-----:R-:W-:Y:S01]  /*106020*/  VIADD R5, R2.reuse, UR5 ;  /* 0x0000000502057c36 */ /* 0x041fe20008000000 */
[----:B------:R-:W0:Y:S01]  /*106030*/  LDCU UR5, c[0x0][0x398] ;  /* 0x00007300ff0577ac */ /* 0x000e220008000800 */
[----:B------:R-:W-:Y:S01]  /*106040*/  ISETP.LT.AND P5, PT, R27, UR76, !P5 ;  /* 0x0000004c1b007c0c */ /* 0x000fe2000efa1270 */
[----:B------:R-:W-:Y:S01]  /*106050*/  IMAD.WIDE R8, R2, 0x2, R16 ;  /* 0x0000000202087825 */ /* 0x000fe200078e0210 */
[----:B------:R-:W1:Y:S11]  /*106060*/  LDCU.64 UR76, c[0x0][0x398] ;  /* 0x00007300ff4c77ac */ /* 0x000e760008000a00 */
[----:B------:R1:W-:Y:S01]  /*106070*/  @P5 STG.E.U16 desc[UR66][R8.64], R10 ;  /* 0x0000000a08005986 */ /* 0x0003e2000c101542 */
[----:B0-----:R-:W-:Y:S01]  /*106080*/  ISETP.LT.AND P5, PT, R4, UR5, !P2 ;  /* 0x0000000504007c0c */ /* 0x001fe2000d7a1270 */
[----:B------:R-:W0:Y:S01]  /*106090*/  LDCU UR5, c[0x0][0x398] ;  /* 0x00007300ff0577ac */ /* 0x000e220008000800 */
[----:B------:R-:W-:Y:S01]  /*1060a0*/  PRMT R2, R11, 0x7632, R2 ;  /* 0x000076320b027816 */ /* 0x000fe20000000002 */
[----:B-1----:R-:W-:-:S05]  /*1060b0*/  IMAD.WIDE R8, R5, 0x2, R6 ;  /* 0x0000000205087825 */ /* 0x002fca00078e0206 */
[----:B------:R1:W-:Y:S01]  /*1060c0*/  @P6 STG.E.U16 desc[UR66][R8.64], R11 ;  /* 0x0000000b08006986 */ /* 0x0003e2000c101542 */
[----:B0-----:R-:W-:Y:S01]  /*1060d0*/  ISETP.LT.AND P6, PT, R28, UR5, !P2 ;  /* 0x000000051c007c0c */ /* 0x001fe2000d7c1270 */
[----:B------:R-:W0:Y:S01]  /*1060e0*/  LDCU UR5, c[0x0][0x3b8] ;  /* 0x00007700ff0577ac */ /* 0x000e220008000800 */
[----:B-1----:R-:W-:-:S05]  /*1060f0*/  IMAD.WIDE R8, R5, 0x2, R12 ;  /* 0x0000000205087825 */ /* 0x002fca00078e020c */
[----:B------:R1:W-:Y:S02]  /*106100*/  @P5 STG.E.U16 desc[UR66][R8.64], R2 ;  /* 0x0000000208005986 */ /* 0x0003e4000c101542 */
[----:B-1----:R-:W-:Y:S01]  /*106110*/  IMAD.WIDE R8, R5, 0x2, R14 ;  /* 0x0000000205087825 */ /* 0x002fe200078e020e */
[----:B------:R-:W-:Y:S01]  /*106120*/  ISETP.LT.AND P2, PT, R27, UR74, !P2 ;  /* 0x0000004a1b007c0c */ /* 0x000fe2000d741270 */
[----:B------:R-:W1:Y:S03]  /*106130*/  LDCU.64 UR74, c[0x0][0x398] ;  /* 0x00007300ff4a77ac */ /* 0x000e660008000a00 */
[----:B--2---:R2:W-:Y:S01]  /*106140*/  @P6 STG.E.U16 desc[UR66][R8.64], R18 ;  /* 0x0000001208006986 */ /* 0x0045e2000c101542 */
[----:B------:R-:W-:Y:S01]  /*106150*/  PRMT R10, R18, 0x7632, R10 ;  /* 0x00007632120a7816 */ /* 0x000fe2000000000a */
[----:B---3--:R-:W-:-:S05]  /*106160*/  VIADD R2, R29, 0x36 ;  /* 0x000000361d027836 */ /* 0x008fca0000000000 */
[----:B------:R-:W-:-:S04]  /*106170*/  ISETP.GE.AND P5, PT, R2, UR77, PT ;  /* 0x0000004d02007c0c */ /* 0x000fc8000bfa6270 */
[----:B------:R-:W-:Y:S02]  /*106180*/  ISETP.LT.AND P6, PT, R26, UR7, !P5 ;  /* 0x000000071a007c0c */ /* 0x000fe4000efc1270 */
[----:B------:R-:W-:Y:S02]  /*106190*/  R2UR.FILL UR7, R24 ;  /* 0x00000000180772ca */ /* 0x000fe400004e0000 */
[----:B------:R-:W3:Y:S04]  /*1061a0*/  LDL.LU R24, [R1+0x3cd4] ;  /* 0x003cd40001187983 */ /* 0x000ee80000300800 */
[----:B------:R-:W3:Y:S04]  /*1061b0*/  LDL.LU R11, [R1+0x1fc] ;  /* 0x0001fc00010b7983 */ /* 0x000ee80000300800 */
[----:B--2---:R-:W2:Y:S01]  /*1061c0*/  LDL.LU R18, [R1+0x1dc] ;  /* 0x0001dc0001127983 */ /* 0x004ea20000300800 */
[C---:B0-----:R-:W-:Y:S01]  /*1061d0*/  VIADD R2, R5.reuse, UR5 ;  /* 0x0000000505027c36 */ /* 0x041fe20008000000 */
[----:B------:R-:W0:Y:S01]  /*1061e0*/  LDCU UR5, c[0x0][0x398] ;  /* 0x00007300ff0577ac */ /* 0x000e220008000800 */
[----:B------:R-:W-:-:S05]  /*1061f0*/  IMAD.WIDE R8, R5, 0x2, R16 ;  /* 0x0000000205087825 */ /* 0x000fca00078e0210 */
[----:B------:R0:W-:Y:S02]  /*106200*/  @P2 STG.E.U16 desc[UR66][R8.64], R10 ;  /* 0x0000000a08002986 */ /* 0x0001e4000c101542 */
[----:B0-----:R-:W-:Y:S01]  /*106210*/  ISETP.LT.AND P2, PT, R4, UR5, !P5 ;  /* 0x0000000504007c0c */ /* 0x001fe2000ef41270 */
[----:B------:R-:W0:Y:S01]  /*106220*/  LDCU UR5, c[0x0][0x398] ;  /* 0x00007300ff0577ac */ /* 0x000e220008000800 */
[----:B------:R-:W-:Y:S01]  /*106230*/  IMAD.WIDE R8, R2, 0x2, R6 ;  /* 0x0000000202087825 */ /* 0x000fe200078e0206 */
[----:B------:R-:W-:-:S04]  /*106240*/  PRMT R5, R21, 0x7632, R5 ;  /* 0x0000763215057816 */ /* 0x000fc80000000005 */
[----:B------:R0:W-:Y:S02]  /*106250*/  @P6 STG.E.U16 desc[UR66][R8.64], R21 ;  /* 0x0000001508006986 */ /* 0x0001e4000c101542 */
[----:B0-----:R-:W-:Y:S01]  /*106260*/  IMAD.WIDE R8, R2, 0x2, R12 ;  /* 0x0000000202087825 */ /* 0x001fe200078e020c */
[----:B------:R-:W-:Y:S01]  /*106270*/  ISETP.LT.AND P6, PT, R28, UR5, !P5 ;  /* 0x000000051c007c0c */ /* 0x000fe2000efc1270 */
[----:B------:R-:W0:Y:S03]  /*106280*/  LDCU UR5, c[0x0][0x3b8] ;  /* 0x00007700ff0577ac */ /* 0x000e260008000800 */
[----:B------:R1:W-:Y:S02]  /*106290*/  @P2 STG.E.U16 desc[UR66][R8.64], R5 ;  /* 0x0000000508002986 */ /* 0x0003e4000c101542 */
[----:B-1----:R-:W-:Y:S02]  /*1062a0*/  VIADD R5, R29, 0x37 ;  /* 0x000000371d057836 */ /* 0x002fe40000000000 */
[----:B------:R-:W-:-:S03]  /*1062b0*/  IMAD.WIDE R8, R2, 0x2, R14 ;  /* 0x0000000202087825 */ /* 0x000fc600078e020e */
[----:B------:R-:W-:Y:S02]  /*1062c0*/  ISETP.GE.AND P2, PT, R5, UR75, PT ;  /* 0x0000004b05007c0c */ /* 0x000fe4000bf46270 */
[----:B----4-:R1:W-:Y:S02]  /*1062d0*/  @P6 STG.E.U16 desc[UR66][R8.64], R19 ;  /* 0x0000001308006986 */ /* 0x0103e4000c101542 */
[----:B------:R-:W-:Y:S02]  /*1062e0*/  ISETP.LT.AND P6, PT, R26, UR52, !P2 ;  /* 0x000000341a007c0c */ /* 0x000fe4000d7c1270 */
[----:B------:R-:W-:Y:S02]  /*1062f0*/  R2UR.FILL UR52, R0 ;  /* 0x00000000003472ca */ /* 0x000fe400004e0000 */
[----:B------:R-:W4:Y:S04]  /*106300*/  LDL.LU R0, [R1+0x3cd0] ;  /* 0x003cd00001007983 */ /* 0x000f280000300800 */
[----:B------:R-:W4:Y:S01]  /*106310*/  LDL.LU R21, [R1+0x240] ;  /* 0x0002400001157983 */ /* 0x000f220000300800 */
[C---:B0-----:R-:W-:Y:S01]  /*106320*/  VIADD R5, R2.reuse, UR5 ;  /* 0x0000000502057c36 */ /* 0x041fe20008000000 */
[----:B------:R-:W0:Y:S01]  /*106330*/  LDCU UR5, c[0x0][0x398] ;  /* 0x00007300ff0577ac */ /* 0x000e220008000800 */
[----:B------:R-:W-:Y:S01]  /*106340*/  ISETP.LT.AND P5, PT, R27, UR68, !P5 ;  /* 0x000000441b007c0c */ /* 0x000fe2000efa1270 */
[----:B-1----:R-:W-:Y:S01]  /*106350*/  IMAD.WIDE R8, R2, 0x2, R16 ;  /* 0x0000000202087825 */ /* 0x002fe200078e0210 */
[----:B------:R-:W-:Y:S01]  /*106360*/  PRMT R10, R19, 0x7632, R10 ;  /* 0x00007632130a7816 */ /* 0x000fe2000000000a */
[----:B------:R-:W1:Y:S01]  /*106370*/  LDCU.64 UR68, c[0x0][0x398] ;  /* 0x00007300ff4477ac */ /* 0x000e620008000a00 */
[----:B------:R-:W4:Y:S09]  /*106380*/  LDL.LU R22, [R1+0x220] ;  /* 0x0002200001167983 */ /* 0x000f320000300800 */
[----:B------:R1:W-:Y:S01]  /*106390*/  @P5 STG.E.U16 desc[UR66][R8.64], R10 ;  /* 0x0000000a08005986 */ /* 0x0003e2000c101542 */
[----:B0-----:R-:W-:Y:S01]  /*1063a0*/  ISETP.LT.AND P5, PT, R4, UR5, !P2 ;  /* 0x0000000504007c0c */ /* 0x001fe2000d7a1270 */
[----:B------:R-:W0:Y:S01]  /*1063b0*/  LDCU UR5, c[0x0][0x398] ;  /* 0x00007300ff0577ac */ /* 0x000e220008000800 */
[----:B-1----:R-:W-:-:S05]  /*1063c0*/  IMAD.WIDE R8, R5, 0x2, R6 ;  /* 0x0000000205087825 */ /* 0x002fca00078e0206 */
[----:B---3--:R1:W-:Y:S01]  /*1063d0*/  @P6 STG.E.U16 desc[UR66][R8.64], R11 ;  /* 0x0000000b08006986 */ /* 0x0083e2000c101542 */
[----:B------:R-:W-:Y:S02]  /*1063e0*/  PRMT R2, R11, 0x7632, R2 ;  /* 0x000076320b027816 */ /* 0x000fe40000000002 */
[----:B0-----:R-:W-:Y:S01]  /*1063f0*/  ISETP.LT.AND P6, PT, R28, UR5, !P2 ;  /* 0x000000051c007c0c */ /* 0x001fe2000d7c1270 */
[----:B------:R-:W0:Y:S01]  /*106400*/  LDCU UR5, c[0x0][0x3b8] ;  /* 0x00007700ff0577ac */ /* 0x000e220008000800 */
[----:B-1----:R-:W-:-:S05]  /*106410*/  IMAD.WIDE R8, R5, 0x2, R12 ;  /* 0x0000000205087825 */ /* 0x002fca00078e020c */
[----:B------:R1:W-:Y:S02]  /*106420*/  @P5 STG.E.U16 desc[UR66][R8.64], R2 ;  /* 0x0000000208005986 */ /* 0x0003e4000c101542 */
[----:B-1----:R-:W-:Y:S02]  /*106430*/  VIADD R2, R29, 0x38 ;  /* 0x000000381d027836 */ /* 0x002fe40000000000 */
[----:B------:R-:W-:-:S03]  /*106440*/  IMAD.WIDE R8, R5, 0x2, R14 ;  /* 0x0000000205087825 */ /* 0x000fc600078e020e */
[----:B------:R-:W-:Y:S02]  /*106450*/  ISETP.GE.AND P5, PT, R2, UR69, PT ;  /* 0x0000004502007c0c */ /* 0x000fe4000bfa6270 */
[----:B--2---:R1:W-:Y:S02]  /*106460*/  @P6 STG.E.U16 desc[UR66][R8.64], R18 ;  /* 0x0000001208006986 */ /* 0x0043e4000c101542 */
[----:B------:R-:W-:Y:S02]  /*106470*/  ISETP.LT.AND P6, PT, R26, UR62, !P5 ;  /* 0x0000003e1a007c0c */ /* 0x000fe4000efc1270 */
[----:B------:R-:W-:Y:S02]  /*106480*/  R2UR.FILL UR62, R25 ;  /* 0x00000000193e72ca */ /* 0x000fe400004e0000 */
[----:B------:R-:W2:Y:S04]  /*106490*/  LDL.LU R25, [R1+0x3ccc] ;  /* 0x003ccc0001197983 */ /* 0x000ea80000300800 */
[----:B------:R-:W3:Y:S01]  /*1064a0*/  LDL.LU R19, [R1+0x200] ;  /* 0x0002000001137983 */ /* 0x000ee20000300800 */
[----:B------:R-:W-:Y:S01]  /*1064b0*/  ISETP.LT.AND P2, PT, R27, UR70, !P2 ;  /* 0x000000461b007c0c */ /* 0x000fe2000d741270 */
[C---:B-1----:R-:W-:Y:S01]  /*1064c0*/  IMAD.WIDE R8, R5.reuse, 0x2, R16 ;  /* 0x0000000205087825 */ /* 0x042fe200078e0210 */
[----:B------:R-:W-:Y:S01]  /*1064d0*/  PRMT R10, R18, 0x7632, R10 ;  /* 0x00007632120a7816 */ /* 0x000fe2000000000a */
[----:B------:R-:W1:Y:S02]  /*1064e0*/  LDCU.64 UR70, c[0x0][0x398] ;  /* 0x00007300ff4677ac */ /* 0x000e640008000a00 */
[----:B0-----:R-:W-:Y:S01]  /*1064f0*/  VIADD R2, R5, UR5 ;  /* 0x0000000505027c36 */ /* 0x001fe20008000000 */
[----:B------:R-:W0:Y:S07]  /*106500*/  LDCU UR5, c[0x0][0x398] ;  /* 0x00007300ff0577ac */ /* 0x000e2e0008000800 */
[----:B------:R0:W-:Y:S02]  /*106510*/  @P2 STG.E.U16 desc[UR66][R8.64], R10 ;  /* 0x0000000a08002986 */ /* 0x0001e4000c101542 */
[----:B0-----:R-:W-:-:S05]  /*106520*/  IMAD.WIDE R8, R2, 0x2, R6 ;  /* 0x0000000202087825 */ /* 0x001fca00078e0206 */
[----:B----4-:R0:W-:Y:S01]  /*106530*/  @P6 STG.E.U16 desc[UR66][R8.64], R21 ;  /* 0x0000001508006986 */ /* 0x0101e2000c101542 */
[----:B------:R-:W-:-:S03]  /*106540*/  PRMT R5, R21, 0x7632, R5 ;  /* 0x0000763215057816 */ /* 0x000fc60000000005 */
[----:B0-----:R-:W4:Y:S04]  /*106550*/  LDL.LU R21, [R1+0x358] ;  /* 0x0003580001157983 */ /* 0x001f280000300800 */
[----:B------:R-:W2:Y:S01]  /*106560*/  LDL.LU R11, [R1+0x1e0] ;  /* 0x0001e000010b7983 */ /* 0x000ea20000300800 */
[----:B------:R-:W-:Y:S01]  /*106570*/  ISETP.LT.AND P2, PT, R4, UR5, !P5 ;  /* 0x0000000504007c0c */ /* 0x000fe2000ef41270 */
[----:B------:R-:W0:Y:S01]  /*106580*/  LDCU UR5, c[0x0][0x398] ;  /* 0x00007300ff0577ac */ /* 0x000e220008000800 */
[----:B------:R-:W-:-:S11]  /*106590*/  IMAD.WIDE R8, R2, 0x2, R12 ;  /* 0x0000000202087825 */ /* 0x000fd600078e020c */
[----:B------:R1:W-:Y:S01]  /*1065a0*/  @P2 STG.E.U16 desc[UR66][R8.64], R5 ;  /* 0x0000000508002986 */ /* 0x0003e2000c101542 */
[----:B0-----:R-:W-:Y:S01]  /*1065b0*/  ISETP.LT.AND P6, PT, R28, UR5, !P5 ;  /* 0x000000051c007c0c */ /* 0x001fe2000efc1270 */
[----:B------:R-:W0:Y:S01]  /*1065c0*/  LDCU UR5, c[0x0][0x3b8] ;  /* 0x00007700ff0577ac */ /* 0x000e220008000800 */
[----:B-1----:R-:W-:Y:S01]  /*1065d0*/  IADD3 R5, PT, PT, R29, 0x39, RZ ;  /* 0x000000391d057810 */ /* 0x002fe20007ffe0ff */
[----:B------:R-:W-:Y:S01]  /*1065e0*/  IMAD.WIDE R8, R2, 0x2, R14 ;  /* 0x0000000202087825 */ /* 0x000fe200078e020e */
[----:B------:R-:W-:Y:S01]  /*1065f0*/  ISETP.LT.AND P5, PT, R27, UR72, !P5 ;  /* 0x000000481b007c0c */ /* 0x000fe2000efa1270 */
[----:B------:R-:W1:Y:S01]  /*106600*/  LDCU.64 UR72, c[0x0][0x398] ;  /* 0x00007300ff4877ac */ /* 0x000e620008000a00 */
[----:B------:R-:W-:-:S07]  /*106610*/  ISETP.GE.AND P2, PT, R5, UR71, PT ;  /* 0x0000004705007c0c */ /* 0x000fce000bf46270 */
[----:B------:R0:W-:Y:S01]  /*106620*/  @P6 STG.E.U16 desc[UR66][R8.64], R22 ;  /* 0x0000001608006986 */ /* 0x0001e2000c101542 */
[----:B------:R-:W-:Y:S02]  /*106630*/  ISETP.LT.AND P6, PT, R26, UR60, !P2 ;  /* 0x0000003c1a007c0c */ /* 0x000fe4000d7c1270 */
[----:B------:R-:W-:Y:S02]  /*106640*/  R2UR.FILL UR60, R3 ;  /* 0x00000000033c72ca */ /* 0x000fe400004e0000 */
[----:B------:R-:W4:Y:S01]  /*106650*/  LDL.LU R3, [R1+0x3cc8] ;  /* 0x003cc80001037983 */ /* 0x000f220000300800 */
[----:B------:R-:W-:-:S03]  /*106660*/  PRMT R10, R22, 0x7632, R10 ;  /* 0x00007632160a7816 */ /* 0x000fc6000000000a */
[----:B------:R-:W4:Y:S01]  /*106670*/  LDL.LU R18, [R1+0x244] ;  /* 0x0002440001127983 */ /* 0x000f220000300800 */
[C---:B0-----:R-:W-:Y:S01]  /*106680*/  VIADD R5, R2.reuse, UR5 ;  /* 0x0000000502057c36 */ /* 0x041fe20008000000 */
[----:B------:R-:W0:Y:S01]  /*106690*/  LDCU UR5, c[0x0][0x398] ;  /* 0x00007300ff0577ac */ /* 0x000e220008000800 */
[----:B------:R-:W-:-:S05]  /*1066a0*/  IMAD.WIDE R8, R2, 0x2, R16 ;  /* 0x0000000202087825 */ /* 0x000fca00078e0210 */
[----:B------:R0:W-:Y:S02]  /*1066b0*/  @P5 STG.E.U16 desc[UR66][R8.64], R10 ;  /* 0x0000000a08005986 */ /* 0x0001e4000c101542 */
[----:B0-----:R-:W-:Y:S01]  /*1066c0*/  IMAD.WIDE R8, R5, 0x2, R6 ;  /* 0x0000000205087825 */ /* 0x001fe200078e0206 */
[----:B------:R-:W-:Y:S01]  /*1066d0*/  ISETP.LT.AND P5, PT, R4, UR5, !P2 ;  /* 0x0000000504007c0c */ /* 0x000fe2000d7a1270 */
[----:B------:R-:W0:Y:S03]  /*1066e0*/  LDCU UR5, c[0x0][0x398] ;  /* 0x00007300ff0577ac */ /* 0x000e260008000800 */
[----:B---3--:R3:W-:Y:S01]  /*1066f0*/  @P6 STG.E.U16 desc[UR66][R8.64], R19 ;  /* 0x0000001308006986 */ /* 0x0087e2000c101542 */
[----:B------:R-:W-:-:S03]  /*106700*/  PRMT R2, R19, 0x7632, R2 ;  /* 0x0000763213027816 */ /* 0x000fc60000000002 */
[----:B---3--:R-:W3:Y:S01]  /*106710*/  LDL.LU R19, [R1+0x224] ;  /* 0x0002240001137983 */ /* 0x008ee20000300800 */
[----:B------:R-:W-:Y:S01]  /*106720*/  IMAD.WIDE R8, R5, 0x2, R12 ;  /* 0x0000000205087825 */ /* 0x000fe200078e020c */
[----:B0-----:R-:W-:Y:S01]  /*106730*/  ISETP.LT.AND P6, PT, R28, UR5, !P2 ;  /* 0x000000051c007c0c */ /* 0x001fe2000d7c1270 */
[----:B------:R-:W0:Y:S03]  /*106740*/  LDCU UR5, c[0x0][0x3b8] ;  /* 0x00007700ff0577ac */ /* 0x000e260008000800 */
[----:B------:R1:W-:Y:S02]  /*106750*/  @P5 STG.E.U16 desc[UR66][R8.64], R2 ;  /* 0x0000000208005986 */ /* 0x0003e4000c101542 */
[----:B-1----:R-:W-:Y:S02]  /*106760*/  VIADD R2, R29, 0x3a ;  /* 0x0000003a1d027836 */ /* 0x002fe40000000000 */
[----:B------:R-:W-:-:S03]  /*106770*/  IMAD.WIDE R8, R5, 0x2, R14 ;  /* 0x0000000205087825 */ /* 0x000fc600078e020e */
[----:B------:R-:W-:Y:S02]  /*106780*/  ISETP.GE.AND P5, PT, R2, UR73, PT ;  /* 0x0000004902007c0c */ /* 0x000fe4000bfa6270 */
[----:B--2---:R1:W-:Y:S02]  /*106790*/  @P6 STG.E.U16 desc[UR66][R8.64], R11 ;  /* 0x0000000b08006986 */ /* 0x0043e4000c101542 */
[----:B------:R-:W-:Y:S02]  /*1067a0*/  ISETP.LT.AND P6, PT, R26, UR58, !P5 ;  /* 0x0000003a1a007c0c */ /* 0x000fe4000efc1270 */
[----:B----4-:R-:W-:Y:S02]  /*1067b0*/  R2UR.FILL UR58, R21 ;  /* 0x00000000153a72ca */ /* 0x010fe400004e0000 */
[----:B------:R-:W2:Y:S01]  /*1067c0*/  LDL.LU R21, [R1+0x204] ;  /* 0x0002040001157983 */ /* 0x000ea20000300800 */
[----:B0-----:R-:W-:Y:S01]  /*1067d0*/  VIADD R2, R5, UR5 ;  /* 0x0000000505027c36 */ /* 0x001fe20008000000 */
[----:B------:R-:W0:Y:S01]  /*1067e0*/  LDCU UR5, c[0x0][0x398] ;  /* 0x00007300ff0577ac */ /* 0x000e220008000800 */
[----:B------:R-:W-:-:S02]  /*1067f0*/  ISETP.LT.AND P2, PT, R27, UR76, !P2 ;  /* 0x0000004c1b007c0c */ /* 0x000fc4000d741270 */
[----:B------:R-:W-:Y:S01]  /*106800*/  PRMT R10, R11, 0x7632, R10 ;  /* 0x000076320b0a7816 */ /* 0x000fe2000000000a */
[----:B------:R-:W4:Y:S01]  /*106810*/  LDCU.64 UR76, c[0x0][0x398] ;  /* 0x00007300ff4c77ac */ /* 0x000f220008000a00 */
[----:B-1----:R-:W-:Y:S01]  /*106820*/  IMAD.WIDE R8, R5, 0x2, R16 ;  /* 0x0000000205087825 */ /* 0x002fe200078e0210 */
[----:B------:R-:W2:Y:S08]  /*106830*/  LDL.LU R11, [R1+0x1e4] ;  /* 0x0001e400010b7983 */ /* 0x000eb00000300800 */
[----:B------:R1:W-:Y:S01]  /*106840*/  @P2 STG.E.U16 desc[UR66][R8.64], R10 ;  /* 0x0000000a08002986 */ /* 0x0003e2000c101542 */
[----:B0-----:R-:W-:Y:S01]  /*106850*/  ISETP.LT.AND P2, PT, R4, UR5, !P5 ;  /* 0x0000000504007c0c */ /* 0x001fe2000ef41270 */
[----:B------:R-:W0:Y:S01]  /*106860*/  LDCU UR5, c[0x0][0x398] ;  /* 0x00007300ff0577ac */ /* 0x000e220008000800 */
[----:B-1----:R-:W-:-:S05]  /*106870*/  IMAD.WIDE R8, R2, 0x2, R6 ;  /* 0x0000000202087825 */ /* 0x002fca00078e0206 */
[----:B------:R1:W-:Y:S01]  /*106880*/  @P6 STG.E.U16 desc[UR66][R8.64], R18 ;  /* 0x0000001208006986 */ /* 0x0003e2000c101542 */
[----:B------:R-:W-:Y:S02]  /*106890*/  PRMT R5, R18, 0x7632, R5 ;  /* 0x0000763212057816 */ /* 0x000fe40000000005 */
[----:B0-----:R-:W-:Y:S01]  /*1068a0*/  ISETP.LT.AND P6, PT, R28, UR5, !P5 ;  /* 0x000000051c007c0c */ /* 0x001fe2000efc1270 */
[----:B------:R-:W0:Y:S01]  /*1068b0*/  LDCU UR5, c[0x0][0x3b8] ;  /* 0x00007700ff0577ac */ /* 0x000e220008000800 */
[----:B-1----:R-:W-:-:S05]  /*1068c0*/  IMAD.WIDE R8, R2, 0x2, R12 ;  /* 0x0000000202087825 */ /* 0x002fca00078e020c */
[----:B------:R1:W-:Y:S02]  /*1068d0*/  @P2 STG.E.U16 desc[UR66][R8.64], R5 ;  /* 0x0000000508002986 */ /* 0x0003e4000c101542 */
[----:B-1----:R-:W-:Y:S02]  /*1068e0*/  VIADD R5, R29, 0x3b ;  /* 0x0000003b1d057836 */ /* 0x002fe40000000000 */
[----:B------:R-:W-:-:S03]  /*1068f0*/  IMAD.WIDE R8, R2, 0x2, R14 ;  /* 0x0000000202087825 */ /* 0x000fc600078e020e */
[----:B----4-:R-:W-:Y:S02]  /*106900*/  ISETP.GE.AND P2, PT, R5, UR77, PT ;  /* 0x0000004d05007c0c */ /* 0x010fe4000bf46270 */
[----:B------:R-:W-:Y:S01]  /*106910*/  ISETP.LT.AND P5, PT, R27, UR74, !P5 ;  /* 0x0000004a1b007c0c */ /* 0x000fe2000efa1270 */
[----:B0-----:R-:W-:Y:S01]  /*106920*/  VIADD R5, R2, UR5 ;  /* 0x0000000502057c36 */ /* 0x001fe20008000000 */
[----:B------:R-:W0:Y:S01]  /*106930*/  LDCU UR5, c[0x0][0x398] ;  /* 0x00007300ff0577ac */ /* 0x000e220008000800 */
[----:B------:R-:W1:Y:S01]  /*106940*/  LDCU.64 UR74, c[0x0][0x398] ;  /* 0x00007300ff4a77ac */ /* 0x000e620008000a00 */
[----:B---3--:R3:W-:Y:S01]  /*106950*/  @P6 STG.E.U16 desc[UR66][R8.64], R19 ;  /* 0x0000001308006986 */ /* 0x0087e2000c101542 */
[----:B------:R-:W-:Y:S02]  /*106960*/  ISETP.LT.AND P6, PT, R26, UR56, !P2 ;  /* 0x000000381a007c0c */ /* 0x000fe4000d7c1270 */
[----:B------:R-:W-:Y:S02]  /*106970*/  R2UR.FILL UR56, R24 ;  /* 0x00000000183872ca */ /* 0x000fe400004e0000 */
[----:B------:R-:W4:Y:S04]  /*106980*/  LDL.LU R24, [R1+0x3cc4] ;  /* 0x003cc40001187983 */ /* 0x000f280000300800 */
[----:B------:R-:W4:Y:S01]  /*106990*/  LDL.LU R18, [R1+0x248] ;  /* 0x0002480001127983 */ /* 0x000f220000300800 */
[----:B------:R-:W-:Y:S01]  /*1069a0*/  PRMT R10, R19, 0x7632, R10 ;  /* 0x00007632130a7816 */ /* 0x000fe2000000000a */
[----:B---3--:R-:W-:-:S05]  /*1069b0*/  IMAD.WIDE R8, R2, 0x2, R16 ;  /* 0x0000000202087825 */ /* 0x008fca00078e0210 */
[----:B------:R3:W-:Y:S02]  /*1069c0*/  @P5 STG.E.U16 desc[UR66][R8.64], R10 ;  /* 0x0000000a08005986 */ /* 0x0007e4000c101542 */
[----:B---3--:R-:W-:-:S05]  /*1069d0*/  IMAD.WIDE R8, R5, 0x2, R6 ;  /* 0x0000000205087825 */ /* 0x008fca00078e0206 */
[----:B--2---:R2:W-:Y:S01]  /*1069e0*/  @P6 STG.E.U16 desc[UR66][R8.64], R21 ;  /* 0x0000001508006986 */ /* 0x0045e2000c101542 */
[----:B------:R-:W-:-:S03]  /*1069f0*/  PRMT R2, R21, 0x7632, R2 ;  /* 0x0000763215027816 */ /* 0x000fc60000000002 */
[----:B--2---:R-:W2:Y:S01]  /*106a00*/  LDL.LU R21, [R1+0x228] ;  /* 0x0002280001157983 */ /* 0x004ea20000300800 */
[----:B0-----:R-:W-:Y:S01]  /*106a10*/  ISETP.LT.AND P5, PT, R4, UR5, !P2 ;  /* 0x0000000504007c0c */ /* 0x001fe2000d7a1270 */
[----:B------:R-:W0:Y:S01]  /*106a20*/  LDCU UR5, c[0x0][0x398] ;  /* 0x00007300ff0577ac */ /* 0x000e220008000800 */
[----:B------:R-:W-:-:S11]  /*106a30*/  IMAD.WIDE R8, R5, 0x2, R12 ;  /* 0x0000000205087825 */ /* 0x000fd600078e020c */
[----:B------:R3:W-:Y:S01]  /*106a40*/  @P5 STG.E.U16 desc[UR66][R8.64], R2 ;  /* 0x0000000208005986 */ /* 0x0007e2000c101542 */
[----:B0-----:R-:W-:Y:S01]  /*106a50*/  ISETP.LT.AND P6, PT, R28, UR5, !P2 ;  /* 0x000000051c007c0c */ /* 0x001fe2000d7c1270 */
[----:B------:R-:W0:Y:S01]  /*106a60*/  LDCU UR5, c[0x0][0x3b8] ;  /* 0x00007700ff0577ac */ /* 0x000e220008000800 */
[----:B---3--:R-:W-:Y:S02]  /*106a70*/  VIADD R2, R29, 0x3c ;  /* 0x0000003c1d027836 */ /* 0x008fe40000000000 */
[----:B------:R-:W-:Y:S01]  /*106a80*/  IMAD.WIDE R8, R5, 0x2, R14 ;  /* 0x0000000205087825 */ /* 0x000fe200078e020e */
[----:B------:R-:W-:Y:S01]  /*106a90*/  ISETP.LT.AND P2, PT, R27, UR68, !P2 ;  /* 0x000000441b007c0c */ /* 0x000fe2000d741270 */
[----:B------:R-:W3:Y:S01]  /*106aa0*/  LDCU.64 UR68, c[0x0][0x398] ;  /* 0x00007300ff4477ac */ /* 0x000ee20008000a00 */
[----:B-1----:R-:W-:-:S06]  /*106ab0*/  ISETP.GE.AND P5, PT, R2, UR75, PT ;  /* 0x0000004b02007c0c */ /* 0x002fcc000bfa6270 */
[----:B------:R1:W-:Y:S01]  /*106ac0*/  @P6 STG.E.U16 desc[UR66][R8.64], R11 ;  /* 0x0000000b08006986 */ /* 0x0003e2000c101542 */
[----:B------:R-:W-:Y:S02]  /*106ad0*/  ISETP.LT.AND P6, PT, R26, UR50, !P5 ;  /* 0x000000321a007c0c */ /* 0x000fe4000efc1270 */
[----:B------:R-:W-:Y:S02]  /*106ae0*/  R2UR.FILL UR50, R0 ;  /* 0x00000000003272ca */ /* 0x000fe400004e0000 */
[----:B------:R-:W2:Y:S01]  /*106af0*/  LDL.LU R0, [R1+0x3cc0] ;  /* 0x003cc00001007983 */ /* 0x000ea20000300800 */
[----:B------:R-:W-:-:S03]  /*106b00*/  PRMT R10, R11, 0x7632, R10 ;  /* 0x000076320b0a7816 */ /* 0x000fc6000000000a */
[----:B------:R-:W2:Y:S01]  /*106b10*/  LDL.LU R19, [R1+0x208] ;  /* 0x0002080001137983 */ /* 0x000ea20000300800 */
[----:B-1----:R-:W-:-:S03]  /*106b20*/  IMAD.WIDE R8, R5, 0x2, R16 ;  /* 0x0000000205087825 */ /* 0x002fc600078e0210 */
[----:B------:R-:W2:Y:S01]  /*106b30*/  LDL.LU R11, [R1+0x370] ;  /* 0x00037000010b7983 */ /* 0x000ea20000300800 */
[----:B0-----:R-:W-:Y:S01]  /*106b40*/  VIADD R2, R5, UR5 ;  /* 0x0000000505027c36 */ /* 0x001fe20008000000 */
[----:B------:R-:W0:Y:S02]  /*106b50*/  LDCU UR5, c[0x0][0x398] ;  /* 0x00007300ff0577ac */ /* 0x000e240008000800 */
[----:B------:R1:W-:Y:S02]  /*106b60*/  @P2 STG.E.U16 desc[UR66][R8.64], R10 ;  /* 0x0000000a08002986 */ /* 0x0003e4000c101542 */
[----:B-1----:R-:W-:Y:S01]  /*106b70*/  IMAD.WIDE R8, R2, 0x2, R6 ;  /* 0x0000000202087825 */ /* 0x002fe200078e0206 */
[----:B0-----:R-:W-:Y:S01]  /*106b80*/  ISETP.LT.AND P2, PT, R4, UR5, !P5 ;  /* 0x0000000504007c0c */ /* 0x001fe2000ef41270 */
[----:B------:R-:W0:Y:S03]  /*106b90*/  LDCU UR5, c[0x0][0x398] ;  /* 0x00007300ff0577ac */ /* 0x000e260008000800 */
[----:B----4-:R1:W-:Y:S01]  /*106ba0*/  @P6 STG.E.U16 desc[UR66][R8.64], R18 ;  /* 0x0000001208006986 */ /* 0x0103e2000c101542 */
[----:B------:R-:W-:-:S03]  /*106bb0*/  PRMT R5, R18, 0x7632, R5 ;  /* 0x0000763212057816 */ /* 0x000fc60000000005 */
[----:B-1----:R-:W4:Y:S01]  /*106bc0*/  LDL.LU R18, [R1+0x1e8] ;  /* 0x0001e80001127983 */ /* 0x002f220000300800 */
[----:B------:R-:W-:Y:S01]  /*106bd0*/  IMAD.WIDE R8, R2, 0x2, R12 ;  /* 0x0000000202087825 */ /* 0x000fe200078e020c */
[----:B0-----:R-:W-:Y:S01]  /*106be0*/  ISETP.LT.AND P6, PT, R28, UR5, !P5 ;  /* 0x000000051c007c0c */ /* 0x001fe2000efc1270 */
[----:B------:R-:W0:Y:S03]  /*106bf0*/  LDCU UR5, c[0x0][0x3b8] ;  /* 0x00007700ff0577ac */ /* 0x000e260008000800 */
[----:B------:R1:W-:Y:S02]  /*106c00*/  @P2 STG.E.U16 desc[UR66][R8.64], R5 ;  /* 0x0000000508002986 */ /* 0x0003e4000c101542 */
[----:B-1----:R-:W-:Y:S02]  /*106c10*/  VIADD R5, R29, 0x3d ;  /* 0x0000003d1d057836 */ /* 0x002fe40000000000 */
[----:B------:R-:W-:-:S03]  /*106c20*/  IMAD.WIDE R8, R2, 0x2, R14 ;  /* 0x0000000202087825 */ /* 0x000fc600078e020e */
[----:B---3--:R-:W-:Y:S02]  /*106c30*/  ISETP.GE.AND P2, PT, R5, UR69, PT ;  /* 0x0000004505007c0c */ /* 0x008fe4000bf46270 */
[----:B--2---:R1:W-:Y:S02]  /*106c40*/  @P6 STG.E.U16 desc[UR66][R8.64], R21 ;  /* 0x0000001508006986 */ /* 0x0043e4000c101542 */
[----:B------:R-:W-:Y:S02]  /*106c50*/  ISETP.LT.AND P6, PT, R26, UR54, !P2 ;  /* 0x000000361a007c0c */ /* 0x000fe4000d7c1270 */
[----:B------:R-:W-:Y:S02]  /*106c60*/  R2UR.FILL UR54, R25 ;  /* 0x00000000193672ca */ /* 0x000fe400004e0000 */
[----:B------:R-:W2:Y:S01]  /*106c70*/  LDL.LU R25, [R1+0x3cbc] ;  /* 0x003cbc0001197983 */ /* 0x000ea20000300800 */
[----:B------:R-:W-:-:S03]  /*106c80*/  PRMT R10, R21, 0x7632, R10 ;  /* 0x00007632150a7816 */ /* 0x000fc6000000000a */
[----:B-1----:R-:W3:Y:S04]  /*106c90*/  LDL.LU R21, [R1+0x24c] ;  /* 0x00024c0001157983 */ /* 0x002ee80000300800 */
[----:B------:R-:W2:Y:S01]  /*106ca0*/  LDL.LU R22, [R1+0x22c] ;  /* 0x00022c0001167983 */ /* 0x000ea20000300800 */
        /* <DEDUP_REMOVED lines=8> */
[----:B-1----:R-:W-:Y:S01]  /*106d30*/  IMAD.WIDE R8, R5, 0x2, R6 ;  /* 0x0000000205087825 */ /* 0x002fe200078e0206 */
[----:B------:R-:W-:-:S04]  /*106d40*/  PRMT R2, R19, 0x7632, R2 ;  /* 0x0000763213027816 */ /* 0x000fc80000000002 */
[----:B------:R1:W-:Y:S01]  /*106d50*/  @P6 STG.E.U16 desc[UR66][R8.64], R19 ;  /* 0x0000001308006986 */ /* 0x0003e2000c101542 */
[----:B0-----:R-:W-:Y:S01]  /*106d60*/  ISETP.LT.AND P6, PT, R28, UR5, !P2 ;  /* 0x000000051c007c0c */ /* 0x001fe2000d7c1270 */
[----:B------:R-:W0:Y:S01]  /*106d70*/  LDCU UR5, c[0x0][0x3b8] ;  /* 0x00007700ff0577ac */ /* 0x000e220008000800 */
[----:B-1----:R-:W-:-:S05]  /*106d80*/  IMAD.WIDE R8, R5, 0x2, R12 ;  /* 0x0000000205087825 */ /* 0x002fca00078e020c */
[----:B------:R1:W-:Y:S01]  /*106d90*/  @P5 STG.E.U16 desc[UR66][R8.64], R2 ;  /* 0x0000000208005986 */ /* 0x0003e2000c101542 */
[----:B------:R-:W-:Y:S01]  /*106da0*/  R2UR UR64, R11 ;  /* 0x000000000b4072ca */ /* 0x000fe200000e0000 */
[----:B-1----:R-:W-:Y:S02]  /*106db0*/  VIADD R2, R29, 0x3e ;  /* 0x0000003e1d027836 */ /* 0x002fe40000000000 */
[----:B------:R-:W-:-:S03]  /*106dc0*/  IMAD.WIDE R8, R5, 0x2, R14 ;  /* 0x0000000205087825 */ /* 0x000fc600078e020e */
[----:B------:R-:W-:Y:S01]  /*106dd0*/  ISETP.GE.AND P5, PT, R2, UR71, PT ;  /* 0x0000004702007c0c */ /* 0x000fe2000bfa6270 */
[----:B0-----:R-:W-:Y:S01]  /*106de0*/  VIADD R2, R5, UR5 ;  /* 0x0000000505027c36 */ /* 0x001fe20008000000 */
[----:B------:R-:W0:Y:S01]  /*106df0*/  LDCU UR5, c[0x0][0x398] ;  /* 0x00007300ff0577ac */ /* 0x000e220008000800 */
[----:B------:R-:W-:Y:S01]  /*106e00*/  ISETP.LT.AND P2, PT, R27, UR72, !P2 ;  /* 0x000000481b007c0c */ /* 0x000fe2000d741270 */
[----:B------:R-:W1:Y:S01]  /*106e10*/  LDCU.64 UR72, c[0x0][0x398] ;  /* 0x00007300ff4877ac */ /* 0x000e620008000a00 */
[----:B----4-:R4:W-:Y:S01]  /*106e20*/  @P6 STG.E.U16 desc[UR66][R8.64], R18 ;  /* 0x0000001208006986 */ /* 0x0109e2000c101542 */
[----:B------:R-:W-:Y:S02]  /*106e30*/  ISETP.LT.AND P6, PT, R26, UR52, !P5 ;  /* 0x000000341a007c0c */ /* 0x000fe4000efc1270 */
[----:B------:R-:W-:Y:S02]  /*106e40*/  R2UR.FILL UR52, R3 ;  /* 0x00000000033472ca */ /* 0x000fe400004e0000 */
[----:B------:R-:W2:Y:S04]  /*106e50*/  LDL.LU R3, [R1+0x3cb8] ;  /* 0x003cb80001037983 */ /* 0x000ea80000300800 */
[----:B------:R-:W2:Y:S01]  /*106e60*/  LDL.LU R11, [R1+0x20c] ;  /* 0x00020c00010b7983 */ /* 0x000ea20000300800 */
[----:B------:R-:W-:-:S03]  /*106e70*/  PRMT R10, R18, 0x7632, R10 ;  /* 0x00007632120a7816 */ /* 0x000fc6000000000a */
[----:B----4-:R-:W4:Y:S04]  /*106e80*/  LDL.LU R18, [R1+0x37c] ;  /* 0x00037c0001127983 */ /* 0x010f280000300800 */
[----:B------:R-:W4:Y:S01]  /*106e90*/  LDL.LU R19, [R1+0x1ec] ;  /* 0x0001ec0001137983 */ /* 0x000f220000300800 */
[----:B------:R-:W-:-:S05]  /*106ea0*/  IMAD.WIDE R8, R5, 0x2, R16 ;  /* 0x0000000205087825 */ /* 0x000fca00078e0210 */
        /* <DEDUP_REMOVED lines=9> */
[----:B------:R1:W-:Y:S01]  /*106f40*/  @P2 STG.E.U16 desc[UR66][R8.64], R5 ;  /* 0x0000000508002986 */ /* 0x0003e2000c101542 */
[----:B--2---:R-:W-:Y:S01]  /*106f50*/  R2UR UR69, R25 ;  /* 0x00000000194572ca */ /* 0x004fe200000e0000 */
[----:B-1----:R-:W-:Y:S02]  /*106f60*/  VIADD R5, R29, 0x3f ;  /* 0x0000003f1d057836 */ /* 0x002fe40000000000 */
[----:B------:R-:W-:-:S03]  /*106f70*/  IMAD.WIDE R8, R2, 0x2, R14 ;  /* 0x0000000202087825 */ /* 0x000fc600078e020e */
[----:B------:R-:W-:Y:S02]  /*106f80*/  ISETP.GE.AND P2, PT, R5, UR73, PT ;  /* 0x0000004905007c0c */ /* 0x000fe4000bf46270 */
[----:B------:R1:W-:Y:S02]  /*106f90*/  @P6 STG.E.U16 desc[UR66][R8.64], R22 ;  /* 0x0000001608006986 */ /* 0x0003e4000c101542 */
[----:B------:R-:W-:Y:S02]  /*106fa0*/  ISETP.LT.AND P6, PT, R26, UR50, !P2 ;  /* 0x000000321a007c0c */ /* 0x000fe4000d7c1270 */
[----:B------:R-:W-:Y:S02]  /*106fb0*/  R2UR.FILL UR50, R24 ;  /* 0x00000000183272ca */ /* 0x000fe400004e0000 */
[----:B------:R-:W2:Y:S04]  /*106fc0*/  LDL.LU R24, [R1+0x3cb4] ;  /* 0x003cb40001187983 */ /* 0x000ea80000300800 */
[----:B------:R-:W3:Y:S04]  /*106fd0*/  LDL.LU R25, [R1+0x3cb0] ;  /* 0x003cb00001197983 */ /* 0x000ee80000300800 */
[----:B------:R-:W3:Y:S01]  /*106fe0*/  LDL.LU R21, [R1+0x1b0] ;  /* 0x0001b00001157983 */ /* 0x000ee20000300800 */
[C---:B0-----:R-:W-:Y:S01]  /*106ff0*/  VIADD R5, R2.reuse, UR5 ;  /* 0x0000000502057c36 */ /* 0x041fe20008000000 */
[----:B------:R-:W0:Y:S01]  /*107000*/  LDCU UR5, c[0x0][0x398] ;  /* 0x00007300ff0577ac */ /* 0x000e220008000800 */
[----:B------:R-:W-:Y:S01]  /*107010*/  ISETP.LT.AND P5, PT, R27, UR76, !P5 ;  /* 0x0000004c1b007c0c */ /* 0x000fe2000efa1270 */
[----:B-1----:R-:W-:Y:S01]  /*107020*/  IMAD.WIDE R8, R2, 0x2, R16 ;  /* 0x0000000202087825 */ /* 0x002fe200078e0210 */
[----:B------:R-:W-:Y:S01]  /*107030*/  PRMT R10, R22, 0x7632, R10 ;  /* 0x00007632160a7816 */ /* 0x000fe2000000000a */
[----:B------:R-:W1:Y:S10]  /*107040*/  LDCU.64 UR76, c[0x0][0x398] ;  /* 0x00007300ff4c77ac */ /* 0x000e740008000a00 */
        /* <DEDUP_REMOVED lines=8> */
[----:B-1----:R-:W3:Y:S01]  /*1070d0*/  LDL.LU R11, [R1+0x190] ;  /* 0x00019000010b7983 */ /* 0x002ee20000300800 */
[----:B------:R-:W-:-:S05]  /*1070e0*/  IMAD.WIDE R8, R5, 0x2, R12 ;  /* 0x0000000205087825 */ /* 0x000fca00078e020c */
[----:B------:R1:W-:Y:S02]  /*1070f0*/  @P5 STG.E.U16 desc[UR66][R8.64], R2 ;  /* 0x0000000208005986 */ /* 0x0003e4000c101542 */
[----:B-1----:R-:W-:Y:S02]  /*107100*/  VIADD R2, R29, 0x40 ;  /* 0x000000401d027836 */ /* 0x002fe40000000000 */
[----:B------:R-:W-:-:S03]  /*107110*/  IMAD.WIDE R8, R5, 0x2, R14 ;  /* 0x0000000205087825 */ /* 0x000fc600078e020e */
[----:B------:R-:W-:Y:S02]  /*107120*/  ISETP.GE.AND P5, PT, R2, UR77, PT ;  /* 0x0000004d02007c0c */ /* 0x000fe4000bfa6270 */
[----:B----4-:R1:W-:Y:S02]  /*107130*/  @P6 STG.E.U16 desc[UR66][R8.64], R19 ;  /* 0x0000001308006986 */ /* 0x0103e4000c101542 */
[----:B------:R-:W-:Y:S02]  /*107140*/  ISETP.LT.AND P6, PT, R26, UR64, !P5 ;  /* 0x000000401a007c0c */ /* 0x000fe4000efc1270 */
[----:B------:R-:W-:Y:S02]  /*107150*/  R2UR UR64, R18 ;  /* 0x00000000124072ca */ /* 0x000fe400000e0000 */
[----:B------:R-:W4:Y:S01]  /*107160*/  LDL.LU R18, [R1+0x170] ;  /* 0x0001700001127983 */ /* 0x000f220000300800 */
[----:B------:R-:W-:-:S03]  /*107170*/  PRMT R10, R19, 0x7632, R10 ;  /* 0x00007632130a7816 */ /* 0x000fc6000000000a */
[----:B-1----:R-:W4:Y:S01]  /*107180*/  LDL.LU R19, [R1+0x150] ;  /* 0x0001500001137983 */ /* 0x002f220000300800 */
[----:B------:R-:W-:Y:S01]  /*107190*/  ISETP.LT.AND P2, PT, R27, UR74, !P2 ;  /* 0x0000004a1b007c0c */ /* 0x000fe2000d741270 */
[C---:B------:R-:W-:Y:S01]  /*1071a0*/  IMAD.WIDE R8, R5.reuse, 0x2, R16 ;  /* 0x0000000205087825 */ /* 0x040fe200078e0210 */
[----:B------:R-:W1:Y:S03]  /*1071b0*/  LDCU.64 UR74, c[0x0][0x398] ;  /* 0x00007300ff4a77ac */ /* 0x000e660008000a00 */
[----:B0-----:R-:W-:Y:S01]  /*1071c0*/  VIADD R2, R5, UR5 ;  /* 0x0000000505027c36 */ /* 0x001fe20008000000 */
[----:B------:R-:W0:Y:S07]  /*1071d0*/  LDCU UR5, c[0x0][0x398] ;  /* 0x00007300ff0577ac */ /* 0x000e2e0008000800 */
[----:B------:R0:W-:Y:S02]  /*1071e0*/  @P2 STG.E.U16 desc[UR66][R8.64], R10 ;  /* 0x0000000a08002986 */ /* 0x0001e4000c101542 */
[----:B0-----:R-:W-:Y:S01]  /*1071f0*/  IMAD.WIDE R8, R2, 0x2, R6 ;  /* 0x0000000202087825 */ /* 0x001fe200078e0206 */
[----:B--2---:R-:W-:-:S02]  /*107200*/  R2UR UR73, R24 ;  /* 0x00000000184972ca */ /* 0x004fc400000e0000 */
[----:B------:R-:W2:Y:S04]  /*107210*/  LDL.LU R24, [R1+0x3cac] ;  /* 0x003cac0001187983 */ /* 0x000ea80000300800 */
[----:B---3--:R0:W-:Y:S01]  /*107220*/  @P6 STG.E.U16 desc[UR66][R8.64], R21 ;  /* 0x0000001508006986 */ /* 0x0081e2000c101542 */
[----:B------:R-:W-:-:S03]  /*107230*/  PRMT R5, R21, 0x7632, R5 ;  /* 0x0000763215057816 */ /* 0x000fc60000000005 */
[----:B0-----:R-:W3:Y:S01]  /*107240*/  LDL.LU R21, [R1+0x1b4] ;  /* 0x0001b40001157983 */ /* 0x001ee20000300800 */
[----:B------:R-:W-:Y:S01]  /*107250*/  ISETP.LT.AND P2, PT, R4, UR5, !P5 ;  /* 0x0000000504007c0c */ /* 0x000fe2000ef41270 */
[----:B------:R-:W0:Y:S01]  /*107260*/  LDCU UR5, c[0x0][0x398] ;  /* 0x00007300ff0577ac */ /* 0x000e220008000800 */
[----:B------:R-:W-:Y:S01]  /*107270*/  IMAD.WIDE R8, R2, 0x2, R12 ;  /* 0x0000000202087825 */ /* 0x000fe200078e020c */
[----:B0-----:R-:W-:Y:S01]  /*107280*/  ISETP.LT.AND P6, PT, R28, UR5, !P5 ;  /* 0x000000051c007c0c */ /* 0x001fe2000efc1270 */
[----:B------:R-:W0:Y:S09]  /*107290*/  LDCU UR5, c[0x0][0x3b8] ;  /* 0x00007700ff0577ac */ /* 0x000e320008000800 */
[----:B------:R1:W-:Y:S01]  /*1072a0*/  @P2 STG.E.U16 desc[UR66][R8.64], R5 ;  /* 0x0000000508002986 */ /* 0x0003e2000c101542 */
[----:B------:R-:W-:Y:S01]  /*1072b0*/  ISETP.LT.AND P5, PT, R27, UR68, !P5 ;  /* 0x000000441b007c0c */ /* 0x000fe2000efa1270 */
[----:B-1----:R-:W-:-:S05]  /*1072c0*/  VIADD R5, R29, 0x41 ;  /* 0x000000411d057836 */ /* 0x002fca0000000000 */
[----:B------:R-:W-:Y:S01]  /*1072d0*/  ISETP.GE.AND P2, PT, R5, UR75, PT ;  /* 0x0000004b05007c0c */ /* 0x000fe2000bf46270 */
[C---:B0-----:R-:W-:Y:S01]  /*1072e0*/  VIADD R5, R2.reuse, UR5 ;  /* 0x0000000502057c36 */ /* 0x041fe20008000000 */
[----:B------:R-:W0:Y:S01]  /*1072f0*/  LDCU UR5, c[0x0][0x398] ;  /* 0x00007300ff0577ac */ /* 0x000e220008000800 */
[----:B------:R-:W-:-:S05]  /*107300*/  IMAD.WIDE R8, R2, 0x2, R14 ;  /* 0x0000000202087825 */ /* 0x000fca00078e020e */
[----:B------:R1:W-:Y:S01]  /*107310*/  @P6 STG.E.U16 desc[UR66][R8.64], R11 ;  /* 0x0000000b08006986 */ /* 0x0003e2000c101542 */
[----:B------:R-:W-:Y:S01]  /*107320*/  PRMT R10, R11, 0x7632, R10 ;  /* 0x000076320b0a7816 */ /* 0x000fe2000000000a */
[----:B-1----:R-:W-:Y:S01]  /*107330*/  IMAD.WIDE R8, R2, 0x2, R16 ;  /* 0x0000000202087825 */ /* 0x002fe200078e0210 */
[----:B------:R-:W-:Y:S01]  /*107340*/  ISETP.LT.AND P6, PT, R26, UR69, !P2 ;  /* 0x000000451a007c0c */ /* 0x000fe2000d7c1270 */
[----:B------:R-:W1:Y:S01]  /*107350*/  LDCU.64 UR68, c[0x0][0x398] ;  /* 0x00007300ff4477ac */ /* 0x000e620008000a00 */
[----:B------:R-:W3:Y:S04]  /*107360*/  LDL.LU R11, [R1+0x194] ;  /* 0x00019400010b7983 */ /* 0x000ee80000300800 */
[----:B------:R1:W-:Y:S01]  /*107370*/  @P5 STG.E.U16 desc[UR66][R8.64], R10 ;  /* 0x0000000a08005986 */ /* 0x0003e2000c101542 */
[----:B0-----:R-:W-:Y:S01]  /*107380*/  ISETP.LT.AND P5, PT, R4, UR5, !P2 ;  /* 0x0000000504007c0c */ /* 0x001fe2000d7a1270 */
[----:B------:R-:W0:Y:S01]  /*107390*/  LDCU UR5, c[0x0][0x398] ;  /* 0x00007300ff0577ac */ /* 0x000e220008000800 */
[----:B-1----:R-:W-:Y:S01]  /*1073a0*/  IMAD.WIDE R8, R5, 0x2, R6 ;  /* 0x0000000205087825 */ /* 0x002fe200078e0206 */
[----:B----4-:R-:W-:-:S04]  /*1073b0*/  PRMT R2, R18, 0x7632, R2 ;  /* 0x0000763212027816 */ /* 0x010fc80000000002 */
[----:B------:R1:W-:Y:S01]  /*1073c0*/  @P6 STG.E.U16 desc[UR66][R8.64], R18 ;  /* 0x0000001208006986 */ /* 0x0003e2000c101542 */
[----:B0-----:R-:W-:Y:S01]  /*1073d0*/  ISETP.LT.AND P6, PT, R28, UR5, !P2 ;  /* 0x000000051c007c0c */ /* 0x001fe2000d7c1270 */
[----:B------:R-:W0:Y:S01]  /*1073e0*/  LDCU UR5, c[0x0][0x3b8] ;  /* 0x00007700ff0577ac */ /* 0x000e220008000800 */
[----:B-1----:R-:W-:-:S05]  /*1073f0*/  IMAD.WIDE R8, R5, 0x2, R12 ;  /* 0x0000000205087825 */ /* 0x002fca00078e020c */
[----:B------:R1:W-:Y:S02]  /*107400*/  @P5 STG.E.U16 desc[UR66][R8.64], R2 ;  /* 0x0000000208005986 */ /* 0x0003e4000c101542 */
[----:B-1----:R-:W-:Y:S01]  /*107410*/  IADD3 R2, PT, PT, R29, 0x42, RZ ;  /* 0x000000421d027810 */ /* 0x002fe20007ffe0ff */
[----:B------:R-:W-:-:S03]  /*107420*/  IMAD.WIDE R8, R5, 0x2, R14 ;  /* 0x0000000205087825 */ /* 0x000fc600078e020e */
[----:B------:R-:W-:Y:S02]  /*107430*/  ISETP.GE.AND P5, PT, R2, UR69, PT ;  /* 0x0000004502007c0c */ /* 0x000fe4000bfa6270 */
[----:B------:R1:W-:Y:S02]  /*107440*/  @P6 STG.E.U16 desc[UR66][R8.64], R19 ;  /* 0x0000001308006986 */ /* 0x0003e4000c101542 */
[----:B------:R-:W-:Y:S02]  /*107450*/  ISETP.LT.AND P6, PT, R26, UR64, !P5 ;  /* 0x000000401a007c0c */ /* 0x000fe4000efc1270 */
[----:B------:R-:W-:Y:S02]  /*107460*/  R2UR UR64, R25 ;  /* 0x00000000194072ca */ /* 0x000fe400000e0000 */
[----:B------:R-:W4:Y:S04]  /*107470*/  LDL.LU R25, [R1+0x3ca8] ;  /* 0x003ca80001197983 */ /* 0x000f280000300800 */
[----:B------:R-:W4:Y:S01]  /*107480*/  LDL.LU R18, [R1+0x174] ;  /* 0x0001740001127983 */ /* 0x000f220000300800 */
[----:B------:R-:W-:-:S03]  /*107490*/  PRMT R10, R19, 0x7632, R10 ;  /* 0x00007632130a7816 */ /* 0x000fc6000000000a */
[----:B-1----:R-:W4:Y:S01]  /*1074a0*/  LDL.LU R19, [R1+0x154] ;  /* 0x0001540001137983 */ /* 0x002f220000300800 */
[----:B------:R-:W-:Y:S01]  /*1074b0*/  ISETP.LT.AND P2, PT, R27, UR70, !P2 ;  /* 0x000000461b007c0c */ /* 0x000fe2000d741270 */
[C---:B------:R-:W-:Y:S01]  /*1074c0*/  IMAD.WIDE R8, R5.reuse, 0x2, R16 ;  /* 0x0000000205087825 */ /* 0x040fe200078e0210 */
[----:B--2---:R-:W-:Y:S01]  /*1074d0*/  R2UR UR75, R24 ;  /* 0x00000000184b72ca */ /* 0x004fe200000e0000 */
[----:B------:R-:W1:Y:S01]  /*1074e0*/  LDCU.64 UR70, c[0x0][0x398] ;  /* 0x00007300ff4677ac */ /* 0x000e620008000a00 */
[----:B------:R-:W2:Y:S01]  /*1074f0*/  LDL.LU R24, [R1+0x3ca4] ;  /* 0x003ca40001187983 */ /* 0x000ea20000300800 */
[----:B0-----:R-:W-:Y:S01]  /*107500*/  VIADD R2, R5, UR5 ;  /* 0x0000000505027c36 */ /* 0x001fe20008000000 */
[----:B---3--:R-:W-:Y:S01]  /*107510*/  PRMT R5, R21, 0x7632, R5 ;  /* 0x0000763215057816 */ /* 0x008fe20000000005 */
[----:B------:R-:W0:Y:S06]  /*107520*/  LDCU UR5, c[0x0][0x398] ;  /* 0x00007300ff0577ac */ /* 0x000e2c0008000800 */
[----:B------:R3:W-:Y:S02]  /*107530*/  @P2 STG.E.U16 desc[UR66][R8.64], R10 ;  /* 0x0000000a08002986 */ /* 0x0007e4000c101542 */
[----:B---3--:R-:W-:-:S05]  /*107540*/  IMAD.WIDE R8, R2, 0x2, R6 ;  /* 0x0000000202087825 */ /* 0x008fca00078e0206 */
[----:B------:R3:W-:Y:S04]  /*107550*/  @P6 STG.E.U16 desc[UR66][R8.64], R21 ;  /* 0x0000001508006986 */ /* 0x0007e8000c101542 */
[----:B---3--:R-:W3:Y:S01]  /*107560*/  LDL.LU R21, [R1+0x1b8] ;  /* 0x0001b80001157983 */ /* 0x008ee20000300800 */
[----:B0-----:R-:W-:Y:S01]  /*107570*/  ISETP.LT.AND P2, PT, R4, UR5, !P5 ;  /* 0x0000000504007c0c */ /* 0x001fe2000ef41270 */
        /* <DEDUP_REMOVED lines=20> */
[----:B-1----:R-:W-:-:S05]  /*1076c0*/  IMAD.WIDE R8, R5, 0x2, R6 ;  /* 0x0000000205087825 */ /* 0x002fca00078e0206 */
[----:B----4-:R1:W-:Y:S01]  /*1076d0*/  @P6 STG.E.U16 desc[UR66][R8.64], R18 ;  /* 0x0000001208006986 */ /* 0x0103e2000c101542 */
        /* <DEDUP_REMOVED lines=141> */
[----:B-1----:R-:W-:-:S05]  /*107fb0*/  IMAD.WIDE R8, R2, 0x2, R16 ;  /* 0x0000000202087825 */ /* 0x002fca00078e0210 */
[----:B------:R1:W-:Y:S01]  /*107fc0*/  @P5 STG.E.U16 desc[UR66][R8.64], R10 ;  /* 0x0000000a08005986 */ /* 0x0003e2000c101542 */
[----:B0-----:R-:W-:Y:S01]  /*107fd0*/  ISETP.LT.AND P5, PT, R4, UR5, !P2 ;  /* 0x0000000504007c0c */ /* 0x001fe2000d7a1270 */
[----:B------:R-:W0:Y:S01]  /*107fe0*/  LDCU UR5, c[0x0][0x398] ;  /* 0x00007300ff0577ac */ /* 0x000e220008000800 */
[----:B------:R-:W-:Y:S01]  /*107ff0*/  ISETP.LT.AND P6, PT, R26, UR77, !P2 ;  /* 0x0000004d1a007c0c */ /* 0x000fe2000d7c1270 */
[----:B------:R-:W0:Y:S01]  /*108000*/  LDCU.64 UR76, c[0x0][0x398] ;  /* 0x00007300ff4c77ac */ /* 0x000e220008000a00 */
[----:B-1----:R-:W-:-:S11]  /*108010*/  IMAD.WIDE R8, R5, 0x2, R6 ;  /* 0x0000000205087825 */ /* 0x002fd600078e0206 */
[----:B----4-:R1:W-:Y:S01]  /*108020*/  @P6 STG.E.U16 desc[UR66][R8.64], R18 ;  /* 0x0000001208006986 */ /* 0x0103e2000c101542 */
[----:B------:R-:W-:Y:S02]  /*108030*/  PRMT R2, R18, 0x7632, R2 ;  /* 0x0000763212027816 */ /* 0x000fe40000000002 */
[----:B0-----:R-:W-:Y:S01]  /*108040*/  ISETP.LT.AND P6, PT, R28, UR5, !P2 ;  /* 0x000000051c007c0c */ /* 0x001fe2000d7c1270 */
[----:B------:R-:W0:Y:S01]  /*108050*/  LDCU UR5, c[0x0][0x3b8] ;  /* 0x00007700ff0577ac */ /* 0x000e220008000800 */
[----:B-1----:R-:W4:Y:S01]  /*108060*/  LDL.LU R18, [R1+0x1a4] ;  /* 0x0001a40001127983 */ /* 0x002f220000300800 */
[----:B------:R-:W-:-:S05]  /*108070*/  IMAD.WIDE R8, R5, 0x2, R12 ;  /* 0x0000000205087825 */ /* 0x000fca00078e020c */
        /* <DEDUP_REMOVED lines=9> */
[----:B------:R-:W-:Y:S01]  /*108110*/  ISETP.LT.AND P2, PT, R27, UR74, !P2 ;  /* 0x0000004a1b007c0c */ /* 0x000fe2000d741270 */
[----:B-1----:R-:W-:Y:S01]  /*108120*/  IMAD.WIDE R8, R5, 0x2, R16 ;  /* 0x0000000205087825 */ /* 0x002fe200078e0210 */
[----:B------:R-:W-:Y:S01]  /*108130*/  PRMT R10, R19, 0x7632, R10 ;  /* 0x00007632130a7816 */ /* 0x000fe2000000000a */
[----:B------:R-:W1:Y:S02]  /*108140*/  LDCU.64 UR74, c[0x0][0x398] ;  /* 0x00007300ff4a77ac */ /* 0x000e640008000a00 */
        /* <DEDUP_REMOVED lines=10> */
[----:B--2---:R-:W-:Y:S02]  /*1081f0*/  R2UR UR73, R24 ;  /* 0x00000000184972ca */ /* 0x004fe400000e0000 */
[----:B------:R-:W2:Y:S01]  /*108200*/  LDL.LU R24, [R1+0x3c84] ;  /* 0x003c840001187983 */ /* 0x000ea20000300800 */
[----:B0-----:R-:W-:Y:S01]  /*108210*/  ISETP.LT.AND P6, PT, R28, UR5, !P5 ;  /* 0x000000051c007c0c */ /* 0x001fe2000efc1270 */
[----:B------:R-:W0:Y:S06]  /*108220*/  LDCU UR5, c[0x0][0x3b8] ;  /* 0x00007700ff0577ac */ /* 0x000e2c0008000800 */
[----:B------:R1:W-:Y:S01]  /*108230*/  @P2 STG.E.U16 desc[UR66][R8.64], R5 ;  /* 0x0000000508002986 */ /* 0x0003e2000c101542 */
[----:B------:R-:W-:Y:S01]  /*108240*/  ISETP.LT.AND P5, PT, R27, UR68, !P5 ;  /* 0x000000441b007c0c */ /* 0x000fe2000efa1270 */
[----:B-1----:R-:W-:Y:S01]  /*108250*/  IMAD.WIDE R8, R2, 0x2, R14 ;  /* 0x0000000202087825 */ /* 0x002fe200078e020e */
[----:B------:R-:W-:-:S04]  /*108260*/  IADD3 R5, PT, PT, R29, 0x4b, RZ ;  /* 0x0000004b1d057810 */ /* 0x000fc80007ffe0ff */
[----:B------:R-:W-:Y:S01]  /*108270*/  ISETP.GE.AND P2, PT, R5, UR75, PT ;  /* 0x0000004b05007c0c */ /* 0x000fe2000bf46270 */
[----:B0-----:R-:W-:Y:S01]  /*108280*/  VIADD R5, R2, UR5 ;  /* 0x0000000502057c36 */ /* 0x001fe20008000000 */
[----:B------:R-:W0:Y:S01]  /*108290*/  LDCU UR5, c[0x0][0x398] ;  /* 0x00007300ff0577ac */ /* 0x000e220008000800 */
[----:B----4-:R1:W-:Y:S01]  /*1082a0*/  @P6 STG.E.U16 desc[UR66][R8.64], R18 ;  /* 0x0000001208006986 */ /* 0x0103e2000c101542 */
[----:B------:R-:W-:Y:S02]  /*1082b0*/  PRMT R10, R18, 0x7632, R10 ;  /* 0x00007632120a7816 */ /* 0x000fe4000000000a */
[----:B------:R-:W-:Y:S01]  /*1082c0*/  ISETP.LT.AND P6, PT, R26, UR69, !P2 ;  /* 0x000000451a007c0c */ /* 0x000fe2000d7c1270 */
[----:B------:R-:W4:Y:S01]  /*1082d0*/  LDCU.64 UR68, c[0x0][0x398] ;  /* 0x00007300ff4477ac */ /* 0x000f220008000a00 */
[----:B-1----:R-:W2:Y:S01]  /*1082e0*/  LDL.LU R18, [R1+0x1c8] ;  /* 0x0001c80001127983 */ /* 0x002ea20000300800 */
[----:B------:R-:W-:-:S03]  /*1082f0*/  IMAD.WIDE R8, R2, 0x2, R16 ;  /* 0x0000000202087825 */ /* 0x000fc600078e0210 */
[----:B------:R-:W2:Y:S04]  /*108300*/  LDL.LU R19, [R1+0x850] ;  /* 0x0008500001137983 */ /* 0x000ea80000300800 */
[----:B------:R1:W-:Y:S02]  /*108310*/  @P5 STG.E.U16 desc[UR66][R8.64], R10 ;  /* 0x0000000a08005986 */ /* 0x0003e4000c101542 */
[----:B-1----:R-:W-:Y:S01]  /*108320*/  IMAD.WIDE R8, R5, 0x2, R6 ;  /* 0x0000000205087825 */ /* 0x002fe200078e0206 */
[----:B------:R-:W-:-:S04]  /*108330*/  PRMT R2, R11, 0x7632, R2 ;  /* 0x000076320b027816 */ /* 0x000fc80000000002 */
[----:B------:R1:W-:Y:S04]  /*108340*/  @P6 STG.E.U16 desc[UR66][R8.64], R11 ;  /* 0x0000000b08006986 */ /* 0x0003e8000c101542 */
[----:B-1----:R-:W2:Y:S01]  /*108350*/  LDL.LU R11, [R1+0x1a8] ;  /* 0x0001a800010b7983 */ /* 0x002ea20000300800 */
[----:B0-----:R-:W-:Y:S01]  /*108360*/  ISETP.LT.AND P5, PT, R4, UR5, !P2 ;  /* 0x0000000504007c0c */ /* 0x001fe2000d7a1270 */
[----:B------:R-:W0:Y:S01]  /*108370*/  LDCU UR5, c[0x0][0x398] ;  /* 0x00007300ff0577ac */ /* 0x000e220008000800 */
[----:B------:R-:W-:-:S11]  /*108380*/  IMAD.WIDE R8, R5, 0x2, R12 ;  /* 0x0000000205087825 */ /* 0x000fd600078e020c */
[----:B------:R1:W-:Y:S01]  /*108390*/  @P5 STG.E.U16 desc[UR66][R8.64], R2 ;  /* 0x0000000208005986 */ /* 0x0003e2000c101542 */
[----:B0-----:R-:W-:Y:S01]  /*1083a0*/  ISETP.LT.AND P6, PT, R28, UR5, !P2 ;  /* 0x000000051c007c0c */ /* 0x001fe2000d7c1270 */
[----:B------:R-:W0:Y:S01]  /*1083b0*/  LDCU UR5, c[0x0][0x3b8] ;  /* 0x00007700ff0577ac */ /* 0x000e220008000800 */
[----:B-1----:R-:W-:Y:S02]  /*1083c0*/  VIADD R2, R29, 0x4c ;  /* 0x0000004c1d027836 */ /* 0x002fe40000000000 */
[----:B------:R-:W-:-:S03]  /*1083d0*/  IMAD.WIDE R8, R5, 0x2, R14 ;  /* 0x0000000205087825 */ /* 0x000fc600078e020e */
[----:B----4-:R-:W-:-:S06]  /*1083e0*/  ISETP.GE.AND P5, PT, R2, UR69, PT ;  /* 0x0000004502007c0c */ /* 0x010fcc000bfa6270 */
[----:B---3--:R1:W-:Y:S01]  /*1083f0*/  @P6 STG.E.U16 desc[UR66][R8.64], R21 ;  /* 0x0000001508006986 */ /* 0x0083e2000c101542 */
[----:B------:R-:W-:Y:S02]  /*108400*/  ISETP.LT.AND P6, PT, R26, UR64, !P5 ;  /* 0x000000401a007c0c */ /* 0x000fe4000efc1270 */
[----:B------:R-:W-:Y:S02]  /*108410*/  R2UR UR64, R25 ;  /* 0x00000000194072ca */ /* 0x000fe400000e0000 */
[----:B------:R-:W3:Y:S01]  /*108420*/  LDL.LU R25, [R1+0x3c80] ;  /* 0x003c800001197983 */ /* 0x000ee20000300800 */
[----:B------:R-:W-:-:S03]  /*108430*/  PRMT R10, R21, 0x7632, R10 ;  /* 0x00007632150a7816 */ /* 0x000fc6000000000a */
[----:B-1----:R-:W4:Y:S01]  /*108440*/  LDL.LU R21, [R1+0x188] ;  /* 0x0001880001157983 */ /* 0x002f220000300800 */
[----:B0-----:R-:W-:Y:S01]  /*108450*/  VIADD R2, R5, UR5 ;  /* 0x0000000505027c36 */ /* 0x001fe20008000000 */
[----:B------:R-:W0:Y:S01]  /*108460*/  LDCU UR5, c[0x0][0x398] ;  /* 0x00007300ff0577ac */ /* 0x000e220008000800 */
[----:B------:R-:W-:Y:S01]  /*108470*/  ISETP.LT.AND P2, PT, R27, UR70, !P2 ;  /* 0x000000461b007c0c */ /* 0x000fe2000d741270 */
[----:B------:R-:W-:Y:S01]  /*108480*/  IMAD.WIDE R8, R5, 0x2, R16 ;  /* 0x0000000205087825 */ /* 0x000fe200078e0210 */
[----:B------:R-:W1:Y:S11]  /*108490*/  LDCU.64 UR70, c[0x0][0x398] ;  /* 0x00007300ff4677ac */ /* 0x000e760008000a00 */
[----:B------:R1:W-:Y:S01]  /*1084a0*/  @P2 STG.E.U16 desc[UR66][R8.64], R10 ;  /* 0x0000000a08002986 */ /* 0x0003e2000c101542 */
[----:B0-----:R-:W-:Y:S01]  /*1084b0*/  ISETP.LT.AND P2, PT, R4, UR5, !P5 ;  /* 0x0000000504007c0c */ /* 0x001fe2000ef41270 */
[----:B------:R-:W0:Y:S01]  /*1084c0*/  LDCU UR5, c[0x0][0x398] ;  /* 0x00007300ff0577ac */ /* 0x000e220008000800 */
[----:B-1----:R-:W-:-:S05]  /*1084d0*/  IMAD.WIDE R8, R2, 0x2, R6 ;  /* 0x0000000202087825 */ /* 0x002fca00078e0206 */
[----:B--2---:R1:W-:Y:S01]  /*1084e0*/  @P6 STG.E.U16 desc[UR66][R8.64], R18 ;  /* 0x0000001208006986 */ /* 0x0043e2000c101542 */
[----:B------:R-:W-:Y:S02]  /*1084f0*/  PRMT R5, R18, 0x7632, R5 ;  /* 0x0000763212057816 */ /* 0x000fe40000000005 */
[----:B0-----:R-:W-:Y:S01]  /*108500*/  ISETP.LT.AND P6, PT, R28, UR5, !P5 ;  /* 0x000000051c007c0c */ /* 0x001fe2000efc1270 */
[----:B------:R-:W0:Y:S01]  /*108510*/  LDCU UR5, c[0x0][0x3b8] ;  /* 0x00007700ff0577ac */ /* 0x000e220008000800 */
[----:B-1----:R-:W2:Y:S04]  /*108520*/  LDL.LU R18, [R1+0x854] ;  /* 0x0008540001127983 */ /* 0x002ea80000300800 */
[----:B------:R-:W2:Y:S01]  /*108530*/  LDL.LU R22, [R1+0x168] ;  /* 0x0001680001167983 */ /* 0x000ea20000300800 */
[----:B------:R-:W-:-:S05]  /*108540*/  IMAD.WIDE R8, R2, 0x2, R12 ;  /* 0x0000000202087825 */ /* 0x000fca00078e020c */
[----:B------:R1:W-:Y:S02]  /*108550*/  @P2 STG.E.U16 desc[UR66][R8.64], R5 ;  /* 0x0000000508002986 */ /* 0x0003e4000c101542 */
[----:B-1----:R-:W-:Y:S01]  /*108560*/  IMAD.WIDE R8, R2, 0x2, R14 ;  /* 0x0000000202087825 */ /* 0x002fe200078e020e */
[----:B------:R-:W-:-:S04]  /*108570*/  PRMT R10, R11, 0x7632, R10 ;  /* 0x000076320b0a7816 */ /* 0x000fc8000000000a */
[----:B------:R1:W-:Y:S04]  /*108580*/  @P6 STG.E.U16 desc[UR66][R8.64], R11 ;  /* 0x0000000b08006986 */ /* 0x0003e8000c101542 */
[----:B-1----:R-:W3:Y:S01]  /*108590*/  LDL.LU R11, [R1+0x1cc] ;  /* 0x0001cc00010b7983 */ /* 0x002ee20000300800 */
[----:B------:R-:W-:Y:S01]  /*1085a0*/  VIADD R5, R29, 0x4d ;  /* 0x0000004d1d057836 */ /* 0x000fe20000000000 */
[----:B------:R-:W-:-:S04]  /*1085b0*/  ISETP.LT.AND P5, PT, R27, UR72, !P5 ;  /* 0x000000481b007c0c */ /* 0x000fc8000efa1270 */
[----:B------:R-:W-:Y:S01]  /*1085c0*/  ISETP.GE.AND P2, PT, R5, UR71, PT ;  /* 0x0000004705007c0c */ /* 0x000fe2000bf46270 */
[----:B------:R-:W-:-:S03]  /*1085d0*/  IMAD.WIDE R8, R2, 0x2, R16 ;  /* 0x0000000202087825 */ /* 0x000fc600078e0210 */
[----:B------:R-:W-:Y:S01]  /*1085e0*/  ISETP.LT.AND P6, PT, R26, UR73, !P2 ;  /* 0x000000491a007c0c */ /* 0x000fe2000d7c1270 */
[----:B0-----:R-:W-:Y:S01]  /*1085f0*/  VIADD R5, R2, UR5 ;  /* 0x0000000502057c36 */ /* 0x001fe20008000000 */
[----:B------:R-:W-:Y:S01]  /*108600*/  R2UR UR75, R19 ;  /* 0x00000000134b72ca */ /* 0x000fe200000e0000 */
[----:B------:R-:W0:Y:S01]  /*108610*/  LDCU UR5, c[0x0][0x398] ;  /* 0x00007300ff0577ac */ /* 0x000e220008000800 */
[----:B------:R-:W3:Y:S01]  /*108620*/  LDL.LU R19, [R1+0x858] ;  /* 0x0008580001137983 */ /* 0x000ee20000300800 */
[----:B------:R-:W1:Y:S03]  /*108630*/  LDCU.64 UR72, c[0x0][0x398] ;  /* 0x00007300ff4877ac */ /* 0x000e660008000a00 */
[----:B------:R4:W-:Y:S02]  /*108640*/  @P5 STG.E.U16 desc[UR66][R8.64], R10 ;  /* 0x0000000a08005986 */ /* 0x0009e4000c101542 */
[----:B----4-:R-:W-:Y:S01]  /*108650*/  IMAD.WIDE R8, R5, 0x2, R6 ;  /* 0x0000000205087825 */ /* 0x010fe200078e0206 */
[----:B------:R-:W-:-:S04]  /*108660*/  PRMT R2, R21, 0x7632, R2 ;  /* 0x0000763215027816 */ /* 0x000fc80000000002 */
[----:B------:R4:W-:Y:S04]  /*108670*/  @P6 STG.E.U16 desc[UR66][R8.64], R21 ;  /* 0x0000001508006986 */ /* 0x0009e8000c101542 */
[----:B----4-:R-:W4:Y:S01]  /*108680*/  LDL.LU R21, [R1+0x1ac] ;  /* 0x0001ac0001157983 */ /* 0x010f220000300800 */
[----:B0-----:R-:W-:Y:S01]  /*108690*/  ISETP.LT.AND P5, PT, R4, UR5, !P2 ;  /* 0x0000000504007c0c */ /* 0x001fe2000d7a1270 */
[----:B------:R-:W0:Y:S01]  /*1086a0*/  LDCU UR5, c[0x0][0x398] ;  /* 0x00007300ff0577ac */ /* 0x000e220008000800 */
[----:B------:R-:W-:-:S11]  /*1086b0*/  IMAD.WIDE R8, R5, 0x2, R12 ;  /* 0x0000000205087825 */ /* 0x000fd600078e020c */
[----:B------:R1:W-:Y:S01]  /*1086c0*/  @P5 STG.E.U16 desc[UR66][R8.64], R2 ;  /* 0x0000000208005986 */ /* 0x0003e2000c101542 */
[----:B0-----:R-:W-:Y:S01]  /*1086d0*/  ISETP.LT.AND P6, PT, R28, UR5, !P2 ;  /* 0x000000051c007c0c */ /* 0x001fe2000d7c1270 */
[----:B------:R-:W0:Y:S01]  /*1086e0*/  LDCU UR5, c[0x0][0x3b8] ;  /* 0x00007700ff0577ac */ /* 0x000e220008000800 */
[----:B-1----:R-:W-:Y:S02]  /*1086f0*/  VIADD R2, R29, 0x4e ;  /* 0x0000004e1d027836 */ /* 0x002fe40000000000 */
[----:B------:R-:W-:Y:S01]  /*108700*/  IMAD.WIDE R8, R5, 0x2, R14 ;  /* 0x0000000205087825 */ /* 0x000fe200078e020e */
[----:B------:R-:W-:Y:S01]  /*108710*/  ISETP.LT.AND P2, PT, R27, UR76, !P2 ;  /* 0x0000004c1b007c0c */ /* 0x000fe2000d741270 */
[----:B------:R-:W1:Y:S01]  /*108720*/  LDCU.64 UR76, c[0x0][0x398] ;  /* 0x00007300ff4c77ac */ /* 0x000e620008000a00 */
[----:B------:R-:W-:Y:S01]  /*108730*/  ISETP.GE.AND P5, PT, R2, UR73, PT ;  /* 0x0000004902007c0c */ /* 0x000fe2000bfa6270 */
[----:B0-----:R-:W-:Y:S01]  /*108740*/  VIADD R2, R5, UR5 ;  /* 0x0000000505027c36 */ /* 0x001fe20008000000 */
[----:B------:R-:W0:Y:S04]  /*108750*/  LDCU UR5, c[0x0][0x398] ;  /* 0x00007300ff0577ac */ /* 0x000e280008000800 */
[----:B--2---:R2:W-:Y:S01]  /*108760*/  @P6 STG.E.U16 desc[UR66][R8.64], R22 ;  /* 0x0000001608006986 */ /* 0x0045e2000c101542 */
[----:B------:R-:W-:-:S02]  /*108770*/  ISETP.LT.AND P6, PT, R26, UR64, !P5 ;  /* 0x000000401a007c0c */ /* 0x000fc4000efc1270 */
[----:B------:R-:W-:Y:S02]  /*108780*/  R2UR UR64, R18 ;  /* 0x00000000124072ca */ /* 0x000fe400000e0000 */
[----:B------:R-:W4:Y:S01]  /*108790*/  LDL.LU R18, [R1+0x18c] ;  /* 0x00018c0001127983 */ /* 0x000f220000300800 */
[----:B------:R-:W-:Y:S01]  /*1087a0*/  PRMT R10, R22, 0x7632, R10 ;  /* 0x00007632160a7816 */ /* 0x000fe2000000000a */
[----:B--2---:R-:W-:-:S05]  /*1087b0*/  IMAD.WIDE R8, R5, 0x2, R16 ;  /* 0x0000000205087825 */ /* 0x004fca00078e0210 */
[----:B------:R2:W-:Y:S02]  /*1087c0*/  @P2 STG.E.U16 desc[UR66][R8.64], R10 ;  /* 0x0000000a08002986 */ /* 0x0005e4000c101542 */
[----:B--2---:R-:W-:-:S05]  /*1087d0*/  IMAD.WIDE R8, R2, 0x2, R6 ;  /* 0x0000000202087825 */ /* 0x004fca00078e0206 */
[----:B---3--:R2:W-:Y:S01]  /*1087e0*/  @P6 STG.E.U16 desc[UR66][R8.64], R11 ;  /* 0x0000000b08006986 */ /* 0x0085e2000c101542 */
[----:B------:R-:W-:-:S03]  /*1087f0*/  PRMT R5, R11, 0x7632, R5 ;  /* 0x000076320b057816 */ /* 0x000fc60000000005 */
[----:B--2---:R-:W2:Y:S01]  /*108800*/  LDL.LU R11, [R1+0x16c] ;  /* 0x00016c00010b7983 */ /* 0x004ea20000300800 */
[----:B0-----:R-:W-:Y:S01]  /*108810*/  ISETP.LT.AND P2, PT, R4, UR5, !P5 ;  /* 0x0000000504007c0c */ /* 0x001fe2000ef41270 */
[----:B------:R-:W0:Y:S01]  /*108820*/  LDCU UR5, c[0x0][0x398] ;  /* 0x00007300ff0577ac */ /* 0x000e220008000800 */
[----:B------:R-:W-:Y:S01]  /*108830*/  IMAD.WIDE R8, R2, 0x2, R12 ;  /* 0x0000000202087825 */ /* 0x000fe200078e020c */
[----:B0-----:R-:W-:-:S10]  /*108840*/  ISETP.LT.AND P6, PT, R28, UR5, !P5 ;  /* 0x000000051c007c0c */ /* 0x001fd4000efc1270 */
[----:B------:R0:W-:Y:S01]  /*108850*/  @P2 STG.E.U16 desc[UR66][R8.64], R5 ;  /* 0x0000000508002986 */ /* 0x0001e2000c101542 */
[----:B------:R-:W3:Y:S01]  /*108860*/  LDCU UR5, c[0x0][0x3b8] ;  /* 0x00007700ff0577ac */ /* 0x000ee20008000800 */
[----:B0-----:R-:W-:Y:S01]  /*108870*/  IMAD.WIDE R8, R2, 0x2, R14 ;  /* 0x0000000202087825 */ /* 0x001fe200078e020e */
[----:B----4-:R-:W-:-:S04]  /*108880*/  PRMT R10, R21, 0x7632, R10 ;  /* 0x00007632150a7816 */ /* 0x010fc8000000000a */
[----:B------:R0:W-:Y:S04]  /*108890*/  @P6 STG.E.U16 desc[UR66][R8.64], R21 ;  /* 0x0000001508006986 */ /* 0x0001e8000c101542 */
[----:B0-----:R-:W4:Y:S01]  /*1088a0*/  LDL.LU R21, [R1+0x130] ;  /* 0x0001300001157983 */ /* 0x001f220000300800 */
[----:B------:R-:W-:-:S05]  /*1088b0*/  VIADD R5, R29, 0x4f ;  /* 0x0000004f1d057836 */ /* 0x000fca0000000000 */
[----:B-1----:R-:W-:Y:S01]  /*1088c0*/  ISETP.GE.AND P2, PT, R5, UR77, PT ;  /* 0x0000004d05007c0c */ /* 0x002fe2000bf46270 */
[C---:B---3--:R-:W-:Y:S01]  /*1088d0*/  VIADD R5, R2.reuse, UR5 ;  /* 0x0000000502057c36 */ /* 0x048fe20008000000 */
[----:B------:R-:W0:Y:S01]  /*1088e0*/  LDCU UR5, c[0x0][0x398] ;  /* 0x00007300ff0577ac */ /* 0x000e220008000800 */
[----:B------:R-:W-:Y:S01]  /*1088f0*/  ISETP.LT.AND P5, PT, R27, UR74, !P5 ;  /* 0x0000004a1b007c0c */ /* 0x000fe2000efa1270 */
[----:B------:R-:W-:Y:S01]  /*108900*/  IMAD.WIDE R8, R2, 0x2, R16 ;  /* 0x0000000202087825 */ /* 0x000fe200078e0210 */
[----:B------:R-:W-:Y:S01]  /*108910*/  ISETP.LT.AND P6, PT, R26, UR75, !P2 ;  /* 0x0000004b1a007c0c */ /* 0x000fe2000d7c1270 */
[----:B------:R-:W1:Y:S10]  /*108920*/  LDCU.64 UR74, c[0x0][0x398] ;  /* 0x00007300ff4a77ac */ /* 0x000e740008000a00 */
[----:B------:R3:W-:Y:S01]  /*108930*/  @P5 STG.E.U16 desc[UR66][R8.64], R10 ;  /* 0x0000000a08005986 */ /* 0x0007e2000c101542 */
[----:B0-----:R-:W-:Y:S01]  /*108940*/  ISETP.LT.AND P5, PT, R4, UR5, !P2 ;  /* 0x0000000504007c0c */ /* 0x001fe2000d7a1270 */
[----:B------:R-:W0:Y:S01]  /*108950*/  LDCU UR5, c[0x0][0x398] ;  /* 0x00007300ff0577ac */ /* 0x000e220008000800 */
[----:B------:R-:W-:-:S02]  /*108960*/  R2UR UR71, R19 ;  /* 0x00000000134772ca */ /* 0x000fc400000e0000 */
[----:B------:R-:W4:Y:S01]  /*108970*/  LDL.LU R19, [R1+0x110] ;  /* 0x0001100001137983 */ /* 0x000f220000300800 */
[----:B---3--:R-:W-:-:S05]  /*108980*/  IMAD.WIDE R8, R5, 0x2, R6 ;  /* 0x0000000205087825 */ /* 0x008fca00078e0206 */
[----:B------:R3:W-:Y:S01]  /*108990*/  @P6 STG.E.U16 desc[UR66][R8.64], R18 ;  /* 0x0000001208006986 */ /* 0x0007e2000c101542 */
[----:B------:R-:W-:Y:S02]  /*1089a0*/  PRMT R2, R18, 0x7632, R2 ;  /* 0x0000763212027816 */ /* 0x000fe40000000002 */
[----:B0-----:R-:W-:Y:S01]  /*1089b0*/  ISETP.LT.AND P6, PT, R28, UR5, !P2 ;  /* 0x000000051c007c0c */ /* 0x001fe2000d7c1270 */
[----:B------:R-:W0:Y:S01]  /*1089c0*/  LDCU UR5, c[0x0][0x3b8] ;  /* 0x00007700ff0577ac */ /* 0x000e220008000800 */
[----:B---3--:R-:W-:-:S05]  /*1089d0*/  IMAD.WIDE R8, R5, 0x2, R12 ;  /* 0x0000000205087825 */ /* 0x008fca00078e020c */
[----:B------:R3:W-:Y:S02]  /*1089e0*/  @P5 STG.E.U16 desc[UR66][R8.64], R2 ;  /* 0x0000000208005986 */ /* 0x0007e4000c101542 */
[----:B---3--:R-:W-:Y:S02]  /*1089f0*/  VIADD R2, R29, 0x50 ;  /* 0x000000501d027836 */ /* 0x008fe40000000000 */
[----:B------:R-:W-:-:S03]  /*108a00*/  IMAD.WIDE R8, R5, 0x2, R14 ;  /* 0x0000000205087825 */ /* 0x000fc600078e020e */
[----:B-1----:R-:W-:Y:S02]  /*108a10*/  ISETP.GE.AND P5, PT, R2, UR75, PT ;  /* 0x0000004b02007c0c */ /* 0x002fe4000bfa6270 */
[----:B--2---:R1:W-:Y:S02]  /*108a20*/  @P6 STG.E.U16 desc[UR66][R8.64], R11 ;  /* 0x0000000b08006986 */ /* 0x0043e4000c101542 */
[----:B------:R-:W-:Y:S02]  /*108a30*/  ISETP.LT.AND P6, PT, R26, UR64, !P5 ;  /* 0x000000401a007c0c */ /* 0x000fe4000efc1270 */
[----:B------:R-:W-:Y:S02]  /*108a40*/  R2UR UR64, R24 ;  /* 0x00000000184072ca */ /* 0x000fe400000e0000 */
[----:B------:R-:W2:Y:S04]  /*108a50*/  LDL.LU R24, [R1+0x3c7c] ;  /* 0x003c7c0001187983 */ /* 0x000ea80000300800 */
[----:B------:R-:W3:Y:S01]  /*108a60*/  LDL.LU R18, [R1+0xf0] ;  /* 0x0000f00001127983 */ /* 0x000ee20000300800 */
[----:B------:R-:W-:-:S03]  /*108a70*/  PRMT R10, R11, 0x7632, R10 ;  /* 0x000076320b0a7816 */ /* 0x000fc6000000000a */
[----:B-1----:R-:W2:Y:S01]  /*108a80*/  LDL.LU R11, [R1+0xd0] ;  /* 0x0000d000010b7983 */ /* 0x002ea20000300800 */
[----:B------:R-:W-:Y:S01]  /*108a90*/  ISETP.LT.AND P2, PT, R27, UR68, !P2 ;  /* 0x000000441b007c0c */ /* 0x000fe2000d741270 */
[C---:B------:R-:W-:Y:S01]  /*108aa0*/  IMAD.WIDE R8, R5.reuse, 0x2, R16 ;  /* 0x0000000205087825 */ /* 0x040fe200078e0210 */
[----:B------:R-:W1:Y:S03]  /*108ab0*/  LDCU.64 UR68, c[0x0][0x398] ;  /* 0x00007300ff4477ac */ /* 0x000e660008000a00 */
[----:B0-----:R-:W-:Y:S01]  /*108ac0*/  VIADD R2, R5, UR5 ;  /* 0x0000000505027c36 */ /* 0x001fe20008000000 */
[----:B------:R-:W0:Y:S07]  /*108ad0*/  LDCU UR5, c[0x0][0x398] ;  /* 0x00007300ff0577ac */ /* 0x000e2e0008000800 */
[----:B------:R0:W-:Y:S02]  /*108ae0*/  @P2 STG.E.U16 desc[UR66][R8.64], R10 ;  /* 0x0000000a08002986 */ /* 0x0001e4000c101542 */
[----:B0-----:R-:W-:-:S05]  /*108af0*/  IMAD.WIDE R8, R2, 0x2, R6 ;  /* 0x0000000202087825 */ /* 0x001fca00078e0206 */
[----:B----4-:R0:W-:Y:S01]  /*108b00*/  @P6 STG.E.U16 desc[UR66][R8.64], R21 ;  /* 0x0000001508006986 */ /* 0x0101e2000c101542 */
[----:B------:R-:W-:-:S03]  /*108b10*/  PRMT R5, R21, 0x7632, R5 ;  /* 0x0000763215057816 */ /* 0x000fc60000000005 */
[----:B0-----:R-:W4:Y:S01]  /*108b20*/  LDL.LU R21, [R1+0x134] ;  /* 0x0001340001157983 */ /* 0x001f220000300800 */
        /* <DEDUP_REMOVED lines=11> */
[----:B------:R-:W-:Y:S01]  /*108be0*/  IMAD.WIDE R8, R2, 0x2, R14 ;  /* 0x0000000202087825 */ /* 0x000fe200078e020e */
[----:B------:R-:W-:-:S04]  /*108bf0*/  PRMT R10, R19, 0x7632, R10 ;  /* 0x00007632130a7816 */ /* 0x000fc8000000000a */
[----:B------:R1:W-:Y:S01]  /*108c00*/  @P6 STG.E.U16 desc[UR66][R8.64], R19 ;  /* 0x0000001308006986 */ /* 0x0003e2000c101542 */
[----:B------:R-:W-:Y:S01]  /*108c10*/  ISETP.LT.AND P6, PT, R26, UR71, !P2 ;  /* 0x000000471a007c0c */ /* 0x000fe2000d7c1270 */
[----:B------:R-:W2:Y:S01]  /*108c20*/  LDCU.64 UR70, c[0x0][0x398] ;  /* 0x00007300ff4677ac */ /* 0x000ea20008000a00 */
[----:B-1----:R-:W-:Y:S01]  /*108c30*/  IMAD.WIDE R8, R2, 0x2, R16 ;  /* 0x0000000202087825 */ /* 0x002fe200078e0210 */
[----:B------:R-:W4:Y:S04]  /*108c40*/  LDL.LU R19, [R1+0x114] ;  /* 0x0001140001137983 */ /* 0x000f280000300800 */
        /* <DEDUP_REMOVED lines=12> */
[----:B--2---:R-:W-:Y:S02]  /*108d10*/  ISETP.GE.AND P5, PT, R2, UR71, PT ;  /* 0x0000004702007c0c */ /* 0x004fe4000bfa6270 */
[----:B------:R1:W-:Y:S02]  /*108d20*/  @P6 STG.E.U16 desc[UR66][R8.64], R11 ;  /* 0x0000000b08006986 */ /* 0x0003e4000c101542 */
[----:B------:R-:W-:Y:S02]  /*108d30*/  ISETP.LT.AND P6, PT, R26, UR64, !P5 ;  /* 0x000000401a007c0c */ /* 0x000fe4000efc1270 */
[----:B------:R-:W-:Y:S02]  /*108d40*/  R2UR UR64, R25 ;  /* 0x00000000194072ca */ /* 0x000fe400000e0000 */
[----:B------:R-:W2:Y:S04]  /*108d50*/  LDL.LU R25, [R1+0x3c78] ;  /* 0x003c780001197983 */ /* 0x000ea80000300800 */
[----:B------:R-:W3:Y:S01]  /*108d60*/  LDL.LU R18, [R1+0xf4] ;  /* 0x0000f40001127983 */ /* 0x000ee20000300800 */
[----:B------:R-:W-:-:S02]  /*108d70*/  ISETP.LT.AND P2, PT, R27, UR72, !P2 ;  /* 0x000000481b007c0c */ /* 0x000fc4000d741270 */
[----:B------:R-:W-:Y:S01]  /*108d80*/  PRMT R10, R11, 0x7632, R10 ;  /* 0x000076320b0a7816 */ /* 0x000fe2000000000a */
[C---:B-1----:R-:W-:Y:S01]  /*108d90*/  IMAD.WIDE R8, R5.reuse, 0x2, R16 ;  /* 0x0000000205087825 */ /* 0x042fe200078e0210 */
[----:B------:R-:W2:Y:S01]  /*108da0*/  LDL.LU R11, [R1+0xd4] ;  /* 0x0000d400010b7983 */ /* 0x000ea20000300800 */
[----:B------:R-:W1:Y:S02]  /*108db0*/  LDCU.64 UR72, c[0x0][0x398] ;  /* 0x00007300ff4877ac */ /* 0x000e640008000a00 */
[----:B0-----:R-:W-:-:S06]  /*108dc0*/  VIADD R2, R5, UR5 ;  /* 0x0000000505027c36 */ /* 0x001fcc0008000000 */
[----:B------:R0:W-:Y:S01]  /*108dd0*/  @P2 STG.E.U16 desc[UR66][R8.64], R10 ;  /* 0x0000000a08002986 */ /* 0x0001e2000c101542 */
[----:B----4-:R-:W-:Y:S01]  /*108de0*/  PRMT R5, R21, 0x7632, R5 ;  /* 0x0000763215057816 */ /* 0x010fe20000000005 */
[----:B------:R-:W4:Y:S01]  /*108df0*/  LDCU UR5, c[0x0][0x398] ;  /* 0x00007300ff0577ac */ /* 0x000f220008000800 */
[----:B0-----:R-:W-:-:S05]  /*108e00*/  IMAD.WIDE R8, R2, 0x2, R6 ;  /* 0x0000000202087825 */ /* 0x001fca00078e0206 */
[----:B------:R0:W-:Y:S04]  /*108e10*/  @P6 STG.E.U16 desc[UR66][R8.64], R21 ;  /* 0x0000001508006986 */ /* 0x0001e8000c101542 */
[----:B0-----:R-:W2:Y:S01]  /*108e20*/  LDL.LU R21, [R1+0x138] ;  /* 0x0001380001157983 */ /* 0x001ea20000300800 */
[----:B----4-:R-:W-:Y:S01]  /*108e30*/  ISETP.LT.AND P2, PT, R4, UR5, !P5 ;  /* 0x0000000504007c0c */ /* 0x010fe2000ef41270 */
[----:B------:R-:W0:Y:S02]  /*108e40*/  LDCU UR5, c[0x0][0x398] ;  /* 0x00007300ff0577ac */ /* 0x000e240008000800 */
[----:B0-----:R-:W-:Y:S01]  /*108e50*/  ISETP.LT.AND P6, PT, R28, UR5, !P5 ;  /* 0x000000051c007c0c */ /* 0x001fe2000efc1270 */
[----:B------:R-:W0:Y:S01]  /*108e60*/  LDCU UR5, c[0x0][0x398] ;  /* 0x00007300ff0577ac */ /* 0x000e220008000800 */
[----:B------:R-:W-:-:S08]  /*108e70*/  IMAD.WIDE R8, R2, 0x2, R12 ;  /* 0x0000000202087825 */ /* 0x000fd000078e020c */
[----:B------:R4:W-:Y:S01]  /*108e80*/  @P2 STG.E.U16 desc[UR66][R8.64], R5 ;  /* 0x0000000508002986 */ /* 0x0009e2000c101542 */
[----:B0-----:R-:W-:Y:S01]  /*108e90*/  ISETP.LT.AND P5, PT, R27, UR5, !P5 ;  /* 0x000000051b007c0c */ /* 0x001fe2000efa1270 */
[----:B------:R-:W0:Y:S01]  /*108ea0*/  LDCU UR5, c[0x0][0x3b8] ;  /* 0x00007700ff0577ac */ /* 0x000e220008000800 */
[----:B----4-:R-:W-:-:S05]  /*108eb0*/  VIADD R5, R29, 0x53 ;  /* 0x000000531d057836 */ /* 0x010fca0000000000 */
[----:B-1----:R-:W-:Y:S01]  /*108ec0*/  ISETP.GE.AND P2, PT, R5, UR73, PT ;  /* 0x0000004905007c0c */ /* 0x002fe2000bf46270 */
[----:B------:R-:W-:-:S04]  /*108ed0*/  IMAD.WIDE R8, R2, 0x2, R14 ;  /* 0x0000000202087825 */ /* 0x000fc800078e020e */
[C---:B0-----:R-:W-:Y:S01]  /*108ee0*/  VIADD R5, R2.reuse, UR5 ;  /* 0x0000000502057c36 */ /* 0x041fe20008000000 */
[----:B------:R-:W0:Y:S01]  /*108ef0*/  LDCU UR5, c[0x0][0x398] ;  /* 0x00007300ff0577ac */ /* 0x000e220008000800 */
[----:B------:R1:W-:Y:S01]  /*108f00*/  @P6 STG.E.U16 desc[UR66][R8.64], R19 ;  /* 0x0000001308006986 */ /* 0x0003e2000c101542 */
[----:B------:R-:W-:Y:S01]  /*108f10*/  PRMT R10, R19, 0x7632, R10 ;  /* 0x00007632130a7816 */ /* 0x000fe2000000000a */
[----:B-1----:R-:W-:Y:S02]  /*108f20*/  IMAD.WIDE R8, R2, 0x2, R16 ;  /* 0x0000000202087825 */ /* 0x002fe400078e0210 */
[----:B------:R-:W4:Y:S04]  /*108f30*/  LDL.LU R19, [R1+0x118] ;  /* 0x0001180001137983 */ /* 0x000f280000300800 */
[----:B------:R1:W-:Y:S01]  /*108f40*/  @P5 STG.E.U16 desc[UR66][R8.64], R10 ;  /* 0x0000000a08005986 */ /* 0x0003e2000c101542 */
[----:B0-----:R-:W-:Y:S01]  /*108f50*/  ISETP.LT.AND P5, PT, R4, UR5, !P2 ;  /* 0x0000000504007c0c */ /* 0x001fe2000d7a1270 */
[----:B------:R-:W0:Y:S01]  /*108f60*/  LDCU UR5, c[0x0][0x398] ;  /* 0x00007300ff0577ac */ /* 0x000e220008000800 */
[----:B------:R-:W-:Y:S01]  /*108f70*/  ISETP.LT.AND P6, PT, R26, UR76, !P2 ;  /* 0x0000004c1a007c0c */ /* 0x000fe2000d7c1270 */
[----:B------:R-:W0:Y:S01]  /*108f80*/  LDCU.64 UR76, c[0x0][0x398] ;  /* 0x00007300ff4c77ac */ /* 0x000e220008000a00 */
[----:B-1----:R-:W-:-:S11]  /*108f90*/  IMAD.WIDE R8, R5, 0x2, R6 ;  /* 0x0000000205087825 */ /* 0x002fd600078e0206 */
[----:B---3--:R1:W-:Y:S01]  /*108fa0*/  @P6 STG.E.U16 desc[UR66][R8.64], R18 ;  /* 0x0000001208006986 */ /* 0x0083e2000c101542 */
[----:B------:R-:W-:Y:S02]  /*108fb0*/  PRMT R2, R18, 0x7632, R2 ;  /* 0x0000763212027816 */ /* 0x000fe40000000002 */
[----:B0-----:R-:W-:Y:S01]  /*108fc0*/  ISETP.LT.AND P6, PT, R28, UR5, !P2 ;  /* 0x000000051c007c0c */ /* 0x001fe2000d7c1270 */
[----:B------:R-:W0:Y:S01]  /*108fd0*/  LDCU UR5, c[0x0][0x398] ;  /* 0x00007300ff0577ac */ /* 0x000e220008000800 */
[----:B-1----:R-:W3:Y:S01]  /*108fe0*/  LDL.LU R18, [R1+0xf8] ;  /* 0x0000f80001127983 */ /* 0x002ee20000300800 */
[----:B------:R-:W-:Y:S01]  /*108ff0*/  IMAD.WIDE R8, R5, 0x2, R12 ;  /* 0x0000000205087825 */ /* 0x000fe200078e020c */
[----:B0-----:R-:W-:Y:S01]  /*109000*/  ISETP.LT.AND P2, PT, R27, UR5, !P2 ;  /* 0x000000051b007c0c */ /* 0x001fe2000d741270 */
[----:B------:R-:W0:Y:S03]  /*109010*/  LDCU UR5, c[0x0][0x3b8] ;  /* 0x00007700ff0577ac */ /* 0x000e260008000800 */
[----:B------:R1:W-:Y:S01]  /*109020*/  @P5 STG.E.U16 desc[UR66][R8.64], R2 ;  /* 0x0000000208005986 */ /* 0x0003e2000c101542 */
[----:B--2---:R-:W-:-:S02]  /*109030*/  PRMT R10, R11, 0x7632, R10 ;  /* 0x000076320b0a7816 */ /* 0x004fc4000000000a */
[----:B-1----:R-:W-:Y:S01]  /*109040*/  IADD3 R2, PT, PT, R29, 0x54, RZ ;  /* 0x000000541d027810 */ /* 0x002fe20007ffe0ff */
[----:B------:R-:W-:-:S03]  /*109050*/  IMAD.WIDE R8, R5, 0x2, R14 ;  /* 0x0000000205087825 */ /* 0x000fc600078e020e */
[----:B------:R-:W-:Y:S02]  /*109060*/  ISETP.GE.AND P5, PT, R2, UR77, PT ;  /* 0x0000004d02007c0c */ /* 0x000fe4000bfa6270 */
[----:B------:R1:W-:Y:S02]  /*109070*/  @P6 STG.E.U16 desc[UR66][R8.64], R11 ;  /* 0x0000000b08006986 */ /* 0x0003e4000c101542 */
[----:B------:R-:W-:Y:S01]  /*109080*/  ISETP.LT.AND P6, PT, R26, UR74, !P5 ;  /* 0x0000004a1a007c0c */ /* 0x000fe2000efc1270 */
[C---:B0-----:R-:W-:Y:S01]  /*109090*/  VIADD R2, R5.reuse, UR5 ;  /* 0x0000000505027c36 */ /* 0x041fe20008000000 */
[----:B------:R-:W0:Y:S01]  /*1090a0*/  LDCU UR5, c[0x0][0x398] ;  /* 0x00007300ff0577ac */ /* 0x000e220008000800 */
[----:B------:R-:W2:Y:S01]  /*1090b0*/  LDCU.64 UR74, c[0x0][0x398] ;  /* 0x00007300ff4a77ac */ /* 0x000ea20008000a00 */
[----:B-1----:R-:W3:Y:S01]  /*1090c0*/  LDL.LU R11, [R1+0xd8] ;  /* 0x0000d800010b7983 */ /* 0x002ee20000300800 */
[----:B------:R-:W-:-:S05]  /*1090d0*/  IMAD.WIDE R8, R5, 0x2, R16 ;  /* 0x0000000205087825 */ /* 0x000fca00078e0210 */
[----:B------:R1:W-:Y:S01]  /*1090e0*/  @P2 STG.E.U16 desc[UR66][R8.64], R10 ;  /* 0x0000000a08002986 */ /* 0x0003e2000c101542 */
[----:B------:R-:W-:Y:S01]  /*1090f0*/  PRMT R5, R21, 0x7632, R5 ;  /* 0x0000763215057816 */ /* 0x000fe20000000005 */
[----:B-1----:R-:W-:-:S05]  /*109100*/  IMAD.WIDE R8, R2, 0x2, R6 ;  /* 0x0000000202087825 */ /* 0x002fca00078e0206 */
[----:B------:R1:W-:Y:S04]  /*109110*/  @P6 STG.E.U16 desc[UR66][R8.64], R21 ;  /* 0x0000001508006986 */ /* 0x0003e8000c101542 */
[----:B-1----:R-:W3:Y:S01]  /*109120*/  LDL.LU R21, [R1+0x13c] ;  /* 0x00013c0001157983 */ /* 0x002ee20000300800 */
[----:B0-----:R-:W-:Y:S01]  /*109130*/  ISETP.LT.AND P2, PT, R4, UR5, !P5 ;  /* 0x0000000504007c0c */ /* 0x001fe2000ef41270 */
[----:B------:R-:W0:Y:S02]  /*109140*/  LDCU UR5, c[0x0][0x398] ;  /* 0x00007300ff0577ac */ /* 0x000e240008000800 */
[----:B0-----:R-:W-:Y:S01]  /*109150*/  ISETP.LT.AND P6, PT, R28, UR5, !P5 ;  /* 0x000000051c007c0c */ /* 0x001fe2000efc1270 */
[----:B------:R-:W0:Y:S01]  /*109160*/  LDCU UR5, c[0x0][0x398] ;  /* 0x00007300ff0577ac */ /* 0x000e220008000800 */
[----:B------:R-:W-:-:S08]  /*109170*/  IMAD.WIDE R8, R2, 0x2, R12 ;  /* 0x0000000202087825 */ /* 0x000fd000078e020c */
[----:B------:R1:W-:Y:S01]  /*109180*/  @P2 STG.E.U16 desc[UR66][R8.64], R5 ;  /* 0x0000000508002986 */ /* 0x0003e2000c101542 */
[----:B0-----:R-:W-:Y:S01]  /*109190*/  ISETP.LT.AND P5, PT, R27, UR5, !P5 ;  /* 0x000000051b007c0c */ /* 0x001fe2000efa1270 */
[----:B------:R-:W0:Y:S01]  /*1091a0*/  LDCU UR5, c[0x0][0x3b8] ;  /* 0x00007700ff0577ac */ /* 0x000e220008000800 */
[----:B-1----:R-:W-:-:S05]  /*1091b0*/  VIADD R5, R29, 0x55 ;  /* 0x000000551d057836 */ /* 0x002fca0000000000 */
[----:B--2---:R-:W-:Y:S01]  /*1091c0*/  ISETP.GE.AND P2, PT, R5, UR75, PT ;  /* 0x0000004b05007c0c */ /* 0x004fe2000bf46270 */
[----:B------:R-:W-:-:S04]  /*1091d0*/  IMAD.WIDE R8, R2, 0x2, R14 ;  /* 0x0000000202087825 */ /* 0x000fc800078e020e */
[C---:B0-----:R-:W-:Y:S01]  /*1091e0*/  VIADD R5, R2.reuse, UR5 ;  /* 0x0000000502057c36 */ /* 0x041fe20008000000 */
[----:B------:R-:W0:Y:S01]  /*1091f0*/  LDCU UR5, c[0x0][0x398] ;  /* 0x00007300ff0577ac */ /* 0x000e220008000800 */
[----:B----4-:R1:W-:Y:S01]  /*109200*/  @P6 STG.E.U16 desc[UR66][R8.64], R19 ;  /* 0x0000001308006986 */ /* 0x0103e2000c101542 */
[----:B------:R-:W-:Y:S01]  /*109210*/  PRMT R10, R19, 0x7632, R10 ;  /* 0x00007632130a7816 */ /* 0x000fe2000000000a */
[----:B-1----:R-:W-:Y:S02]  /*109220*/  IMAD.WIDE R8, R2, 0x2, R16 ;  /* 0x0000000202087825 */ /* 0x002fe400078e0210 */
[----:B------:R-:W2:Y:S04]  /*109230*/  LDL.LU R19, [R1+0x11c] ;  /* 0x00011c0001137983 */ /* 0x000ea80000300800 */
[----:B------:R1:W-:Y:S01]  /*109240*/  @P5 STG.E.U16 desc[UR66][R8.64], R10 ;  /* 0x0000000a08005986 */ /* 0x0003e2000c101542 */
[----:B0-----:R-:W-:Y:S01]  /*109250*/  ISETP.LT.AND P5, PT, R4, UR5, !P2 ;  /* 0x0000000504007c0c */ /* 0x001fe2000d7a1270 */
[----:B------:R-:W0:Y:S01]  /*109260*/  LDCU UR5, c[0x0][0x398] ;  /* 0x00007300ff0577ac */ /* 0x000e220008000800 */
[----:B------:R-:W-:Y:S01]  /*109270*/  ISETP.LT.AND P6, PT, R26, UR68, !P2 ;  /* 0x000000441a007c0c */ /* 0x000fe2000d7c1270 */
[----:B------:R-:W4:Y:S01]  /*109280*/  LDCU.64 UR68, c[0x0][0x398] ;  /* 0x00007300ff4477ac */ /* 0x000f220008000a00 */
        /* <DEDUP_REMOVED lines=9> */
[----:B------:R1:W-:Y:S02]  /*109320*/  @P5 STG.E.U16 desc[UR66][R8.64], R2 ;  /* 0x0000000208005986 */ /* 0x0003e4000c101542 */
[----:B-1----:R-:W-:-:S02]  /*109330*/  VIADD R2, R29, 0x56 ;  /* 0x000000561d027836 */ /* 0x002fc40000000000 */
[----:B------:R-:W-:-:S03]  /*109340*/  IMAD.WIDE R8, R5, 0x2, R14 ;  /* 0x0000000205087825 */ /* 0x000fc600078e020e */
[----:B----4-:R-:W-:Y:S02]  /*109350*/  ISETP.GE.AND P5, PT, R2, UR69, PT ;  /* 0x0000004502007c0c */ /* 0x010fe4000bfa6270 */
[----:B------:R1:W-:Y:S01]  /*109360*/  @P6 STG.E.U16 desc[UR66][R8.64], R11 ;  /* 0x0000000b08006986 */ /* 0x0003e2000c101542 */
[----:B------:R-:W-:Y:S02]  /*109370*/  PRMT R10, R11, 0x7632, R10 ;  /* 0x000076320b0a7816 */ /* 0x000fe4000000000a */
[----:B------:R-:W-:Y:S01]  /*109380*/  ISETP.LT.AND P6, PT, R26, UR70, !P5 ;  /* 0x000000461a007c0c */ /* 0x000fe2000efc1270 */
[C---:B0-----:R-:W-:Y:S01]  /*109390*/  VIADD R2, R5.reuse, UR5 ;  /* 0x0000000505027c36 */ /* 0x041fe20008000000 */
[----:B------:R-:W0:Y:S01]  /*1093a0*/  LDCU UR5, c[0x0][0x398] ;  /* 0x00007300ff0577ac */ /* 0x000e220008000800 */
[----:B------:R-:W4:Y:S01]  /*1093b0*/  LDCU.64 UR70, c[0x0][0x398] ;  /* 0x00007300ff4677ac */ /* 0x000f220008000a00 */
[----:B-1----:R-:W3:Y:S01]  /*1093c0*/  LDL.LU R11, [R1+0xdc] ;  /* 0x0000dc00010b7983 */ /* 0x002ee20000300800 */
[----:B------:R-:W-:-:S05]  /*1093d0*/  IMAD.WIDE R8, R5, 0x2, R16 ;  /* 0x0000000205087825 */ /* 0x000fca00078e0210 */
[----:B------:R1:W-:Y:S02]  /*1093e0*/  @P2 STG.E.U16 desc[UR66][R8.64], R10 ;  /* 0x0000000a08002986 */ /* 0x0003e4000c101542 */
[----:B-1----:R-:W-:Y:S01]  /*1093f0*/  IMAD.WIDE R8, R2, 0x2, R6 ;  /* 0x0000000202087825 */ /* 0x002fe200078e0206 */
[----:B------:R-:W-:-:S04]  /*109400*/  PRMT R5, R21, 0x7632, R5 ;  /* 0x0000763215057816 */ /* 0x000fc80000000005 */
        /* <DEDUP_REMOVED lines=11> */
[----:B----4-:R-:W-:Y:S01]  /*1094c0*/  ISETP.GE.AND P2, PT, R5, UR71, PT ;  /* 0x0000004705007c0c */ /* 0x010fe2000bf46270 */
[----:B------:R-:W-:-:S04]  /*1094d0*/  IMAD.WIDE R8, R2, 0x2, R14 ;  /* 0x0000000202087825 */ /* 0x000fc800078e020e */
[C---:B0-----:R-:W-:Y:S01]  /*1094e0*/  VIADD R5, R2.reuse, UR5 ;  /* 0x0000000502057c36 */ /* 0x041fe20008000000 */
[----:B------:R-:W0:Y:S01]  /*1094f0*/  LDCU UR5, c[0x0][0x398] ;  /* 0x00007300ff0577ac */ /* 0x000e220008000800 */
[----:B--2---:R1:W-:Y:S01]  /*109500*/  @P6 STG.E.U16 desc[UR66][R8.64], R19 ;  /* 0x0000001308006986 */ /* 0x0043e2000c101542 */
        /* <DEDUP_REMOVED lines=30> */
[----:B-1----:R-:W-:-:S05]  /*1096f0*/  IMAD.WIDE R8, R2, 0x2, R6 ;  /* 0x0000000202087825 */ /* 0x002fca00078e0206 */
[----:B------:R1:W-:Y:S01]  /*109700*/  @P6 STG.E.U16 desc[UR66][R8.64], R21 ;  /* 0x0000001508006986 */ /* 0x0003e2000c101542 */
[----:B------:R-:W-:-:S03]  /*109710*/  PRMT R5, R21, 0x7632, R5 ;  /* 0x0000763215057816 */ /* 0x000fc60000000005 */
        /* <DEDUP_REMOVED lines=101> */
[----:B------:R-:W-:Y:S01]  /*109d70*/  IMAD.WIDE R8, R2, 0x2, R12 ;  /* 0x0000000202087825 */ /* 0x000fe200078e020c */
[----:B0-----:R-:W-:Y:S01]  /*109d80*/  ISETP.LT.AND P5, PT, R27, UR5, !P5 ;  /* 0x000000051b007c0c */ /* 0x001fe2000efa1270 */
[----:B------:R-:W0:Y:S06]  /*109d90*/  LDCU UR5, c[0x0][0x3b8] ;  /* 0x00007700ff0577ac */ /* 0x000e2c0008000800 */
[----:B------:R1:W-:Y:S02]  /*109da0*/  @P2 STG.E.U16 desc[UR66][R8.64], R5 ;  /* 0x0000000508002986 */ /* 0x0003e4000c101542 */
[----:B-1----:R-:W-:-:S04]  /*109db0*/  IADD3 R5, PT, PT, R29, 0x5d, RZ ;  /* 0x0000005d1d057810 */ /* 0x002fc80007ffe0ff */
[----:B----4-:R-:W-:Y:S01]  /*109dc0*/  ISETP.GE.AND P2, PT, R5, UR73, PT ;  /* 0x0000004905007c0c */ /* 0x010fe2000bf46270 */
[C---:B0-----:R-:W-:Y:S01]  /*109dd0*/  VIADD R5, R2.reuse, UR5 ;  /* 0x0000000502057c36 */ /* 0x041fe20008000000 */
[----:B------:R-:W0:Y:S01]  /*109de0*/  LDCU UR5, c[0x0][0x398] ;  /* 0x00007300ff0577ac */ /* 0x000e220008000800 */
[----:B------:R-:W-:Y:S01]  /*109df0*/  IMAD.WIDE R8, R2, 0x2, R14 ;  /* 0x0000000202087825 */ /* 0x000fe200078e020e */
[----:B--2---:R-:W-:-:S04]  /*109e00*/  PRMT R10, R19, 0x7632, R10 ;  /* 0x00007632130a7816 */ /* 0x004fc8000000000a */
        /* <DEDUP_REMOVED lines=20> */
[----:B--2---:R-:W-:Y:S02]  /*109f50*/  ISETP.GE.AND P5, PT, R2, UR77, PT ;  /* 0x0000004d02007c0c */ /* 0x004fe4000bfa6270 */
[----:B------:R1:W-:Y:S01]  /*109f60*/  @P6 STG.E.U16 desc[UR66][R8.64], R11 ;  /* 0x0000000b08006986 */ /* 0x0003e2000c101542 */
[----:B------:R-:W-:Y:S02]  /*109f70*/  PRMT R10, R11, 0x7632, R10 ;  /* 0x000076320b0a7816 */ /* 0x000fe4000000000a */
[----:B------:R-:W-:Y:S01]  /*109f80*/  ISETP.LT.AND P6, PT, R26, UR74, !P5 ;  /* 0x0000004a1a007c0c */ /* 0x000fe2000efc1270 */
[C---:B0-----:R-:W-:Y:S01]  /*109f90*/  VIADD R2, R5.reuse, UR5 ;  /* 0x0000000505027c36 */ /* 0x041fe20008000000 */
[----:B------:R-:W0:Y:S01]  /*109fa0*/  LDCU UR5, c[0x0][0x398] ;  /* 0x00007300ff0577ac */ /* 0x000e220008000800 */
[----:B------:R-:W2:Y:S01]  /*109fb0*/  LDCU.64 UR74, c[0x0][0x398] ;  /* 0x00007300ff4a77ac */ /* 0x000ea20008000a00 */
        /* <DEDUP_REMOVED lines=183> */
[----:B-1----:R-:W-:Y:S01]  /*10ab30*/  IADD3 R2, PT, PT, R29, 0x66, RZ ;  /* 0x000000661d027810 */ /* 0x002fe20007ffe0ff */
        /* <DEDUP_REMOVED lines=126> */
[----:B-1----:R-:W-:Y:S01]  /*10b320*/  IMAD.WIDE R8, R2, 0x2, R16 ;  /* 0x0000000202087825 */ /* 0x002fe200078e0210 */
[----:B------:R-:W-:Y:S01]  /*10b330*/  ISETP.LT.AND P6, PT, R26, UR72, !P2 ;  /* 0x000000481a007c0c */ /* 0x000fe2000d7c1270 */
[----:B------:R-:W2:Y:S01]  /*10b340*/  LDL.LU R19, [R1+0xa8] ;  /* 0x0000a80001137983 */ /* 0x000ea20000300800 */
[----:B------:R-:W1:Y:S03]  /*10b350*/  LDCU.64 UR72, c[0x0][0x398] ;  /* 0x00007300ff4877ac */ /* 0x000e660008000a00 */
[----:B------:R4:W-:Y:S01]  /*10b360*/  @P5 STG.E.U16 desc[UR66][R8.64], R10 ;  /* 0x0000000a08005986 */ /* 0x0009e2000c101542 */
[----:B0-----:R-:W-:Y:S01]  /*10b370*/  ISETP.LT.AND P5, PT, R4, UR5, !P2 ;  /* 0x0000000504007c0c */ /* 0x001fe2000d7a1270 */
[----:B------:R-:W0:Y:S01]  /*10b380*/  LDCU UR5, c[0x0][0x398] ;  /* 0x00007300ff0577ac */ /* 0x000e220008000800 */
[----:B----4-:R-:W-:-:S05]  /*10b390*/  IMAD.WIDE R8, R5, 0x2, R6 ;  /* 0x0000000205087825 */ /* 0x010fca00078e0206 */
[----:B---3--:R3:W-:Y:S01]  /*10b3a0*/  @P6 STG.E.U16 desc[UR66][R8.64], R18 ;  /* 0x0000001208006986 */ /* 0x0087e2000c101542 */
[----:B0-----:R-:W-:Y:S01]  /*10b3b0*/  ISETP.LT.AND P6, PT, R28, UR5, !P2 ;  /* 0x000000051c007c0c */ /* 0x001fe2000d7c1270 */
[----:B------:R-:W0:Y:S01]  /*10b3c0*/  LDCU UR5, c[0x0][0x398] ;  /* 0x00007300ff0577ac */ /* 0x000e220008000800 */
[----:B------:R-:W-:Y:S01]  /*10b3d0*/  PRMT R2, R18, 0x7632, R2 ;  /* 0x0000763212027816 */ /* 0x000fe20000000002 */
[----:B---3--:R-:W-:Y:S01]  /*10b3e0*/  IMAD.WIDE R8, R5, 0x2, R12 ;  /* 0x0000000205087825 */ /* 0x008fe200078e020c */
[----:B------:R-:W3:Y:S01]  /*10b3f0*/  LDL.LU R18, [R1+0x88] ;  /* 0x0000880001127983 */ /* 0x000ee20000300800 */
[----:B0-----:R-:W-:Y:S01]  /*10b400*/  ISETP.LT.AND P2, PT, R27, UR5, !P2 ;  /* 0x000000051b007c0c */ /* 0x001fe2000d741270 */
[----:B------:R-:W0:Y:S02]  /*10b410*/  LDCU UR5, c[0x0][0x3b8] ;  /* 0x00007700ff0577ac */ /* 0x000e240008000800 */
[----:B------:R4:W-:Y:S02]  /*10b420*/  @P5 STG.E.U16 desc[UR66][R8.64], R2 ;  /* 0x0000000208005986 */ /* 0x0009e4000c101542 */
[----:B----4-:R-:W-:-:S02]  /*10b430*/  VIADD R2, R29, 0x6c ;  /* 0x0000006c1d027836 */ /* 0x010fc40000000000 */
[----:B------:R-:W-:-:S03]  /*10b440*/  IMAD.WIDE R8, R5, 0x2, R14 ;  /* 0x0000000205087825 */ /* 0x000fc600078e020e */
[----:B-1----:R-:W-:Y:S02]  /*10b450*/  ISETP.GE.AND P5, PT, R2, UR73, PT ;  /* 0x0000004902007c0c */ /* 0x002fe4000bfa6270 */
[----:B------:R1:W-:Y:S02]  /*10b460*/  @P6 STG.E.U16 desc[UR66][R8.64], R11 ;  /* 0x0000000b08006986 */ /* 0x0003e4000c101542 */
[----:B------:R-:W-:Y:S02]  /*10b470*/  ISETP.LT.AND P6, PT, R26, UR76, !P5 ;  /* 0x0000004c1a007c0c */ /* 0x000fe4000efc1270 */
[----:B------:R-:W-:Y:S01]  /*10b480*/  PRMT R10, R11, 0x7632, R10 ;  /* 0x000076320b0a7816 */ /* 0x000fe2000000000a */
[C---:B0-----:R-:W-:Y:S01]  /*10b490*/  VIADD R2, R5.reuse, UR5 ;  /* 0x0000000505027c36 */ /* 0x041fe20008000000 */
[----:B------:R-:W0:Y:S01]  /*10b4a0*/  LDCU UR5, c[0x0][0x398] ;  /* 0x00007300ff0577ac */ /* 0x000e220008000800 */
[----:B------:R-:W4:Y:S01]  /*10b4b0*/  LDCU.64 UR76, c[0x0][0x398] ;  /* 0x00007300ff4c77ac */ /* 0x000f220008000a00 */
[----:B-1----:R-:W-:-:S05]  /*10b4c0*/  IMAD.WIDE R8, R5, 0x2, R16 ;  /* 0x0000000205087825 */ /* 0x002fca00078e0210 */
[----:B------:R1:W-:Y:S02]  /*10b4d0*/  @P2 STG.E.U16 desc[UR66][R8.64], R10 ;  /* 0x0000000a08002986 */ /* 0x0003e4000c101542 */
[----:B-1----:R-:W-:-:S05]  /*10b4e0*/  IMAD.WIDE R8, R2, 0x2, R6 ;  /* 0x0000000202087825 */ /* 0x002fca00078e0206 */
[----:B------:R1:W-:Y:S01]  /*10b4f0*/  @P6 STG.E.U16 desc[UR66][R8.64], R21 ;  /* 0x0000001508006986 */ /* 0x0003e2000c101542 */
[----:B------:R-:W-:-:S03]  /*10b500*/  PRMT R5, R21, 0x7632, R5 ;  /* 0x0000763215057816 */ /* 0x000fc60000000005 */
[----:B-1----:R-:W3:Y:S01]  /*10b510*/  LDL.LU R21, [R1+0x68] ;  /* 0x0000680001157983 */ /* 0x002ee20000300800 */
[----:B0-----:R-:W-:Y:S01]  /*10b520*/  ISETP.LT.AND P2, PT, R4, UR5, !P5 ;  /* 0x0000000504007c0c */ /* 0x001fe2000ef41270 */
[----:B------:R-:W0:Y:S02]  /*10b530*/  LDCU UR5, c[0x0][0x398] ;  /* 0x00007300ff0577ac */ /* 0x000e240008000800 */
[----:B------:R-:W3:Y:S01]  /*10b540*/  LDL.LU R11, [R1+0xcc] ;  /* 0x0000cc00010b7983 */ /* 0x000ee20000300800 */
[----:B0-----:R-:W-:Y:S01]  /*10b550*/  ISETP.LT.AND P6, PT, R28, UR5, !P5 ;  /* 0x000000051c007c0c */ /* 0x001fe2000efc1270 */
[----:B------:R-:W0:Y:S01]  /*10b560*/  LDCU UR5, c[0x0][0x398] ;  /* 0x00007300ff0577ac */ /* 0x000e220008000800 */
[----:B------:R-:W-:-:S07]  /*10b570*/  IMAD.WIDE R8, R2, 0x2, R12 ;  /* 0x0000000202087825 */ /* 0x000fce00078e020c */
[----:B------:R1:W-:Y:S01]  /*10b580*/  @P2 STG.E.U16 desc[UR66][R8.64], R5 ;  /* 0x0000000508002986 */ /* 0x0003e2000c101542 */
[----:B0-----:R-:W-:Y:S01]  /*10b590*/  ISETP.LT.AND P5, PT, R27, UR5, !P5 ;  /* 0x000000051b007c0c */ /* 0x001fe2000efa1270 */
[----:B------:R-:W0:Y:S01]  /*10b5a0*/  LDCU UR5, c[0x0][0x3b8] ;  /* 0x00007700ff0577ac */ /* 0x000e220008000800 */
[----:B-1----:R-:W-:-:S05]  /*10b5b0*/  VIADD R5, R29, 0x6d ;  /* 0x0000006d1d057836 */ /* 0x002fca0000000000 */
[----:B----4-:R-:W-:Y:S01]  /*10b5c0*/  ISETP.GE.AND P2, PT, R5, UR77, PT ;  /* 0x0000004d05007c0c */ /* 0x010fe2000bf46270 */
[----:B------:R-:W-:-:S04]  /*10b5d0*/  IMAD.WIDE R8, R2, 0x2, R14 ;  /* 0x0000000202087825 */ /* 0x000fc800078e020e */
[----:B0-----:R-:W-:Y:S01]  /*10b5e0*/  VIADD R5, R2, UR5 ;  /* 0x0000000502057c36 */ /* 0x001fe20008000000 */
[----:B------:R-:W0:Y:S01]  /*10b5f0*/  LDCU UR5, c[0x0][0x398] ;  /* 0x00007300ff0577ac */ /* 0x000e220008000800 */
[----:B--2---:R1:W-:Y:S01]  /*10b600*/  @P6 STG.E.U16 desc[UR66][R8.64], R19 ;  /* 0x0000001308006986 */ /* 0x0043e2000c101542 */
[----:B------:R-:W-:Y:S02]  /*10b610*/  PRMT R10, R19, 0x7632, R10 ;  /* 0x00007632130a7816 */ /* 0x000fe4000000000a */
[----:B------:R-:W-:Y:S01]  /*10b620*/  ISETP.LT.AND P6, PT, R26, UR74, !P2 ;  /* 0x0000004a1a007c0c */ /* 0x000fe2000d7c1270 */
[----:B------:R-:W2:Y:S01]  /*10b630*/  LDCU.64 UR74, c[0x0][0x398] ;  /* 0x00007300ff4a77ac */ /* 0x000ea20008000a00 */
[----:B-1----:R-:W-:-:S05]  /*10b640*/  IMAD.WIDE R8, R2, 0x2, R16 ;  /* 0x0000000202087825 */ /* 0x002fca00078e0210 */
[----:B------:R1:W-:Y:S01]  /*10b650*/  @P5 STG.E.U16 desc[UR66][R8.64], R10 ;  /* 0x0000000a08005986 */ /* 0x0003e2000c101542 */
[----:B0-----:R-:W-:Y:S01]  /*10b660*/  ISETP.LT.AND P5, PT, R4, UR5, !P2 ;  /* 0x0000000504007c0c */ /* 0x001fe2000d7a1270 */
[----:B------:R-:W0:Y:S01]  /*10b670*/  LDCU UR5, c[0x0][0x398] ;  /* 0x00007300ff0577ac */ /* 0x000e220008000800 */
[----:B-1----:R-:W-:-:S05]  /*10b680*/  IMAD.WIDE R8, R5, 0x2, R6 ;  /* 0x0000000205087825 */ /* 0x002fca00078e0206 */
[----:B---3--:R1:W-:Y:S01]  /*10b690*/  @P6 STG.E.U16 desc[UR66][R8.64], R18 ;  /* 0x0000001208006986 */ /* 0x0083e2000c101542 */
[----:B------:R-:W-:-:S03]  /*10b6a0*/  PRMT R2, R18, 0x7632, R2 ;  /* 0x0000763212027816 */ /* 0x000fc60000000002 */
[----:B-1----:R-:W3:Y:S01]  /*10b6b0*/  LDL.LU R18, [R1+0xac] ;  /* 0x0000ac0001127983 */ /* 0x002ee20000300800 */
[----:B0-----:R-:W-:Y:S01]  /*10b6c0*/  ISETP.LT.AND P6, PT, R28, UR5, !P2 ;  /* 0x000000051c007c0c */ /* 0x001fe2000d7c1270 */
[C---:B------:R-:W-:Y:S01]  /*10b6d0*/  IMAD.WIDE R8, R5.reuse, 0x2, R12 ;  /* 0x0000000205087825 */ /* 0x040fe200078e020c */
[----:B------:R-:W0:Y:S04]  /*10b6e0*/  LDCU UR5, c[0x0][0x398] ;  /* 0x00007300ff0577ac */ /* 0x000e280008000800 */
[----:B------:R1:W-:Y:S02]  /*10b6f0*/  @P5 STG.E.U16 desc[UR66][R8.64], R2 ;  /* 0x0000000208005986 */ /* 0x0003e4000c101542 */
[----:B-1----:R-:W-:-:S05]  /*10b700*/  IMAD.WIDE R8, R5, 0x2, R14 ;  /* 0x0000000205087825 */ /* 0x002fca00078e020e */
[----:B------:R1:W-:Y:S01]  /*10b710*/  @P6 STG.E.U16 desc[UR66][R8.64], R21 ;  /* 0x0000001508006986 */ /* 0x0003e2000c101542 */
[----:B------:R-:W-:-:S03]  /*10b720*/  PRMT R10, R21, 0x7632, R10 ;  /* 0x00007632150a7816 */ /* 0x000fc6000000000a */
[----:B-1----:R-:W4:Y:S01]  /*10b730*/  LDL.LU R21, [R1+0x8c] ;  /* 0x00008c0001157983 */ /* 0x002f220000300800 */
[----:B0-----:R-:W-:Y:S01]  /*10b740*/  ISETP.LT.AND P2, PT, R27, UR5, !P2 ;  /* 0x000000051b007c0c */ /* 0x001fe2000d741270 */
[----:B------:R-:W0:Y:S02]  /*10b750*/  LDCU UR5, c[0x0][0x3b8] ;  /* 0x00007700ff0577ac */ /* 0x000e240008000800 */
[----:B------:R-:W4:Y:S01]  /*10b760*/  LDL.LU R19, [R1+0x6c] ;  /* 0x00006c0001137983 */ /* 0x000f220000300800 */
[----:B------:R-:W-:-:S05]  /*10b770*/  VIADD R2, R29, 0x6e ;  /* 0x0000006e1d027836 */ /* 0x000fca0000000000 */
[----:B--2---:R-:W-:Y:S01]  /*10b780*/  ISETP.GE.AND P5, PT, R2, UR75, PT ;  /* 0x0000004b02007c0c */ /* 0x004fe2000bfa6270 */
[----:B------:R-:W-:-:S03]  /*10b790*/  IMAD.WIDE R8, R5, 0x2, R16 ;  /* 0x0000000205087825 */ /* 0x000fc600078e0210 */
[----:B------:R-:W-:Y:S01]  /*10b7a0*/  ISETP.LT.AND P6, PT, R26, UR68, !P5 ;  /* 0x000000441a007c0c */ /* 0x000fe2000efc1270 */
[----:B------:R-:W1:Y:S01]  /*10b7b0*/  LDCU.64 UR68, c[0x0][0x398] ;  /* 0x00007300ff4477ac */ /* 0x000e620008000a00 */
[----:B------:R2:W-:Y:S01]  /*10b7c0*/  @P2 STG.E.U16 desc[UR66][R8.64], R10 ;  /* 0x0000000a08002986 */ /* 0x0005e2000c101542 */
[----:B0-----:R-:W-:Y:S01]  /*10b7d0*/  VIADD R2, R5, UR5 ;  /* 0x0000000505027c36 */ /* 0x001fe20008000000 */
[----:B------:R-:W0:Y:S01]  /*10b7e0*/  LDCU UR5, c[0x0][0x398] ;  /* 0x00007300ff0577ac */ /* 0x000e220008000800 */
[----:B------:R-:W-:Y:S02]  /*10b7f0*/  PRMT R5, R11, 0x7632, R5 ;  /* 0x000076320b057816 */ /* 0x000fe40000000005 */
[----:B--2---:R-:W-:-:S06]  /*10b800*/  IMAD.WIDE R8, R2, 0x2, R6 ;  /* 0x0000000202087825 */ /* 0x004fcc00078e0206 */
[----:B------:R2:W-:Y:S04]  /*10b810*/  @P6 STG.E.U16 desc[UR66][R8.64], R11 ;  /* 0x0000000b08006986 */ /* 0x0005e8000c101542 */
[----:B--2---:R-:W2:Y:S01]  /*10b820*/  LDL.LU R11, [R1+0x30] ;  /* 0x00003000010b7983 */ /* 0x004ea20000300800 */
[----:B0-----:R-:W-:Y:S01]  /*10b830*/  ISETP.LT.AND P2, PT, R4, UR5, !P5 ;  /* 0x0000000504007c0c */ /* 0x001fe2000ef41270 */
[----:B------:R-:W0:Y:S01]  /*10b840*/  LDCU UR5, c[0x0][0x398] ;  /* 0x00007300ff0577ac */ /* 0x000e220008000800 */
[----:B------:R-:W-:Y:S01]  /*10b850*/  IMAD.WIDE R8, R2, 0x2, R12 ;  /* 0x0000000202087825 */ /* 0x000fe200078e020c */
[----:B0-----:R-:W-:Y:S01]  /*10b860*/  ISETP.LT.AND P6, PT, R28, UR5, !P5 ;  /* 0x000000051c007c0c */ /* 0x001fe2000efc1270 */
[----:B------:R-:W0:Y:S09]  /*10b870*/  LDCU UR5, c[0x0][0x398] ;  /* 0x00007300ff0577ac */ /* 0x000e320008000800 */
[----:B------:R1:W-:Y:S02]  /*10b880*/  @P2 STG.E.U16 desc[UR66][R8.64], R5 ;  /* 0x0000000508002986 */ /* 0x0003e4000c101542 */
[----:B-1----:R-:W-:Y:S01]  /*10b890*/  IMAD.WIDE R8, R2, 0x2, R14 ;  /* 0x0000000202087825 */ /* 0x002fe200078e020e */
[----:B0-----:R-:W-:Y:S01]  /*10b8a0*/  ISETP.LT.AND P5, PT, R27, UR5, !P5 ;  /* 0x000000051b007c0c */ /* 0x001fe2000efa1270 */
[----:B------:R-:W0:Y:S01]  /*10b8b0*/  LDCU UR5, c[0x0][0x3b8] ;  /* 0x00007700ff0577ac */ /* 0x000e220008000800 */
[----:B------:R-:W-:-:S04]  /*10b8c0*/  IADD3 R5, PT, PT, R29, 0x6f, RZ ;  /* 0x0000006f1d057810 */ /* 0x000fc80007ffe0ff */
[----:B------:R-:W-:Y:S01]  /*10b8d0*/  ISETP.GE.AND P2, PT, R5, UR69, PT ;  /* 0x0000004505007c0c */ /* 0x000fe2000bf46270 */
[----:B0-----:R-:W-:Y:S01]  /*10b8e0*/  VIADD R5, R2, UR5 ;  /* 0x0000000502057c36 */ /* 0x001fe20008000000 */
[----:B------:R-:W0:Y:S01]  /*10b8f0*/  LDCU UR5, c[0x0][0x398] ;  /* 0x00007300ff0577ac */ /* 0x000e220008000800 */
[----:B---3--:R1:W-:Y:S01]  /*10b900*/  @P6 STG.E.U16 desc[UR66][R8.64], R18 ;  /* 0x0000001208006986 */ /* 0x0083e2000c101542 */
[----:B------:R-:W-:-:S03]  /*10b910*/  PRMT R10, R18, 0x7632, R10 ;  /* 0x00007632120a7816 */ /* 0x000fc6000000000a */
[----:B-1----:R-:W3:Y:S01]  /*10b920*/  LDL.LU R18, [R1+0x10] ;  /* 0x0000100001127983 */ /* 0x002ee20000300800 */
[----:B------:R-:W-:Y:S01]  /*10b930*/  ISETP.LT.AND P6, PT, R26, UR70, !P2 ;  /* 0x000000461a007c0c */ /* 0x000fe2000d7c1270 */
[----:B------:R-:W-:Y:S01]  /*10b940*/  IMAD.WIDE R8, R2, 0x2, R16 ;  /* 0x0000000202087825 */ /* 0x000fe200078e0210 */
[----:B------:R-:W1:Y:S04]  /*10b950*/  LDCU.64 UR70, c[0x0][0x398] ;  /* 0x00007300ff4677ac */ /* 0x000e680008000a00 */
[----:B------:R0:W-:Y:S02]  /*10b960*/  @P5 STG.E.U16 desc[UR66][R8.64], R10 ;  /* 0x0000000a08005986 */ /* 0x0001e4000c101542 */
[----:B0-----:R-:W-:-:S05]  /*10b970*/  IMAD.WIDE R8, R5, 0x2, R6 ;  /* 0x0000000205087825 */ /* 0x001fca00078e0206 */
[----:B----4-:R0:W-:Y:S01]  /*10b980*/  @P6 STG.E.U16 desc[UR66][R8.64], R21 ;  /* 0x0000001508006986 */ /* 0x0101e2000c101542 */
[----:B------:R-:W-:-:S03]  /*10b990*/  PRMT R2, R21, 0x7632, R2 ;  /* 0x0000763215027816 */ /* 0x000fc60000000002 */
[----:B0-----:R-:W4:Y:S01]  /*10b9a0*/  LDL.LU R21, [R1] ;  /* 0x0000000001157983 */ /* 0x001f220000300800 */
[----:B------:R-:W-:Y:S01]  /*10b9b0*/  ISETP.LT.AND P5, PT, R4, UR5, !P2 ;  /* 0x0000000504007c0c */ /* 0x000fe2000d7a1270 */
[----:B------:R-:W0:Y:S02]  /*10b9c0*/  LDCU UR5, c[0x0][0x398] ;  /* 0x00007300ff0577ac */ /* 0x000e240008000800 */
[----:B0-----:R-:W-:Y:S01]  /*10b9d0*/  ISETP.LT.AND P6, PT, R28, UR5, !P2 ;  /* 0x000000051c007c0c */ /* 0x001fe2000d7c1270 */
[----:B------:R-:W0:Y:S01]  /*10b9e0*/  LDCU UR5, c[0x0][0x398] ;  /* 0x00007300ff0577ac */ /* 0x000e220008000800 */
[----:B------:R-:W-:-:S08]  /*10b9f0*/  IMAD.WIDE R8, R5, 0x2, R12 ;  /* 0x0000000205087825 */ /* 0x000fd000078e020c */
[----:B------:R0:W-:Y:S02]  /*10ba00*/  @P5 STG.E.U16 desc[UR66][R8.64], R2 ;  /* 0x0000000208005986 */ /* 0x0001e4000c101542 */
[----:B0-----:R-:W-:Y:S01]  /*10ba10*/  ISETP.LT.AND P2, PT, R27, UR5, !P2 ;  /* 0x000000051b007c0c */ /* 0x001fe2000d741270 */
[----:B------:R-:W0:Y:S01]  /*10ba20*/  LDCU UR5, c[0x0][0x3b8] ;  /* 0x00007700ff0577ac */ /* 0x000e220008000800 */
[----:B------:R-:W-:-:S05]  /*10ba30*/  VIADD R2, R29, 0x70 ;  /* 0x000000701d027836 */ /* 0x000fca0000000000 */
[----:B-1----:R-:W-:Y:S01]  /*10ba40*/  ISETP.GE.AND P5, PT, R2, UR71, PT ;  /* 0x0000004702007c0c */ /* 0x002fe2000bfa6270 */
[----:B------:R-:W-:-:S04]  /*10ba50*/  IMAD.WIDE R8, R5, 0x2, R14 ;  /* 0x0000000205087825 */ /* 0x000fc800078e020e */
[----:B0-----:R-:W-:Y:S01]  /*10ba60*/  VIADD R2, R5, UR5 ;  /* 0x0000000505027c36 */ /* 0x001fe20008000000 */
[----:B------:R-:W0:Y:S01]  /*10ba70*/  LDCU UR5, c[0x0][0x398] ;  /* 0x00007300ff0577ac */ /* 0x000e220008000800 */
        /* <DEDUP_REMOVED lines=9> */
[----:B--2---:R1:W-:Y:S01]  /*10bb10*/  @P6 STG.E.U16 desc[UR66][R8.64], R11 ;  /* 0x0000000b08006986 */ /* 0x0043e2000c101542 */
[----:B0-----:R-:W-:Y:S01]  /*10bb20*/  ISETP.LT.AND P6, PT, R28, UR5, !P5 ;  /* 0x000000051c007c0c */ /* 0x001fe2000efc1270 */
[----:B------:R-:W0:Y:S01]  /*10bb30*/  LDCU UR5, c[0x0][0x398] ;  /* 0x00007300ff0577ac */ /* 0x000e220008000800 */
[----:B------:R-:W-:Y:S01]  /*10bb40*/  PRMT R5, R11, 0x7632, R5 ;  /* 0x000076320b057816 */ /* 0x000fe20000000005 */
[----:B-1----:R-:W-:Y:S01]  /*10bb50*/  IMAD.WIDE R8, R2, 0x2, R12 ;  /* 0x0000000202087825 */ /* 0x002fe200078e020c */
[----:B------:R-:W2:Y:S01]  /*10bb60*/  LDL.LU R11, [R1+0x34] ;  /* 0x00003400010b7983 */ /* 0x000ea20000300800 */
[----:B0-----:R-:W-:Y:S01]  /*10bb70*/  ISETP.LT.AND P5, PT, R27, UR5, !P5 ;  /* 0x000000051b007c0c */ /* 0x001fe2000efa1270 */
[----:B------:R-:W0:Y:S02]  /*10bb80*/  LDCU UR5, c[0x0][0x3b8] ;  /* 0x00007700ff0577ac */ /* 0x000e240008000800 */
[----:B------:R1:W-:Y:S02]  /*10bb90*/  @P2 STG.E.U16 desc[UR66][R8.64], R5 ;  /* 0x0000000508002986 */ /* 0x0003e4000c101542 */
[----:B-1----:R-:W-:-:S05]  /*10bba0*/  VIADD R5, R29, 0x71 ;  /* 0x000000711d057836 */ /* 0x002fca0000000000 */
[----:B------:R-:W-:Y:S01]  /*10bbb0*/  ISETP.GE.AND P2, PT, R5, UR73, PT ;  /* 0x0000004905007c0c */ /* 0x000fe2000bf46270 */
[C---:B0-----:R-:W-:Y:S01]  /*10bbc0*/  VIADD R5, R2.reuse, UR5 ;  /* 0x0000000502057c36 */ /* 0x041fe20008000000 */
[----:B------:R-:W0:Y:S01]  /*10bbd0*/  LDCU UR5, c[0x0][0x398] ;  /* 0x00007300ff0577ac */ /* 0x000e220008000800 */
[----:B------:R-:W-:-:S05]  /*10bbe0*/  IMAD.WIDE R8, R2, 0x2, R14 ;  /* 0x0000000202087825 */ /* 0x000fca00078e020e */
[----:B---3--:R1:W-:Y:S01]  /*10bbf0*/  @P6 STG.E.U16 desc[UR66][R8.64], R18 ;  /* 0x0000001208006986 */ /* 0x0083e2000c101542 */
[----:B------:R-:W-:Y:S01]  /*10bc00*/  PRMT R10, R18, 0x7632, R10 ;  /* 0x00007632120a7816 */ /* 0x000fe2000000000a */
[----:B-1----:R-:W-:-:S05]  /*10bc10*/  IMAD.WIDE R8, R2, 0x2, R16 ;  /* 0x0000000202087825 */ /* 0x002fca00078e0210 */
[----:B------:R1:W-:Y:S01]  /*10bc20*/  @P5 STG.E.U16 desc[UR66][R8.64], R10 ;  /* 0x0000000a08005986 */ /* 0x0003e2000c101542 */
[----:B0-----:R-:W-:Y:S01]  /*10bc30*/  ISETP.LT.AND P5, PT, R4, UR5, !P2 ;  /* 0x0000000504007c0c */ /* 0x001fe2000d7a1270 */
[----:B------:R-:W0:Y:S01]  /*10bc40*/  LDCU UR5, c[0x0][0x398] ;  /* 0x00007300ff0577ac */ /* 0x000e220008000800 */
[----:B------:R-:W-:Y:S01]  /*10bc50*/  ISETP.LT.AND P6, PT, R26, UR76, !P2 ;  /* 0x0000004c1a007c0c */ /* 0x000fe2000d7c1270 */
[----:B------:R-:W3:Y:S01]  /*10bc60*/  LDCU.64 UR76, c[0x0][0x398] ;  /* 0x00007300ff4c77ac */ /* 0x000ee20008000a00 */
[----:B-1----:R-:W-:Y:S01]  /*10bc70*/  IMAD.WIDE R8, R5, 0x2, R6 ;  /* 0x0000000205087825 */ /* 0x002fe200078e0206 */
[----:B------:R-:W-:-:S10]  /*10bc80*/  PRMT R10, R24, 0x7632, R10 ;  /* 0x00007632180a7816 */ /* 0x000fd4000000000a */
[----:B----4-:R1:W-:Y:S01]  /*10bc90*/  @P6 STG.E.U16 desc[UR66][R8.64], R21 ;  /* 0x0000001508006986 */ /* 0x0103e2000c101542 */
[----:B------:R-:W-:Y:S02]  /*10bca0*/  PRMT R2, R21, 0x7632, R2 ;  /* 0x0000763215027816 */ /* 0x000fe40000000002 */
[----:B0-----:R-:W-:Y:S01]  /*10bcb0*/  ISETP.LT.AND P6, PT, R28, UR5, !P2 ;  /* 0x000000051c007c0c */ /* 0x001fe2000d7c1270 */
[----:B------:R-:W0:Y:S01]  /*10bcc0*/  LDCU UR5, c[0x0][0x398] ;  /* 0x00007300ff0577ac */ /* 0x000e220008000800 */
[----:B-1----:R-:W-:Y:S01]  /*10bcd0*/  IMAD.WIDE R8, R5, 0x2, R12 ;  /* 0x0000000205087825 */ /* 0x002fe200078e020c */
[----:B------:R-:W4:Y:S04]  /*10bce0*/  LDL.LU R21, [R1+0x14] ;  /* 0x0000140001157983 */ /* 0x000f280000300800 */
[----:B------:R1:W-:Y:S02]  /*10bcf0*/  @P5 STG.E.U16 desc[UR66][R8.64], R2 ;  /* 0x0000000208005986 */ /* 0x0003e4000c101542 */
[----:B-1----:R-:W-:-:S02]  /*10bd00*/  VIADD R2, R29, 0x72 ;  /* 0x000000721d027836 */ /* 0x002fc40000000000 */
[----:B------:R-:W-:-:S03]  /*10bd10*/  IMAD.WIDE R8, R5, 0x2, R14 ;  /* 0x0000000205087825 */ /* 0x000fc600078e020e */
[----:B---3--:R-:W-:Y:S02]  /*10bd20*/  ISETP.GE.AND P5, PT, R2, UR77, PT ;  /* 0x0000004d02007c0c */ /* 0x008fe4000bfa6270 */
[----:B------:R1:W-:Y:S02]  /*10bd30*/  @P6 STG.E.U16 desc[UR66][R8.64], R24 ;  /* 0x0000001808006986 */ /* 0x0003e4000c101542 */
[----:B------:R-:W-:Y:S01]  /*10bd40*/  ISETP.LT.AND P6, PT, R26, UR74, !P5 ;  /* 0x0000004a1a007c0c */ /* 0x000fe2000efc1270 */
[----:B------:R-:W3:Y:S01]  /*10bd50*/  LDCU.64 UR74, c[0x0][0x398] ;  /* 0x00007300ff4a77ac */ /* 0x000ee20008000a00 */
[----:B------:R-:W4:Y:S04]  /*10bd60*/  LDL.LU R26, [R1+0x3c74] ;  /* 0x003c7400011a7983 */ /* 0x000f280000300800 */
[----:B------:R-:W4:Y:S04]  /*10bd70*/  LDL.LU R18, [R1+0x4] ;  /* 0x0000040001127983 */ /* 0x000f280000300800 */
[----:B-1----:R-:W4:Y:S01]  /*10bd80*/  LDL R24, [R1+0x1b88] ;  /* 0x001b880001187983 */ /* 0x002f220000100800 */
[----:B0-----:R-:W-:Y:S01]  /*10bd90*/  ISETP.LT.AND P2, PT, R27, UR5, !P2 ;  /* 0x000000051b007c0c */ /* 0x001fe2000d741270 */
[----:B------:R-:W0:Y:S01]  /*10bda0*/  LDCU UR5, c[0x0][0x3b8] ;  /* 0x00007700ff0577ac */ /* 0x000e220008000800 */
[----:B------:R-:W-:-:S04]  /*10bdb0*/  IMAD.WIDE R8, R5, 0x2, R16 ;  /* 0x0000000205087825 */ /* 0x000fc800078e0210 */
[----:B0-----:R-:W-:Y:S01]  /*10bdc0*/  VIADD R2, R5, UR5 ;  /* 0x0000000505027c36 */ /* 0x001fe20008000000 */
[----:B------:R-:W0:Y:S06]  /*10bdd0*/  LDCU UR5, c[0x0][0x398] ;  /* 0x00007300ff0577ac */ /* 0x000e2c0008000800 */
[----:B------:R1:W-:Y:S01]  /*10bde0*/  @P2 STG.E.U16 desc[UR66][R8.64], R10 ;  /* 0x0000000a08002986 */ /* 0x0003e2000c101542 */
[----:B0-----:R-:W-:Y:S01]  /*10bdf0*/  ISETP.LT.AND P2, PT, R4, UR5, !P5 ;  /* 0x0000000504007c0c */ /* 0x001fe2000ef41270 */
[----:B------:R-:W0:Y:S01]  /*10be00*/  LDCU UR5, c[0x0][0x398] ;  /* 0x00007300ff0577ac */ /* 0x000e220008000800 */
[----:B-1----:R-:W-:-:S05]  /*10be10*/  IMAD.WIDE R8, R2, 0x2, R6 ;  /* 0x0000000202087825 */ /* 0x002fca00078e0206 */
[----:B--2---:R1:W-:Y:S01]  /*10be20*/  @P6 STG.E.U16 desc[UR66][R8.64], R11 ;  /* 0x0000000b08006986 */ /* 0x0043e2000c101542 */
[----:B0-----:R-:W-:Y:S01]  /*10be30*/  ISETP.LT.AND P6, PT, R28, UR5, !P5 ;  /* 0x000000051c007c0c */ /* 0x001fe2000efc1270 */
[----:B------:R-:W0:Y:S01]  /*10be40*/  LDCU UR5, c[0x0][0x398] ;  /* 0x00007300ff0577ac */ /* 0x000e220008000800 */
[----:B------:R-:W-:Y:S01]  /*10be50*/  PRMT R5, R11, 0x7632, R5 ;  /* 0x000076320b057816 */ /* 0x000fe20000000005 */
[----:B-1----:R-:W-:Y:S01]  /*10be60*/  IMAD.WIDE R8, R2, 0x2, R12 ;  /* 0x0000000202087825 */ /* 0x002fe200078e020c */
[----:B0-----:R-:W-:Y:S01]  /*10be70*/  ISETP.LT.AND P5, PT, R27, UR5, !P5 ;  /* 0x000000051b007c0c */ /* 0x001fe2000efa1270 */
[----:B------:R-:W0:Y:S03]  /*10be80*/  LDCU UR5, c[0x0][0x3b8] ;  /* 0x00007700ff0577ac */ /* 0x000e260008000800 */
[----:B------:R1:W-:Y:S02]  /*10be90*/  @P2 STG.E.U16 desc[UR66][R8.64], R5 ;  /* 0x0000000508002986 */ /* 0x0003e4000c101542 */
[----:B-1----:R-:W-:-:S05]  /*10bea0*/  VIADD R5, R29, 0x73 ;  /* 0x000000731d057836 */ /* 0x002fca0000000000 */
[----:B---3--:R-:W-:Y:S01]  /*10beb0*/  ISETP.GE.AND P2, PT, R5, UR75, PT ;  /* 0x0000004b05007c0c */ /* 0x008fe2000bf46270 */
[C---:B0-----:R-:W-:Y:S01]  /*10bec0*/  VIADD R5, R2.reuse, UR5 ;  /* 0x0000000502057c36 */ /* 0x041fe20008000000 */
[----:B------:R-:W0:Y:S01]  /*10bed0*/  LDCU UR5, c[0x0][0x398] ;  /* 0x00007300ff0577ac */ /* 0x000e220008000800 */
[----:B------:R-:W-:-:S05]  /*10bee0*/  IMAD.WIDE R8, R2, 0x2, R14 ;  /* 0x0000000202087825 */ /* 0x000fca00078e020e */
[----:B----4-:R1:W-:Y:S01]  /*10bef0*/  @P6 STG.E.U16 desc[UR66][R8.64], R21 ;  /* 0x0000001508006986 */ /* 0x0103e2000c101542 */
[----:B------:R-:W-:Y:S01]  /*10bf00*/  PRMT R10, R21, 0x7632, R10 ;  /* 0x00007632150a7816 */ /* 0x000fe2000000000a */
[----:B-1----:R-:W-:Y:S02]  /*10bf10*/  IMAD.WIDE R8, R2, 0x2, R16 ;  /* 0x0000000202087825 */ /* 0x002fe400078e0210 */
[----:B------:R-:W2:Y:S04]  /*10bf20*/  LDL.LU R21, [R1+0x38] ;  /* 0x0000380001157983 */ /* 0x000ea80000300800 */
[----:B------:R1:W-:Y:S01]  /*10bf30*/  @P5 STG.E.U16 desc[UR66][R8.64], R10 ;  /* 0x0000000a08005986 */ /* 0x0003e2000c101542 */
[----:B0-----:R-:W-:Y:S01]  /*10bf40*/  ISETP.LT.AND P5, PT, R4, UR5, !P2 ;  /* 0x0000000504007c0c */ /* 0x001fe2000d7a1270 */
[----:B------:R-:W0:Y:S02]  /*10bf50*/  LDCU UR5, c[0x0][0x398] ;  /* 0x00007300ff0577ac */ /* 0x000e240008000800 */
[----:B------:R-:W3:Y:S01]  /*10bf60*/  LDL.LU R11, [R1+0x18] ;  /* 0x00001800010b7983 */ /* 0x000ee20000300800 */
[----:B------:R-:W-:Y:S01]  /*10bf70*/  ISETP.LT.AND P6, PT, R24, UR68, !P2 ;  /* 0x0000004418007c0c */ /* 0x000fe2000d7c1270 */
[C---:B-1----:R-:W-:Y:S01]  /*10bf80*/  IMAD.WIDE R8, R5.reuse, 0x2, R6 ;  /* 0x0000000205087825 */ /* 0x042fe200078e0206 */
[----:B------:R-:W-:Y:S01]  /*10bf90*/  PRMT R2, R18, 0x7632, R2 ;  /* 0x0000763212027816 */ /* 0x000fe20000000002 */
[----:B------:R-:W1:Y:S10]  /*10bfa0*/  LDCU.64 UR68, c[0x0][0x398] ;  /* 0x00007300ff4477ac */ /* 0x000e740008000a00 */
[----:B------:R4:W-:Y:S01]  /*10bfb0*/  @P6 STG.E.U16 desc[UR66][R8.64], R18 ;  /* 0x0000001208006986 */ /* 0x0009e2000c101542 */
[----:B0-----:R-:W-:Y:S01]  /*10bfc0*/  ISETP.LT.AND P6, PT, R28, UR5, !P2 ;  /* 0x000000051c007c0c */ /* 0x001fe2000d7c1270 */
[----:B------:R-:W0:Y:S01]  /*10bfd0*/  LDCU UR5, c[0x0][0x398] ;  /* 0x00007300ff0577ac */ /* 0x000e220008000800 */
[----:B----4-:R-:W-:-:S05]  /*10bfe0*/  IMAD.WIDE R8, R5, 0x2, R12 ;  /* 0x0000000205087825 */ /* 0x010fca00078e020c */
[----:B------:R4:W-:Y:S01]  /*10bff0*/  @P5 STG.E.U16 desc[UR66][R8.64], R2 ;  /* 0x0000000208005986 */ /* 0x0009e2000c101542 */
[----:B------:R-:W-:Y:S02]  /*10c000*/  PRMT R10, R25, 0x7632, R10 ;  /* 0x00007632190a7816 */ /* 0x000fe4000000000a */
[----:B0-----:R-:W-:Y:S01]  /*10c010*/  ISETP.LT.AND P2, PT, R27, UR5, !P2 ;  /* 0x000000051b007c0c */ /* 0x001fe2000d741270 */
[----:B------:R-:W0:Y:S01]  /*10c020*/  LDCU UR5, c[0x0][0x3b8] ;  /* 0x00007700ff0577ac */ /* 0x000e220008000800 */
[----:B------:R-:W3:Y:S04]  /*10c030*/  LDL.LU R27, [R1+0x3c70] ;  /* 0x003c7000011b7983 */ /* 0x000ee80000300800 */
[----:B------:R-:W3:Y:S01]  /*10c040*/  LDL.LU R18, [R1+0x8] ;  /* 0x0000080001127983 */ /* 0x000ee20000300800 */
[----:B----4-:R-:W-:-:S05]  /*10c050*/  IMAD.WIDE R8, R5, 0x2, R14 ;  /* 0x0000000205087825 */ /* 0x010fca00078e020e */
[----:B------:R4:W-:Y:S04]  /*10c060*/  @P6 STG.E.U16 desc[UR66][R8.64], R25 ;  /* 0x0000001908006986 */ /* 0x0009e8000c101542 */
[----:B----4-:R-:W4:Y:S01]  /*10c070*/  LDL R25, [R1+0x1b94] ;  /* 0x001b940001197983 */ /* 0x010f220000100800 */
[----:B------:R-:W-:-:S05]  /*10c080*/  VIADD R2, R29, 0x74 ;  /* 0x000000741d027836 */ /* 0x000fca0000000000 */
[----:B-1----:R-:W-:Y:S01]  /*10c090*/  ISETP.GE.AND P5, PT, R2, UR69, PT ;  /* 0x0000004502007c0c */ /* 0x002fe2000bfa6270 */
[C---:B0-----:R-:W-:Y:S01]  /*10c0a0*/  VIADD R2, R5.reuse, UR5 ;  /* 0x0000000505027c36 */ /* 0x041fe20008000000 */
[----:B------:R-:W0:Y:S02]  /*10c0b0*/  LDCU UR5, c[0x0][0x398] ;  /* 0x00007300ff0577ac */ /* 0x000e240008000800 */
[----:B------:R-:W-:Y:S01]  /*10c0c0*/  ISETP.LT.AND P6, PT, R24, UR70, !P5 ;  /* 0x0000004618007c0c */ /* 0x000fe2000efc1270 */
[----:B------:R-:W-:Y:S01]  /*10c0d0*/  IMAD.WIDE R8, R5, 0x2, R16 ;  /* 0x0000000205087825 */ /* 0x000fe200078e0210 */
[----:B------:R-:W1:Y:S04]  /*10c0e0*/  LDCU.64 UR70, c[0x0][0x398] ;  /* 0x00007300ff4677ac */ /* 0x000e680008000a00 */
[----:B------:R0:W-:Y:S02]  /*10c0f0*/  @P2 STG.E.U16 desc[UR66][R8.64], R10 ;  /* 0x0000000a08002986 */ /* 0x0001e4000c101542 */
[----:B0-----:R-:W-:Y:S01]  /*10c100*/  IMAD.WIDE R8, R2, 0x2, R6 ;  /* 0x0000000202087825 */ /* 0x001fe200078e0206 */
[----:B------:R-:W-:Y:S01]  /*10c110*/  ISETP.LT.AND P2, PT, R4, UR5, !P5 ;  /* 0x0000000504007c0c */ /* 0x000fe2000ef41270 */
[----:B------:R-:W0:Y:S03]  /*10c120*/  LDCU UR5, c[0x0][0x398] ;  /* 0x00007300ff0577ac */ /* 0x000e260008000800 */
[----:B--2---:R2:W-:Y:S01]  /*10c130*/  @P6 STG.E.U16 desc[UR66][R8.64], R21 ;  /* 0x0000001508006986 */ /* 0x0045e2000c101542 */
[----:B------:R-:W-:-:S03]  /*10c140*/  PRMT R5, R21, 0x7632, R5 ;  /* 0x0000763215057816 */ /* 0x000fc60000000005 */
[----:B--2---:R-:W2:Y:S01]  /*10c150*/  LDL.LU R21, [R1+0x3c] ;  /* 0x00003c0001157983 */ /* 0x004ea20000300800 */
[----:B0-----:R-:W-:Y:S01]  /*10c160*/  ISETP.LT.AND P6, PT, R28, UR5, !P5 ;  /* 0x000000051c007c0c */ /* 0x001fe2000efc1270 */
[----:B------:R-:W4:Y:S01]  /*10c170*/  LDCU UR5, c[0x0][0x398] ;  /* 0x00007300ff0577ac */ /* 0x000f220008000800 */
[----:B------:R-:W-:-:S05]  /*10c180*/  IMAD.WIDE R8, R2, 0x2, R12 ;  /* 0x0000000202087825 */ /* 0x000fca00078e020c */
[----:B------:R0:W-:Y:S01]  /*10c190*/  @P2 STG.E.U16 desc[UR66][R8.64], R5 ;  /* 0x0000000508002986 */ /* 0x0001e2000c101542 */
[----:B---3--:R-:W-:Y:S01]  /*10c1a0*/  PRMT R10, R11, 0x7632, R10 ;  /* 0x000076320b0a7816 */ /* 0x008fe2000000000a */
[----:B0-----:R-:W-:Y:S02]  /*10c1b0*/  VIADD R5, R29, 0x75 ;  /* 0x000000751d057836 */ /* 0x001fe40000000000 */
[----:B------:R-:W-:-:S03]  /*10c1c0*/  IMAD.WIDE R8, R2, 0x2, R14 ;  /* 0x0000000202087825 */ /* 0x000fc600078e020e */
[----:B-1----:R-:W-:Y:S02]  /*10c1d0*/  ISETP.GE.AND P2, PT, R5, UR71, PT ;  /* 0x0000004705007c0c */ /* 0x002fe4000bf46270 */
[----:B------:R0:W-:Y:S02]  /*10c1e0*/  @P6 STG.E.U16 desc[UR66][R8.64], R11 ;  /* 0x0000000b08006986 */ /* 0x0001e4000c101542 */
[----:B------:R-:W-:Y:S01]  /*10c1f0*/  ISETP.LT.AND P6, PT, R24, UR72, !P2 ;  /* 0x0000004818007c0c */ /* 0x000fe2000d7c1270 */
[----:B------:R-:W1:Y:S01]  /*10c200*/  LDCU.64 UR72, c[0x0][0x398] ;  /* 0x00007300ff4877ac */ /* 0x000e620008000a00 */
[----:B0-----:R-:W3:Y:S01]  /*10c210*/  LDL.LU R11, [R1+0x1c] ;  /* 0x00001c00010b7983 */ /* 0x001ee20000300800 */
[----:B------:R-:W-:Y:S01]  /*10c220*/  IMAD.WIDE R8, R2, 0x2, R16 ;  /* 0x0000000202087825 */ /* 0x000fe200078e0210 */
[----:B----4-:R-:W-:Y:S01]  /*10c230*/  ISETP.LT.AND P5, PT, R25, UR5, !P5 ;  /* 0x0000000519007c0c */ /* 0x010fe2000efa1270 */
[----:B------:R-:W0:-:S12]  /*10c240*/  LDCU UR5, c[0x0][0x3b8] ;  /* 0x00007700ff0577ac */ /* 0x000e180008000800 */
[----:B------:R4:W-:Y:S01]  /*10c250*/  @P5 STG.E.U16 desc[UR66][R8.64], R10 ;  /* 0x0000000a08005986 */ /* 0x0009e2000c101542 */
[----:B0-----:R-:W-:Y:S01]  /*10c260*/  VIADD R5, R2, UR5 ;  /* 0x0000000502057c36 */ /* 0x001fe20008000000 */
[----:B------:R-:W-:Y:S01]  /*10c270*/  PRMT R2, R18, 0x7632, R2 ;  /* 0x0000763212027816 */ /* 0x000fe20000000002 */
[----:B------:R-:W0:Y:S02]  /*10c280*/  LDCU UR5, c[0x0][0x398] ;  /* 0x00007300ff0577ac */ /* 0x000e240008000800 */
[----:B----4-:R-:W-:-:S05]  /*10c290*/  IMAD.WIDE R8, R5, 0x2, R6 ;  /* 0x0000000205087825 */ /* 0x010fca00078e0206 */
[----:B------:R4:W-:Y:S04]  /*10c2a0*/  @P6 STG.E.U16 desc[UR66][R8.64], R18 ;  /* 0x0000001208006986 */ /* 0x0009e8000c101542 */
[----:B----4-:R-:W4:Y:S01]  /*10c2b0*/  LDL.LU R18, [R1+0xc] ;  /* 0x00000c0001127983 */ /* 0x010f220000300800 */
[----:B0-----:R-:W-:Y:S01]  /*10c2c0*/  ISETP.LT.AND P5, PT, R4, UR5, !P2 ;  /* 0x0000000504007c0c */ /* 0x001fe2000d7a1270 */
[----:B------:R-:W0:Y:S02]  /*10c2d0*/  LDCU UR5, c[0x0][0x398] ;  /* 0x00007300ff0577ac */ /* 0x000e240008000800 */
[----:B0-----:R-:W-:Y:S01]  /*10c2e0*/  ISETP.LT.AND P6, PT, R28, UR5, !P2 ;  /* 0x000000051c007c0c */ /* 0x001fe2000d7c1270 */
[----:B------:R-:W0:Y:S01]  /*10c2f0*/  LDCU UR5, c[0x0][0x398] ;  /* 0x00007300ff0577ac */ /* 0x000e220008000800 */
[----:B------:R-:W-:-:S08]  /*10c300*/  IMAD.WIDE R8, R5, 0x2, R12 ;  /* 0x0000000205087825 */ /* 0x000fd000078e020c */
[----:B------:R0:W-:Y:S02]  /*10c310*/  @P5 STG.E.U16 desc[UR66][R8.64], R2 ;  /* 0x0000000208005986 */ /* 0x0001e4000c101542 */
[----:B0-----:R-:W-:Y:S01]  /*10c320*/  ISETP.LT.AND P2, PT, R25, UR5, !P2 ;  /* 0x0000000519007c0c */ /* 0x001fe2000d741270 */
[----:B------:R-:W0:Y:S01]  /*10c330*/  LDCU UR5, c[0x0][0x3b8] ;  /* 0x00007700ff0577ac */ /* 0x000e220008000800 */
[----:B------:R-:W-:Y:S02]  /*10c340*/  VIADD R2, R29, 0x76 ;  /* 0x000000761d027836 */ /* 0x000fe40000000000 */
[----:B------:R-:W-:-:S03]  /*10c350*/  IMAD.WIDE R8, R5, 0x2, R14 ;  /* 0x0000000205087825 */ /* 0x000fc600078e020e */
[----:B-1----:R-:W-:Y:S02]  /*10c360*/  ISETP.GE.AND P5, PT, R2, UR73, PT ;  /* 0x0000004902007c0c */ /* 0x002fe4000bfa6270 */
[----:B------:R1:W-:Y:S02]  /*10c370*/  @P6 STG.E.U16 desc[UR66][R8.64], R26 ;  /* 0x0000001a08006986 */ /* 0x0003e4000c101542 */
[----:B------:R-:W-:Y:S01]  /*10c380*/  ISETP.LT.AND P6, PT, R24, UR76, !P5 ;  /* 0x0000004c18007c0c */ /* 0x000fe2000efc1270 */
[----:B------:R-:W2:Y:S01]  /*10c390*/  LDCU.64 UR76, c[0x0][0x398] ;  /* 0x00007300ff4c77ac */ /* 0x000ea20008000a00 */
[C---:B0-----:R-:W-:Y:S01]  /*10c3a0*/  VIADD R2, R5.reuse, UR5 ;  /* 0x0000000505027c36 */ /* 0x041fe20008000000 */
[----:B------:R-:W0:Y:S01]  /*10c3b0*/  LDCU UR5, c[0x0][0x398] ;  /* 0x00007300ff0577ac */ /* 0x000e220008000800 */
[----:B------:R-:W-:Y:S01]  /*10c3c0*/  PRMT R10, R26, 0x7632, R10 ;  /* 0x000076321a0a7816 */ /* 0x000fe2000000000a */
[----:B-1----:R-:W-:-:S05]  /*10c3d0*/  IMAD.WIDE R8, R5, 0x2, R16 ;  /* 0x0000000205087825 */ /* 0x002fca00078e0210 */
[----:B------:R1:W-:Y:S02]  /*10c3e0*/  @P2 STG.E.U16 desc[UR66][R8.64], R10 ;  /* 0x0000000a08002986 */ /* 0x0003e4000c101542 */
[----:B-1----:R-:W-:Y:S01]  /*10c3f0*/  IMAD.WIDE R8, R2, 0x2, R6 ;  /* 0x0000000202087825 */ /* 0x002fe200078e0206 */
[----:B0-----:R-:W-:Y:S01]  /*10c400*/  ISETP.LT.AND P2, PT, R4, UR5, !P5 ;  /* 0x0000000504007c0c */ /* 0x001fe2000ef41270 */
[----:B------:R-:W0:Y:S03]  /*10c410*/  LDCU UR5, c[0x0][0x398] ;  /* 0x00007300ff0577ac */ /* 0x000e260008000800 */
[----:B--2---:R1:W-:Y:S01]  /*10c420*/  @P6 STG.E.U16 desc[UR66][R8.64], R21 ;  /* 0x0000001508006986 */ /* 0x0043e2000c101542 */
[----:B------:R-:W-:-:S03]  /*10c430*/  PRMT R5, R21, 0x7632, R5 ;  /* 0x0000763215057816 */ /* 0x000fc60000000005 */
[----:B-1----:R-:W2:Y:S01]  /*10c440*/  LDL.LU R21, [R1+0x5c0] ;  /* 0x0005c00001157983 */ /* 0x002ea20000300800 */
[----:B0-----:R-:W-:Y:S01]  /*10c450*/  ISETP.LT.AND P6, PT, R28, UR5, !P5 ;  /* 0x000000051c007c0c */ /* 0x001fe2000efc1270 */
[----:B------:R-:W0:Y:S01]  /*10c460*/  LDCU UR5, c[0x0][0x398] ;  /* 0x00007300ff0577ac */ /* 0x000e220008000800 */
[----:B------:R-:W-:-:S05]  /*10c470*/  IMAD.WIDE R8, R2, 0x2, R12 ;  /* 0x0000000202087825 */ /* 0x000fca00078e020c */
[----:B------:R1:W-:Y:S01]  /*10c480*/  @P2 STG.E.U16 desc[UR66][R8.64], R5 ;  /* 0x0000000508002986 */ /* 0x0003e2000c101542 */
[----:B0-----:R-:W-:Y:S01]  /*10c490*/  ISETP.LT.AND P5, PT, R25, UR5, !P5 ;  /* 0x0000000519007c0c */ /* 0x001fe2000efa1270 */
[----:B------:R-:W0:Y:S01]  /*10c4a0*/  LDCU UR5, c[0x0][0x3b8] ;  /* 0x00007700ff0577ac */ /* 0x000e220008000800 */
[----:B-1----:R-:W-:Y:S02]  /*10c4b0*/  VIADD R5, R29, 0x77 ;  /* 0x000000771d057836 */ /* 0x002fe40000000000 */
[----:B------:R-:W-:-:S03]  /*10c4c0*/  IMAD.WIDE R8, R2, 0x2, R14 ;  /* 0x0000000202087825 */ /* 0x000fc600078e020e */
[----:B------:R-:W-:Y:S02]  /*10c4d0*/  ISETP.GE.AND P2, PT, R5, UR77, PT ;  /* 0x0000004d05007c0c */ /* 0x000fe4000bf46270 */
[----:B---3--:R1:W-:Y:S01]  /*10c4e0*/  @P6 STG.E.U16 desc[UR66][R8.64], R11 ;  /* 0x0000000b08006986 */ /* 0x0083e2000c101542 */
[----:B------:R-:W-:Y:S02]  /*10c4f0*/  PRMT R10, R11, 0x7632, R10 ;  /* 0x000076320b0a7816 */ /* 0x000fe4000000000a */
[----:B------:R-:W-:Y:S01]  /*10c500*/  ISETP.LT.AND P6, PT, R24, UR74, !P2 ;  /* 0x0000004a18007c0c */ /* 0x000fe2000d7c1270 */
[----:B------:R-:W3:Y:S01]  /*10c510*/  LDCU.64 UR74, c[0x0][0x398] ;  /* 0x00007300ff4a77ac */ /* 0x000ee20008000a00 */
[----:B-1----:R-:W2:Y:S01]  /*10c520*/  LDL.LU R11, [R1+0x5b0] ;  /* 0x0005b000010b7983 */ /* 0x002ea20000300800 */
[----:B------:R-:W-:-:S04]  /*10c530*/  IMAD.WIDE R8, R2, 0x2, R16 ;  /* 0x0000000202087825 */ /* 0x000fc800078e0210 */
[----:B0-----:R-:W-:Y:S01]  /*10c540*/  VIADD R5, R2, UR5 ;  /* 0x0000000502057c36 */ /* 0x001fe20008000000 */
[----:B------:R0:W-:Y:S01]  /*10c550*/  @P5 STG.E.U16 desc[UR66][R8.64], R10 ;  /* 0x0000000a08005986 */ /* 0x0001e2000c101542 */
[----:B------:R-:W1:Y:S02]  /*10c560*/  LDCU UR5, c[0x0][0x398] ;  /* 0x00007300ff0577ac */ /* 0x000e640008000800 */
[----:B0-----:R-:W-:-:S05]  /*10c570*/  IMAD.WIDE R8, R5, 0x2, R6 ;  /* 0x0000000205087825 */ /* 0x001fca00078e0206 */
[----:B----4-:R0:W-:Y:S01]  /*10c580*/  @P6 STG.E.U16 desc[UR66][R8.64], R18 ;  /* 0x0000001208006986 */ /* 0x0101e2000c101542 */
[----:B------:R-:W-:-:S03]  /*10c590*/  PRMT R2, R18, 0x7632, R2 ;  /* 0x0000763212027816 */ /* 0x000fc60000000002 */
[----:B0-----:R-:W4:Y:S01]  /*10c5a0*/  LDL.LU R18, [R1+0x40] ;  /* 0x0000400001127983 */ /* 0x001f220000300800 */
[----:B-1----:R-:W-:Y:S01]  /*10c5b0*/  ISETP.LT.AND P5, PT, R4, UR5, !P2 ;  /* 0x0000000504007c0c */ /* 0x002fe2000d7a1270 */
[----:B------:R-:W0:Y:S01]  /*10c5c0*/  LDCU UR5, c[0x0][0x398] ;  /* 0x00007300ff0577ac */ /* 0x000e220008000800 */
[----:B------:R-:W-:Y:S01]  /*10c5d0*/  IMAD.WIDE R8, R5, 0x2, R12 ;  /* 0x0000000205087825 */ /* 0x000fe200078e020c */
[----:B------:R-:W4:Y:S01]  /*10c5e0*/  LDL.LU R19, [R1+0x20] ;  /* 0x0000200001137983 */ /* 0x000f220000300800 */
[----:B0-----:R-:W-:Y:S01]  /*10c5f0*/  ISETP.LT.AND P6, PT, R28, UR5, !P2 ;  /* 0x000000051c007c0c */ /* 0x001fe2000d7c1270 */
[----:B------:R-:W0:Y:S08]  /*10c600*/  LDCU UR5, c[0x0][0x398] ;  /* 0x00007300ff0577ac */ /* 0x000e300008000800 */
[----:B------:R1:W-:Y:S01]  /*10c610*/  @P5 STG.E.U16 desc[UR66][R8.64], R2 ;  /* 0x0000000208005986 */ /* 0x0003e2000c101542 */
[----:B0-----:R-:W-:Y:S01]  /*10c620*/  ISETP.LT.AND P2, PT, R25, UR5, !P2 ;  /* 0x0000000519007c0c */ /* 0x001fe2000d741270 */
[----:B------:R-:W0:Y:S01]  /*10c630*/  LDCU UR5, c[0x0][0x3b8] ;  /* 0x00007700ff0577ac */ /* 0x000e220008000800 */
[----:B-1----:R-:W-:Y:S01]  /*10c640*/  IADD3 R2, PT, PT, R29, 0x78, RZ ;  /* 0x000000781d027810 */ /* 0x002fe20007ffe0ff */
[----:B------:R-:W-:-:S03]  /*10c650*/  IMAD.WIDE R8, R5, 0x2, R14 ;  /* 0x0000000205087825 */ /* 0x000fc600078e020e */
[----:B---3--:R-:W-:Y:S02]  /*10c660*/  ISETP.GE.AND P5, PT, R2, UR75, PT ;  /* 0x0000004b02007c0c */ /* 0x008fe4000bfa6270 */
[----:B------:R1:W-:Y:S02]  /*10c670*/  @P6 STG.E.U16 desc[UR66][R8.64], R27 ;  /* 0x0000001b08006986 */ /* 0x0003e4000c101542 */
[----:B------:R-:W-:Y:S01]  /*10c680*/  ISETP.LT.AND P6, PT, R24, UR68, !P5 ;  /* 0x0000004418007c0c */ /* 0x000fe2000efc1270 */
[----:B------:R-:W3:Y:S01]  /*10c690*/  LDCU.64 UR68, c[0x0][0x398] ;  /* 0x00007300ff4477ac */ /* 0x000ee20008000a00 */
[----:B0-----:R-:W-:Y:S01]  /*10c6a0*/  VIADD R2, R5, UR5 ;  /* 0x0000000505027c36 */ /* 0x001fe20008000000 */
        /* <DEDUP_REMOVED lines=18> */
[----:B---3--:R-:W-:Y:S02]  /*10c7d0*/  ISETP.GE.AND P2, PT, R5, UR69, PT ;  /* 0x0000004505007c0c */ /* 0x008fe4000bf46270 */
[----:B------:R1:W-:Y:S01]  /*10c7e0*/  @P6 STG.E.U16 desc[UR66][R8.64], R11 ;  /* 0x0000000b08006986 */ /* 0x0003e2000c101542 */
        /* <DEDUP_REMOVED lines=13> */
[----:B------:R-:W0:Y:S02]  /*10c8c0*/  LDCU UR5, c[0x0][0x398] ;  /* 0x00007300ff0577ac */ /* 0x000e240008000800 */
[----:B0-----:R-:W-:Y:S01]  /*10c8d0*/  ISETP.LT.AND P6, PT, R28, UR5, !P2 ;  /* 0x000000051c007c0c */ /* 0x001fe2000d7c1270 */
[----:B------:R-:W0:Y:S01]  /*10c8e0*/  LDCU UR5, c[0x0][0x398] ;  /* 0x00007300ff0577ac */ /* 0x000e220008000800 */
[----:B------:R-:W-:-:S08]  /*10c8f0*/  IMAD.WIDE R8, R5, 0x2, R12 ;  /* 0x0000000205087825 */ /* 0x000fd000078e020c */
[----:B------:R1:W-:Y:S01]  /*10c900*/  @P5 STG.E.U16 desc[UR66][R8.64], R2 ;  /* 0x0000000208005986 */ /* 0x0003e2000c101542 */
[----:B0-----:R-:W-:Y:S01]  /*10c910*/  ISETP.LT.AND P2, PT, R25, UR5, !P2 ;  /* 0x0000000519007c0c */ /* 0x001fe2000d741270 */
[----:B------:R-:W0:Y:S01]  /*10c920*/  LDCU UR5, c[0x0][0x3b8] ;  /* 0x00007700ff0577ac */ /* 0x000e220008000800 */
[----:B-1----:R-:W-:Y:S01]  /*10c930*/  IMAD.WIDE R8, R5, 0x2, R14 ;  /* 0x0000000205087825 */ /* 0x002fe200078e020e */
[----:B------:R-:W-:-:S03]  /*10c940*/  PRMT R10, R19, 0x7632, R10 ;  /* 0x00007632130a7816 */ /* 0x000fc6000000000a */
[----:B------:R-:W-:Y:S01]  /*10c950*/  VIADD R2, R29, 0x7a ;  /* 0x0000007a1d027836 */ /* 0x000fe20000000000 */
[----:B------:R1:W-:Y:S04]  /*10c960*/  @P6 STG.E.U16 desc[UR66][R8.64], R19 ;  /* 0x0000001308006986 */ /* 0x0003e8000c101542 */
[----:B---3--:R-:W-:Y:S01]  /*10c970*/  ISETP.GE.AND P5, PT, R2, UR71, PT ;  /* 0x0000004702007c0c */ /* 0x008fe2000bfa6270 */
[----:B-1----:R-:W3:Y:S01]  /*10c980*/  LDL.LU R19, [R1+0x24] ;  /* 0x0000240001137983 */ /* 0x002ee20000300800 */
[C---:B0-----:R-:W-:Y:S01]  /*10c990*/  VIADD R2, R5.reuse, UR5 ;  /* 0x0000000505027c36 */ /* 0x041fe20008000000 */
[----:B------:R-:W0:Y:S01]  /*10c9a0*/  LDCU UR5, c[0x0][0x398] ;  /* 0x00007300ff0577ac */ /* 0x000e220008000800 */
        /* <DEDUP_REMOVED lines=40> */
[----:B-1----:R-:W-:-:S04]  /*10cc30*/  IMAD.WIDE R8, R5, 0x2, R14 ;  /* 0x0000000205087825 */ /* 0x002fc800078e020e */
[----:B------:R-:W-:Y:S01]  /*10cc40*/  VIADD R2, R29, 0x7c ;  /* 0x0000007c1d027836 */ /* 0x000fe20000000000 */
[----:B---3--:R1:W-:Y:S01]  /*10cc50*/  @P6 STG.E.U16 desc[UR66][R8.64], R19 ;  /* 0x0000001308006986 */ /* 0x0083e2000c101542 */
[----:B------:R-:W-:-:S03]  /*10cc60*/  PRMT R10, R19, 0x7632, R10 ;  /* 0x00007632130a7816 */ /* 0x000fc6000000000a */
[----:B------:R-:W-:Y:S01]  /*10cc70*/  ISETP.GE.AND P5, PT, R2, UR77, PT ;  /* 0x0000004d02007c0c */ /* 0x000fe2000bfa6270 */
        /* <DEDUP_REMOVED lines=115> */
[----:B-1----:R-:W-:Y:S01]  /*10d3b0*/  IADD3 R5, PT, PT, R29, 0x81, RZ ;  /* 0x000000811d057810 */ /* 0x002fe20007ffe0ff */
        /* <DEDUP_REMOVED lines=216> */
[----:B------:R-:W-:-:S04]  /*10e140*/  IADD3 R2, PT, PT, R29, 0x8a, RZ ;  /* 0x0000008a1d027810 */ /* 0x000fc80007ffe0ff */
[----:B---3--:R1:W-:Y:S01]  /*10e150*/  @P6 STG.E.U16 desc[UR66][R8.64], R19 ;  /* 0x0000001308006986 */ /* 0x0083e2000c101542 */
[----:B------:R-:W-:Y:S02]  /*10e160*/  PRMT R10, R19, 0x7632, R10 ;  /* 0x00007632130a7816 */ /* 0x000fe4000000000a */
        /* <DEDUP_REMOVED lines=266> */
[----:B------:R-:W4:Y:S01]  /*10f210*/  LDCU.64 UR74, c[0x0][0x398] ;  /* 0x00007300ff4a77ac */ /* 0x000f220008000a00 */
        /* <DEDUP_REMOVED lines=18> */
[----:B------:R-:W-:Y:S01]  /*10f340*/  ISETP.GE.AND P5, PT, R2, UR75, PT ;  /* 0x0000004b02007c0c */ /* 0x000fe2000bfa6270 */
[----:B------:R-:W-:-:S04]  /*10f350*/  IMAD.WIDE R8, R5, 0x2, R14 ;  /* 0x0000000205087825 */ /* 0x000fc800078e020e */
[----:B0-----:R-:W-:Y:S01]  /*10f360*/  VIADD R2, R5, UR5 ;  /* 0x0000000505027c36 */ /* 0x001fe20008000000 */
[----:B------:R-:W0:Y:S01]  /*10f370*/  LDCU UR5, c[0x0][0x398] ;  /* 0x00007300ff0577ac */ /* 0x000e220008000800 */
[----:B---3--:R1:W-:Y:S01]  /*10f380*/  @P6 STG.E.U16 desc[UR66][R8.64], R19 ;  /* 0x0000001308006986 */ /* 0x0083e2000c101542 */
[----:B------:R-:W-:Y:S01]  /*10f390*/  PRMT R10, R19, 0x7632, R10 ;  /* 0x00007632130a7816 */ /* 0x000fe2000000000a */
[----:B-1----:R-:W-:Y:S02]  /*10f3a0*/  IMAD.WIDE R8, R5, 0x2, R16 ;  /* 0x0000000205087825 */ /* 0x002fe400078e0210 */
[----:B------:R-:W3:Y:S04]  /*10f3b0*/  LDL.LU R19, [R1+0x3fc] ;  /* 0x0003fc0001137983 */ /* 0x000ee80000300800 */
[----:B------:R1:W-:Y:S01]  /*10f3c0*/  @P2 STG.E.U16 desc[UR66][R8.64], R10 ;  /* 0x0000000a08002986 */ /* 0x0003e2000c101542 */
[----:B0-----:R-:W-:Y:S01]  /*10f3d0*/  ISETP.LT.AND P2, PT, R4, UR5, !P5 ;  /* 0x0000000504007c0c */ /* 0x001fe2000ef41270 */
[----:B------:R-:W0:Y:S01]  /*10f3e0*/  LDCU UR5, c[0x0][0x398] ;  /* 0x00007300ff0577ac */ /* 0x000e220008000800 */
[----:B------:R-:W-:Y:S01]  /*10f3f0*/  ISETP.LT.AND P6, PT, R24, UR68, !P5 ;  /* 0x0000004418007c0c */ /* 0x000fe2000efc1270 */
[----:B-1----:R-:W-:-:S04]  /*10f400*/  IMAD.WIDE R8, R2, 0x2, R6 ;  /* 0x0000000202087825 */ /* 0x002fc800078e0206 */
[----:B------:R-:W-:-:S08]  /*10f410*/  VIADD R10, R29, 0x9a ;  /* 0x0000009a1d0a7836 */ /* 0x000fd00000000000 */
[----:B--2---:R1:W-:Y:S01]  /*10f420*/  @P6 STG.E.U16 desc[UR66][R8.64], R21 ;  /* 0x0000001508006986 */ /* 0x0043e2000c101542 */
[----:B0-----:R-:W-:Y:S01]  /*10f430*/  ISETP.LT.AND P6, PT, R28, UR5, !P5 ;  /* 0x000000051c007c0c */ /* 0x001fe2000efc1270 */
[----:B------:R-:W0:Y:S01]  /*10f440*/  LDCU UR5, c[0x0][0x398] ;  /* 0x00007300ff0577ac */ /* 0x000e220008000800 */
[----:B------:R-:W-:Y:S02]  /*10f450*/  PRMT R5, R21, 0x7632, R5 ;  /* 0x0000763215057816 */ /* 0x000fe40000000005 */
[----:B-1----:R-:W2:Y:S01]  /*10f460*/  LDL.LU R21, [R1+0x720] ;  /* 0x0007200001157983 */ /* 0x002ea20000300800 */
[----:B0-----:R-:W-:Y:S01]  /*10f470*/  ISETP.LT.AND P5, PT, R25, UR5, !P5 ;  /* 0x0000000519007c0c */ /* 0x001fe2000efa1270 */
[----:B------:R-:W0:Y:S01]  /*10f480*/  LDCU UR5, c[0x0][0x3b8] ;  /* 0x00007700ff0577ac */ /* 0x000e220008000800 */
[----:B------:R-:W-:-:S05]  /*10f490*/  IMAD.WIDE R8, R2, 0x2, R12 ;  /* 0x0000000202087825 */ /* 0x000fca00078e020c */
[----:B------:R0:W-:Y:S02]  /*10f4a0*/  @P2 STG.E.U16 desc[UR66][R8.64], R5 ;  /* 0x0000000508002986 */ /* 0x0001e4000c101542 */
[C---:B0-----:R-:W-:Y:S01]  /*10f4b0*/  VIADD R5, R2.reuse, UR5 ;  /* 0x0000000502057c36 */ /* 0x041fe20008000000 */
[----:B------:R-:W0:Y:S01]  /*10f4c0*/  LDCU UR5, c[0x0][0x398] ;  /* 0x00007300ff0577ac */ /* 0x000e220008000800 */
[----:B------:R-:W-:Y:S01]  /*10f4d0*/  IMAD.WIDE R8, R2, 0x2, R14 ;  /* 0x0000000202087825 */ /* 0x000fe200078e020e */
[----:B------:R-:W-:Y:S02]  /*10f4e0*/  ISETP.GE.AND P2, PT, R10, UR64, PT ;  /* 0x000000400a007c0c */ /* 0x000fe4000bf46270 */
[----:B------:R-:W-:Y:S02]  /*10f4f0*/  PRMT R10, R11, 0x7632, R10 ;  /* 0x000076320b0a7816 */ /* 0x000fe4000000000a */
[----:B------:R1:W-:Y:S01]  /*10f500*/  @P6 STG.E.U16 desc[UR66][R8.64], R11 ;  /* 0x0000000b08006986 */ /* 0x0003e2000c101542 */
[----:B------:R-:W-:Y:S01]  /*10f510*/  ISETP.LT.AND P6, PT, R24, UR70, !P4 ;  /* 0x0000004618007c0c */ /* 0x000fe2000e7c1270 */
[----:B-1----:R-:W-:-:S02]  /*10f520*/  IMAD.WIDE R8, R2, 0x2, R16 ;  /* 0x0000000202087825 */ /* 0x002fc400078e0210 */
[----:B------:R-:W2:Y:S04]  /*10f530*/  LDL.LU R11, [R1+0x710] ;  /* 0x00071000010b7983 */ /* 0x000ea80000300800 */
[----:B------:R1:W-:Y:S01]  /*10f540*/  @P5 STG.E.U16 desc[UR66][R8.64], R10 ;  /* 0x0000000a08005986 */ /* 0x0003e2000c101542 */
[----:B0-----:R-:W-:Y:S01]  /*10f550*/  ISETP.LT.AND P5, PT, R4, UR5, !P4 ;  /* 0x0000000504007c0c */ /* 0x001fe2000e7a1270 */
[----:B------:R-:W0:Y:S01]  /*10f560*/  LDCU UR5, c[0x0][0x398] ;  /* 0x00007300ff0577ac */ /* 0x000e220008000800 */
[----:B-1----:R-:W-:-:S04]  /*10f570*/  IMAD.WIDE R8, R5, 0x2, R6 ;  /* 0x0000000205087825 */ /* 0x002fc800078e0206 */
[----:B------:R-:W-:Y:S01]  /*10f580*/  VIADD R10, R29, 0xa0 ;  /* 0x000000a01d0a7836 */ /* 0x000fe20000000000 */
[----:B----4-:R1:W-:Y:S01]  /*10f590*/  @P6 STG.E.U16 desc[UR66][R8.64], R18 ;  /* 0x0000001208006986 */ /* 0x0103e2000c101542 */
[----:B------:R-:W-:Y:S01]  /*10f5a0*/  PRMT R2, R18, 0x7632, R2 ;  /* 0x0000763212027816 */ /* 0x000fe20000000002 */
[----:B-1----:R-:W-:-:S05]  /*10f5b0*/  IMAD.WIDE R8, R5, 0x2, R12 ;  /* 0x0000000205087825 */ /* 0x002fca00078e020c */
[----:B------:R1:W-:Y:S01]  /*10f5c0*/  @P5 STG.E.U16 desc[UR66][R8.64], R2 ;  /* 0x0000000208005986 */ /* 0x0003e2000c101542 */
[----:B------:R-:W-:Y:S02]  /*10f5d0*/  ISETP.GE.AND P5, PT, R10, UR63, PT ;  /* 0x0000003f0a007c0c */ /* 0x000fe4000bfa6270 */
[----:B------:R-:W-:Y:S02]  /*10f5e0*/  R2UR.FILL UR63, R0 ;  /* 0x00000000003f72ca */ /* 0x000fe400004e0000 */
[----:B------:R-:W4:Y:S04]  /*10f5f0*/  LDL.LU R0, [R1+0x3c6c] ;  /* 0x003c6c0001007983 */ /* 0x000f280000300800 */
[----:B------:R-:W4:Y:S01]  /*10f600*/  LDL.LU R18, [R1+0x450] ;  /* 0x0004500001127983 */ /* 0x000f220000300800 */
[----:B0-----:R-:W-:Y:S01]  /*10f610*/  ISETP.LT.AND P6, PT, R28, UR5, !P4 ;  /* 0x000000051c007c0c */ /* 0x001fe2000e7c1270 */
[----:B------:R-:W0:Y:S02]  /*10f620*/  LDCU UR5, c[0x0][0x398] ;  /* 0x00007300ff0577ac */ /* 0x000e240008000800 */
[----:B0-----:R-:W-:Y:S01]  /*10f630*/  ISETP.LT.AND P4, PT, R25, UR5, !P4 ;  /* 0x0000000519007c0c */ /* 0x001fe2000e781270 */
[----:B------:R-:W0:Y:S01]  /*10f640*/  LDCU UR5, c[0x0][0x3b8] ;  /* 0x00007700ff0577ac */ /* 0x000e220008000800 */
[----:B-1----:R-:W-:-:S04]  /*10f650*/  IMAD.WIDE R8, R5, 0x2, R14 ;  /* 0x0000000205087825 */ /* 0x002fc800078e020e */
[----:B0-----:R-:W-:Y:S01]  /*10f660*/  VIADD R2, R5, UR5 ;  /* 0x0000000505027c36 */ /* 0x001fe20008000000 */
[----:B------:R-:W0:Y:S03]  /*10f670*/  LDCU UR5, c[0x0][0x398] ;  /* 0x00007300ff0577ac */ /* 0x000e260008000800 */
[----:B---3--:R1:W-:Y:S01]  /*10f680*/  @P6 STG.E.U16 desc[UR66][R8.64], R19 ;  /* 0x0000001308006986 */ /* 0x0083e2000c101542 */
[----:B------:R-:W-:Y:S01]  /*10f690*/  PRMT R10, R19, 0x7632, R10 ;  /* 0x00007632130a7816 */ /* 0x000fe2000000000a */
[----:B-1----:R-:W-:-:S05]  /*10f6a0*/  IMAD.WIDE R8, R5, 0x2, R16 ;  /* 0x0000000205087825 */ /* 0x002fca00078e0210 */
        /* <DEDUP_REMOVED lines=14> */
[----:B------:R0:W-:Y:S01]  /*10f790*/  @P4 STG.E.U16 desc[UR66][R8.64], R5 ;  /* 0x0000000508004986 */ /* 0x0001e2000c101542 */
[----:B------:R-:W-:Y:S02]  /*10f7a0*/  ISETP.GE.AND P4, PT, R10, UR61, PT ;  /* 0x0000003d0a007c0c */ /* 0x000fe4000bf86270 */
[----:B------:R-:W-:Y:S02]  /*10f7b0*/  R2UR.FILL UR61, R3 ;  /* 0x00000000033d72ca */ /* 0x000fe400004e0000 */
[----:B------:R-:W3:Y:S04]  /*10f7c0*/  LDL.LU R3, [R1+0x3c68] ;  /* 0x003c680001037983 */ /* 0x000ee80000300800 */
[----:B------:R-:W3:Y:S01]  /*10f7d0*/  LDL.LU R19, [R1+0x724] ;  /* 0x0007240001137983 */ /* 0x000ee20000300800 */
[C---:B0-----:R-:W-:Y:S01]  /*10f7e0*/  VIADD R5, R2.reuse, UR5 ;  /* 0x0000000502057c36 */ /* 0x041fe20008000000 */
[----:B------:R-:W0:Y:S01]  /*10f7f0*/  LDCU UR5, c[0x0][0x398] ;  /* 0x00007300ff0577ac */ /* 0x000e220008000800 */
[----:B------:R-:W-:-:S05]  /*10f800*/  IMAD.WIDE R8, R2, 0x2, R14 ;  /* 0x0000000202087825 */ /* 0x000fca00078e020e */
[----:B------:R1:W-:Y:S01]  /*10f810*/  @P6 STG.E.U16 desc[UR66][R8.64], R11 ;  /* 0x0000000b08006986 */ /* 0x0003e2000c101542 */
[----:B------:R-:W-:Y:S02]  /*10f820*/  ISETP.LT.AND P6, PT, R24, UR76, !P0 ;  /* 0x0000004c18007c0c */ /* 0x000fe4000c7c1270 */
[----:B------:R-:W-:Y:S01]  /*10f830*/  PRMT R10, R11, 0x7632, R10 ;  /* 0x000076320b0a7816 */ /* 0x000fe2000000000a */
[----:B-1----:R-:W-:Y:S01]  /*10f840*/  IMAD.WIDE R8, R2, 0x2, R16 ;  /* 0x0000000202087825 */ /* 0x002fe200078e0210 */
[----:B------:R-:W3:Y:S04]  /*10f850*/  LDL.LU R11, [R1+0x714] ;  /* 0x00071400010b7983 */ /* 0x000ee80000300800 */
        /* <DEDUP_REMOVED lines=11> */
[----:B------:R-:W4:Y:S01]  /*10f910*/  LDL.LU R0, [R1+0x3c64] ;  /* 0x003c640001007983 */ /* 0x000f220000300800 */
[----:B0-----:R-:W-:Y:S01]  /*10f920*/  ISETP.LT.AND P6, PT, R28, UR5, !P0 ;  /* 0x000000051c007c0c */ /* 0x001fe2000c7c1270 */
[----:B------:R-:W0:Y:S02]  /*10f930*/  LDCU UR5, c[0x0][0x398] ;  /* 0x00007300ff0577ac */ /* 0x000e240008000800 */
[----:B------:R-:W4:Y:S01]  /*10f940*/  LDL.LU R18, [R1+0x7ec] ;  /* 0x0007ec0001127983 */ /* 0x000f220000300800 */
[----:B0-----:R-:W-:Y:S01]  /*10f950*/  ISETP.LT.AND P0, PT, R25, UR5, !P0 ;  /* 0x0000000519007c0c */ /* 0x001fe2000c701270 */
[----:B------:R-:W0:Y:S01]  /*10f960*/  LDCU UR5, c[0x0][0x3b8] ;  /* 0x00007700ff0577ac */ /* 0x000e220008000800 */
[----:B-1----:R-:W-:-:S04]  /*10f970*/  IMAD.WIDE R8, R5, 0x2, R14 ;  /* 0x0000000205087825 */ /* 0x002fc800078e020e */
[----:B0-----:R-:W-:Y:S01]  /*10f980*/  VIADD R2, R5, UR5 ;  /* 0x0000000505027c36 */ /* 0x001fe20008000000 */
[----:B------:R-:W0:Y:S02]  /*10f990*/  LDCU UR5, c[0x0][0x398] ;  /* 0x00007300ff0577ac */ /* 0x000e240008000800 */
[----:B--2---:R1:W-:Y:S01]  /*10f9a0*/  @P6 STG.E.U16 desc[UR66][R8.64], R21 ;  /* 0x0000001508006986 */ /* 0x0043e2000c101542 */
[----:B------:R-:W-:Y:S02]  /*10f9b0*/  ISETP.LT.AND P6, PT, R24, UR74, !P2 ;  /* 0x0000004a18007c0c */ /* 0x000fe4000d7c1270 */
[----:B------:R-:W-:Y:S01]  /*10f9c0*/  PRMT R10, R21, 0x7632, R10 ;  /* 0x00007632150a7816 */ /* 0x000fe2000000000a */
[----:B-1----:R-:W-:Y:S01]  /*10f9d0*/  IMAD.WIDE R8, R5, 0x2, R16 ;  /* 0x0000000205087825 */ /* 0x002fe200078e0210 */
[----:B------:R-:W2:Y:S04]  /*10f9e0*/  LDL.LU R21, [R1+0x454] ;  /* 0x0004540001157983 */ /* 0x000ea80000300800 */
[----:B------:R1:W-:Y:S01]  /*10f9f0*/  @P0 STG.E.U16 desc[UR66][R8.64], R10 ;  /* 0x0000000a08000986 */ /* 0x0003e2000c101542 */
[----:B0-----:R-:W-:Y:S01]  /*10fa00*/  ISETP.LT.AND P0, PT, R4, UR5, !P2 ;  /* 0x0000000504007c0c */ /* 0x001fe2000d701270 */
[----:B------:R-:W0:Y:S01]  /*10fa10*/  LDCU UR5, c[0x0][0x398] ;  /* 0x00007300ff0577ac */ /* 0x000e220008000800 */
[----:B-1----:R-:W-:Y:S01]  /*10fa20*/  IMAD.WIDE R8, R2, 0x2, R6 ;  /* 0x0000000202087825 */ /* 0x002fe200078e0206 */
[----:B---3--:R-:W-:-:S04]  /*10fa30*/  PRMT R5, R19, 0x7632, R5 ;  /* 0x0000763213057816 */ /* 0x008fc80000000005 */
[----:B------:R1:W-:Y:S01]  /*10fa40*/  @P6 STG.E.U16 desc[UR66][R8.64], R19 ;  /* 0x0000001308006986 */ /* 0x0003e2000c101542 */
[----:B------:R-:W-:Y:S02]  /*10fa50*/  VIADD R10, R29, 0xa3 ;  /* 0x000000a31d0a7836 */ /* 0x000fe40000000000 */
[----:B-1----:R-:W-:Y:S01]  /*10fa60*/  IMAD.WIDE R8, R2, 0x2, R12 ;  /* 0x0000000202087825 */ /* 0x002fe200078e020c */
[----:B------:R-:W3:Y:S04]  /*10fa70*/  LDL.LU R19, [R1+0x444] ;  /* 0x0004440001137983 */ /* 0x000ee80000300800 */
[----:B------:R1:W-:Y:S01]  /*10fa80*/  @P0 STG.E.U16 desc[UR66][R8.64], R5 ;  /* 0x0000000508000986 */ /* 0x0003e2000c101542 */
[----:B------:R-:W-:Y:S02]  /*10fa90*/  ISETP.GE.AND P0, PT, R10, UR57, PT ;  /* 0x000000390a007c0c */ /* 0x000fe4000bf06270 */
[----:B------:R-:W-:-:S02]  /*10faa0*/  R2UR.FILL UR57, R3 ;  /* 0x00000000033972ca */ /* 0x000fc400004e0000 */
[----:B------:R-:W3:Y:S01]  /*10fab0*/  LDL.LU R3, [R1+0x3c60] ;  /* 0x003c600001037983 */ /* 0x000ee20000300800 */
[----:B0-----:R-:W-:Y:S01]  /*10fac0*/  ISETP.LT.AND P6, PT, R28, UR5, !P2 ;  /* 0x000000051c007c0c */ /* 0x001fe2000d7c1270 */
[----:B------:R-:W0:Y:S01]  /*10fad0*/  LDCU UR5, c[0x0][0x398] ;  /* 0x00007300ff0577ac */ /* 0x000e220008000800 */
[----:B-1----:R-:W-:-:S11]  /*10fae0*/  IMAD.WIDE R8, R2, 0x2, R14 ;  /* 0x0000000202087825 */ /* 0x002fd600078e020e */
[----:B------:R1:W-:Y:S01]  /*10faf0*/  @P6 STG.E.U16 desc[UR66][R8.64], R11 ;  /* 0x0000000b08006986 */ /* 0x0003e2000c101542 */
[----:B------:R-:W-:Y:S02]  /*10fb00*/  ISETP.LT.AND P6, PT, R24, UR55, !P1 ;  /* 0x0000003718007c0c */ /* 0x000fe4000cfc1270 */
[----:B----4-:R-:W-:Y:S02]  /*10fb10*/  R2UR.FILL UR55, R0 ;  /* 0x00000000003772ca */ /* 0x010fe400004e0000 */
[----:B------:R-:W4:Y:S01]  /*10fb20*/  LDL.LU R0, [R1+0x3c5c] ;  /* 0x003c5c0001007983 */ /* 0x000f220000300800 */
[----:B------:R-:W-:-:S03]  /*10fb30*/  PRMT R10, R11, 0x7632, R10 ;  /* 0x000076320b0a7816 */ /* 0x000fc6000000000a */
[----:B-1----:R-:W4:Y:S01]  /*10fb40*/  LDL.LU R11, [R1+0x728] ;  /* 0x00072800010b7983 */ /* 0x002f220000300800 */
[----:B0-----:R-:W-:Y:S01]  /*10fb50*/  ISETP.LT.AND P2, PT, R25, UR5, !P2 ;  /* 0x0000000519007c0c */ /* 0x001fe2000d741270 */
[----:B------:R-:W0:Y:S01]  /*10fb60*/  LDCU UR5, c[0x0][0x3b8] ;  /* 0x00007700ff0577ac */ /* 0x000e220008000800 */
[----:B------:R-:W-:-:S11]  /*10fb70*/  IMAD.WIDE R8, R2, 0x2, R16 ;  /* 0x0000000202087825 */ /* 0x000fd600078e0210 */
[----:B------:R1:W-:Y:S01]  /*10fb80*/  @P2 STG.E.U16 desc[UR66][R8.64], R10 ;  /* 0x0000000a08002986 */ /* 0x0003e2000c101542 */
[----:B------:R-:W-:Y:S01]  /*10fb90*/  ISETP.LT.AND P2, PT, R4, UR53, !P1 ;  /* 0x0000003504007c0c */ /* 0x000fe2000cf41270 */
[----:B0-----:R-:W-:Y:S01]  /*10fba0*/  VIADD R5, R2, UR5 ;  /* 0x0000000502057c36 */ /* 0x001fe20008000000 */
[----:B------:R-:W0:Y:S03]  /*10fbb0*/  LDCU UR5, c[0x0][0x3b8] ;  /* 0x00007700ff0577ac */ /* 0x000e260008000800 */
[----:B-1----:R-:W-:Y:S01]  /*10fbc0*/  IMAD.WIDE R8, R5, 0x2, R6 ;  /* 0x0000000205087825 */ /* 0x002fe200078e0206 */
[----:B------:R-:W-:-:S04]  /*10fbd0*/  IADD3 R10, PT, PT, R29, 0xa4, RZ ;  /* 0x000000a41d0a7810 */ /* 0x000fc80007ffe0ff */
[----:B--2---:R1:W-:Y:S01]  /*10fbe0*/  @P6 STG.E.U16 desc[UR66][R8.64], R21 ;  /* 0x0000001508006986 */ /* 0x0043e2000c101542 */
[----:B------:R-:W-:Y:S02]  /*10fbf0*/  PRMT R2, R21, 0x7632, R2 ;  /* 0x0000763215027816 */ /* 0x000fe40000000002 */
[----:B------:R-:W-:Y:S02]  /*10fc00*/  ISETP.LT.AND P6, PT, R28, UR51, !P1 ;  /* 0x000000331c007c0c */ /* 0x000fe4000cfc1270 */
[----:B------:R-:W-:Y:S01]  /*10fc10*/  R2UR.FILL UR51, R18 ;  /* 0x00000000123372ca */ /* 0x000fe200004e0000 */
[----:B-1----:R-:W-:-:S05]  /*10fc20*/  IMAD.WIDE R8, R5, 0x2, R12 ;  /* 0x0000000205087825 */ /* 0x002fca00078e020c */
[----:B------:R1:W-:Y:S01]  /*10fc30*/  @P2 STG.E.U16 desc[UR66][R8.64], R2 ;  /* 0x0000000208002986 */ /* 0x0003e2000c101542 */
[----:B------:R-:W-:Y:S02]  /*10fc40*/  ISETP.GE.AND P2, PT, R10, UR49, PT ;  /* 0x000000310a007c0c */ /* 0x000fe4000bf46270 */
[----:B---3--:R-:W-:Y:S02]  /*10fc50*/  R2UR.FILL UR53, R3 ;  /* 0x00000000033572ca */ /* 0x008fe400004e0000 */
[----:B------:R-:W2:Y:S04]  /*10fc60*/  LDL.LU R3, [R1+0x718] ;  /* 0x0007180001037983 */ /* 0x000ea80000300800 */
[----:B------:R-:W3:Y:S01]  /*10fc70*/  LDL.LU R18, [R1+0x7f4] ;  /* 0x0007f40001127983 */ /* 0x000ee20000300800 */
[----:B-1----:R-:W-:Y:S01]  /*10fc80*/  IMAD.WIDE R8, R5, 0x2, R14 ;  /* 0x0000000205087825 */ /* 0x002fe200078e020e */
[----:B------:R-:W-:-:S04]  /*10fc90*/  PRMT R10, R19, 0x7632, R10 ;  /* 0x00007632130a7816 */ /* 0x000fc8000000000a */
[----:B------:R1:W-:Y:S01]  /*10fca0*/  @P6 STG.E.U16 desc[UR66][R8.64], R19 ;  /* 0x0000001308006986 */ /* 0x0003e2000c101542 */
[----:B----4-:R-:W-:-:S03]  /*10fcb0*/  R2UR.FILL UR49, R0 ;  /* 0x00000000003172ca */ /* 0x010fc600004e0000 */
[----:B------:R-:W4:Y:S04]  /*10fcc0*/  LDL.LU R0, [R1+0x3c58] ;  /* 0x003c580001007983 */ /* 0x000f280000300800 */
[----:B------:R-:W4:Y:S04]  /*10fcd0*/  LDL.LU R21, [R1+0x458] ;  /* 0x0004580001157983 */ /* 0x000f280000300800 */
[----:B-1----:R-:W4:Y:S01]  /*10fce0*/  LDL.LU R19, [R1+0x448] ;  /* 0x0004480001137983 */ /* 0x002f220000300800 */
[----:B------:R-:W-:Y:S01]  /*10fcf0*/  ISETP.LT.AND P1, PT, R25, UR4, !P1 ;  /* 0x0000000419007c0c */ /* 0x000fe2000cf21270 */
[----:B------:R-:W1:Y:S01]  /*10fd00*/  LDCU UR4, c[0x0][0x398] ;  /* 0x00007300ff0477ac */ /* 0x000e620008000800 */
[----:B------:R-:W-:-:S02]  /*10fd10*/  VIADD R2, R29, 0x9c ;  /* 0x0000009c1d027836 */ /* 0x000fc40000000000 */
[----:B------:R-:W-:-:S03]  /*10fd20*/  IMAD.WIDE R8, R5, 0x2, R16 ;  /* 0x0000000205087825 */ /* 0x000fc600078e0210 */
[----:B------:R-:W-:Y:S01]  /*10fd30*/  ISETP.GE.AND P6, PT, R2, UR65, PT ;  /* 0x0000004102007c0c */ /* 0x000fe2000bfc6270 */
[----:B0-----:R-:W-:-:S05]  /*10fd40*/  VIADD R2, R5, UR5 ;  /* 0x0000000505027c36 */ /* 0x001fca0008000000 */
[----:B------:R0:W-:Y:S01]  /*10fd50*/  @P1 STG.E.U16 desc[UR66][R8.64], R10 ;  /* 0x0000000a08001986 */ /* 0x0001e2000c101542 */
[----:B------:R-:W-:Y:S01]  /*10fd60*/  PRMT R5, R11, 0x7632, R5 ;  /* 0x000076320b057816 */ /* 0x000fe20000000005 */
[----:B------:R-:W2:Y:S01]  /*10fd70*/  LDCU UR5, c[0x0][0x3b8] ;  /* 0x00007700ff0577ac */ /* 0x000ea20008000800 */
[----:B-1----:R-:W-:Y:S01]  /*10fd80*/  ISETP.LT.AND P1, PT, R24, UR4, !P6 ;  /* 0x0000000418007c0c */ /* 0x002fe2000f721270 */
[----:B0-----:R-:W-:-:S12]  /*10fd90*/  IMAD.WIDE R8, R2, 0x2, R6 ;  /* 0x0000000202087825 */ /* 0x001fd800078e0206 */
[----:B------:R0:W-:Y:S01]  /*10fda0*/  @P1 STG.E.U16 desc[UR66][R8.64], R11 ;  /* 0x0000000b08001986 */ /* 0x0001e2000c101542 */
[----:B------:R-:W-:Y:S01]  /*10fdb0*/  ISETP.LT.AND P1, PT, R4, UR4, !P6 ;  /* 0x0000000404007c0c */ /* 0x000fe2000f721270 */
[----:B0-----:R-:W-:Y:S02]  /*10fdc0*/  IMAD.WIDE R8, R2, 0x2, R12 ;  /* 0x0000000202087825 */ /* 0x001fe400078e020c */
[----:B------:R-:W4:Y:S10]  /*10fdd0*/  LDL.LU R11, [R1+0x72c] ;  /* 0x00072c00010b7983 */ /* 0x000f340000300800 */
[----:B------:R0:W-:Y:S01]  /*10fde0*/  @P1 STG.E.U16 desc[UR66][R8.64], R5 ;  /* 0x0000000508001986 */ /* 0x0001e2000c101542 */
[----:B------:R-:W-:-:S02]  /*10fdf0*/  ISETP.LT.AND P1, PT, R28, UR4, !P6 ;  /* 0x000000041c007c0c */ /* 0x000fc4000f721270 */
[----:B------:R-:W-:Y:S01]  /*10fe00*/  ISETP.LT.AND P6, PT, R25, UR4, !P6 ;  /* 0x0000000419007c0c */ /* 0x000fe2000f7c1270 */
[----:B0-----:R-:W-:-:S04]  /*10fe10*/  IMAD.WIDE R8, R2, 0x2, R14 ;  /* 0x0000000202087825 */ /* 0x001fc800078e020e */
[----:B------:R-:W-:-:S06]  /*10fe20*/  VIADD R5, R29, 0x9d ;  /* 0x0000009d1d057836 */ /* 0x000fcc0000000000 */
[----:B--2---:R0:W-:Y:S01]  /*10fe30*/  @P1 STG.E.U16 desc[UR66][R8.64], R3 ;  /* 0x0000000308001986 */ /* 0x0041e2000c101542 */
[----:B------:R-:W-:Y:S02]  /*10fe40*/  PRMT R10, R3, 0x7632, R10 ;  /* 0x00007632030a7816 */ /* 0x000fe4000000000a */
[----:B------:R-:W-:Y:S01]  /*10fe50*/  ISETP.GE.AND P1, PT, R5, UR47, PT ;  /* 0x0000002f05007c0c */ /* 0x000fe2000bf26270 */
[----:B0-----:R-:W-:-:S05]  /*10fe60*/  IMAD.WIDE R8, R2, 0x2, R16 ;  /* 0x0000000202087825 */ /* 0x001fca00078e0210 */
[----:B------:R0:W-:Y:S01]  /*10fe70*/  @P6 STG.E.U16 desc[UR66][R8.64], R10 ;  /* 0x0000000a08006986 */ /* 0x0001e2000c101542 */
[----:B------:R-:W-:Y:S01]  /*10fe80*/  ISETP.LT.AND P6, PT, R24, UR4, !P1 ;  /* 0x0000000418007c0c */ /* 0x000fe2000cfc1270 */
[----:B------:R-:W-:Y:S01]  /*10fe90*/  VIADD R5, R2, UR5 ;  /* 0x0000000502057c36 */ /* 0x000fe20008000000 */
[----:B---3--:R-:W-:Y:S01]  /*10fea0*/  R2UR.FILL UR47, R18 ;  /* 0x00000000122f72ca */ /* 0x008fe200004e0000 */
[----:B------:R-:W1:Y:S01]  /*10feb0*/  LDCU UR5, c[0x0][0x3b8] ;  /* 0x00007700ff0577ac */ /* 0x000e620008000800 */
[----:B------:R-:W2:Y:S04]  /*10fec0*/  LDL.LU R18, [R1+0x7fc] ;  /* 0x0007fc0001127983 */ /* 0x000ea80000300800 */
[----:B------:R-:W3:Y:S01]  /*10fed0*/  LDL.LU R3, [R1+0x71c] ;  /* 0x00071c0001037983 */ /* 0x000ee20000300800 */
[----:B0-----:R-:W-:-:S05]  /*10fee0*/  IMAD.WIDE R8, R5, 0x2, R6 ;  /* 0x0000000205087825 */ /* 0x001fca00078e0206 */
[----:B----4-:R0:W-:Y:S01]  /*10fef0*/  @P6 STG.E.U16 desc[UR66][R8.64], R21 ;  /* 0x0000001508006986 */ /* 0x0101e2000c101542 */
[----:B------:R-:W-:Y:S02]  /*10ff00*/  ISETP.LT.AND P6, PT, R4, UR4, !P1 ;  /* 0x0000000404007c0c */ /* 0x000fe4000cfc1270 */
[----:B------:R-:W-:Y:S01]  /*10ff10*/  PRMT R2, R21, 0x7632, R2 ;  /* 0x0000763215027816 */ /* 0x000fe20000000002 */
[----:B0-----:R-:W-:-:S10]  /*10ff20*/  IMAD.WIDE R8, R5, 0x2, R12 ;  /* 0x0000000205087825 */ /* 0x001fd400078e020c */
[----:B------:R0:W-:Y:S01]  /*10ff30*/  @P6 STG.E.U16 desc[UR66][R8.64], R2 ;  /* 0x0000000208006986 */ /* 0x0001e2000c101542 */
[----:B------:R-:W-:Y:S01]  /*10ff40*/  ISETP.LT.AND P6, PT, R28, UR4, !P1 ;  /* 0x000000041c007c0c */ /* 0x000fe2000cfc1270 */
[----:B0-----:R-:W-:-:S04]  /*10ff50*/  IMAD.WIDE R8, R5, 0x2, R14 ;  /* 0x0000000205087825 */ /* 0x001fc800078e020e */
[----:B------:R-:W-:-:S08]  /*10ff60*/  VIADD R2, R29, 0x9e ;  /* 0x0000009e1d027836 */ /* 0x000fd00000000000 */
[----:B------:R0:W-:Y:S01]  /*10ff70*/  @P6 STG.E.U16 desc[UR66][R8.64], R19 ;  /* 0x0000001308006986 */ /* 0x0001e2000c101542 */
[----:B------:R-:W-:Y:S02]  /*10ff80*/  ISETP.GE.AND P6, PT, R2, UR45, PT ;  /* 0x0000002d02007c0c */ /* 0x000fe4000bfc6270 */
[----:B------:R-:W-:Y:S02]  /*10ff90*/  R2UR.FILL UR45, R0 ;  /* 0x00000000002d72ca */ /* 0x000fe400004e0000 */
[----:B------:R-:W4:Y:S04]  /*10ffa0*/  LDL.LU R0, [R1+0x3c54] ;  /* 0x003c540001007983 */ /* 0x000f280000300800 */
[----:B------:R-:W4:Y:S01]  /*10ffb0*/  LDL.LU R21, [R1+0x45c] ;  /* 0x00045c0001157983 */ /* 0x000f220000300800 */
[----:B------:R-:W-:-:S03]  /*10ffc0*/  PRMT R10, R19, 0x7632, R10 ;  /* 0x00007632130a7816 */ /* 0x000fc6000000000a */
[----:B0-----:R-:W4:Y:S01]  /*10ffd0*/  LDL.LU R19, [R1+0x44c] ;  /* 0x00044c0001137983 */ /* 0x001f220000300800 */
[----:B------:R-:W-:Y:S01]  /*10ffe0*/  ISETP.LT.AND P1, PT, R25, UR4, !P1 ;  /* 0x0000000419007c0c */ /* 0x000fe2000cf21270 */
[----:B------:R-:W-:-:S04]  /*10fff0*/  IMAD.WIDE R8, R5, 0x2, R16 ;  /* 0x0000000205087825 */ /* 0x000fc800078e0210 */
[----:B-1----:R-:W-:-:S08]  /*110000*/  VIADD R2, R5, UR5 ;  /* 0x0000000505027c36 */ /* 0x002fd00008000000 */
[----:B------:R0:W-:Y:S01]  /*110010*/  @P1 STG.E.U16 desc[UR66][R8.64], R10 ;  /* 0x0000000a08001986 */ /* 0x0001e2000c101542 */
[----:B------:R-:W-:Y:S01]  /*110020*/  ISETP.LT.AND P1, PT, R24, UR4, !P6 ;  /* 0x0000000418007c0c */ /* 0x000fe2000f721270 */
[----:B------:R-:W1:Y:S01]  /*110030*/  LDCU UR5, c[0x0][0x3b8] ;  /* 0x00007700ff0577ac */ /* 0x000e620008000800 */
[----:B0-----:R-:W-:-:S11]  /*110040*/  IMAD.WIDE R8, R2, 0x2, R6 ;  /* 0x0000000202087825 */ /* 0x001fd600078e0206 */
[----:B------:R0:W-:Y:S01]  /*110050*/  @P1 STG.E.U16 desc[UR66][R8.64], R11 ;  /* 0x0000000b08001986 */ /* 0x0001e2000c101542 */
[----:B------:R-:W-:Y:S02]  /*110060*/  ISETP.LT.AND P1, PT, R4, UR4, !P6 ;  /* 0x0000000404007c0c */ /* 0x000fe4000f721270 */
[----:B------:R-:W-:Y:S01]  /*110070*/  PRMT R5, R11, 0x7632, R5 ;  /* 0x000076320b057816 */ /* 0x000fe20000000005 */
[----:B0-----:R-:W-:Y:S01]  /*110080*/  IMAD.WIDE R8, R2, 0x2, R12 ;  /* 0x0000000202087825 */ /* 0x001fe200078e020c */
[----:B------:R-:W4:Y:S09]  /*110090*/  LDL.LU R11, [R1+0x480] ;  /* 0x00048000010b7983 */ /* 0x000f320000300800 */
[----:B------:R0:W-:Y:S01]  /*1100a0*/  @P1 STG.E.U16 desc[UR66][R8.64], R5 ;  /* 0x0000000508001986 */ /* 0x0001e2000c101542 */
[----:B------:R-:W-:-:S02]  /*1100b0*/  ISETP.LT.AND P1, PT, R28, UR4, !P6 ;  /* 0x000000041c007c0c */ /* 0x000fc4000f721270 */
[----:B------:R-:W-:Y:S01]  /*1100c0*/  ISETP.LT.AND P6, PT, R25, UR4, !P6 ;  /* 0x0000000419007c0c */ /* 0x000fe2000f7c1270 */
[----:B0-----:R-:W-:-:S04]  /*1100d0*/  IMAD.WIDE R8, R2, 0x2, R14 ;  /* 0x0000000202087825 */ /* 0x001fc800078e020e */
[----:B------:R-:W-:-:S06]  /*1100e0*/  VIADD R5, R29, 0x9f ;  /* 0x0000009f1d057836 */ /* 0x000fcc0000000000 */
[----:B---3--:R0:W-:Y:S01]  /*1100f0*/  @P1 STG.E.U16 desc[UR66][R8.64], R3 ;  /* 0x0000000308001986 */ /* 0x0081e2000c101542 */
[----:B------:R-:W-:Y:S02]  /*110100*/  PRMT R10, R3, 0x7632, R10 ;  /* 0x00007632030a7816 */ /* 0x000fe4000000000a */
[----:B------:R-:W-:Y:S01]  /*110110*/  ISETP.GE.AND P1, PT, R5, UR43, PT ;  /* 0x0000002b05007c0c */ /* 0x000fe2000bf26270 */
[----:B0-----:R-:W-:-:S05]  /*110120*/  IMAD.WIDE R8, R2, 0x2, R16 ;  /* 0x0000000202087825 */ /* 0x001fca00078e0210 */
[----:B------:R0:W-:Y:S01]  /*110130*/  @P6 STG.E.U16 desc[UR66][R8.64], R10 ;  /* 0x0000000a08006986 */ /* 0x0001e2000c101542 */
[----:B------:R-:W-:Y:S01]  /*110140*/  ISETP.LT.AND P6, PT, R24, UR4, !P1 ;  /* 0x0000000418007c0c */ /* 0x000fe2000cfc1270 */
[----:B-1----:R-:W-:Y:S01]  /*110150*/  VIADD R5, R2, UR5 ;  /* 0x0000000502057c36 */ /* 0x002fe20008000000 */
[----:B--2---:R-:W-:Y:S01]  /*110160*/  R2UR.FILL UR43, R18 ;  /* 0x00000000122b72ca */ /* 0x004fe200004e0000 */
        /* <DEDUP_REMOVED lines=25> */
[----:B------:R-:W-:Y:S01]  /*110300*/  PRMT R5, R11, 0x7632, R5 ;  /* 0x000076320b057816 */ /* 0x000fe20000000005 */
[----:B0-----:R-:W-:-:S10]  /*110310*/  IMAD.WIDE R8, R2, 0x2, R6 ;  /* 0x0000000202087825 */ /* 0x001fd400078e0206 */
[----:B------:R0:W-:Y:S01]  /*110320*/  @P1 STG.E.U16 desc[UR66][R8.64], R11 ;  /* 0x0000000b08001986 */ /* 0x0001e2000c101542 */
[----:B------:R-:W-:-:S03]  /*110330*/  ISETP.LT.AND P1, PT, R4, UR4, !P5 ;  /* 0x0000000404007c0c */ /* 0x000fc6000ef21270 */
[----:B0-----:R-:W4:Y:S01]  /*110340*/  LDL.LU R11, [R1+0x484] ;  /* 0x00048400010b7983 */ /* 0x001f220000300800 */
[----:B------:R-:W-:-:S09]  /*110350*/  IMAD.WIDE R8, R2, 0x2, R12 ;  /* 0x0000000202087825 */ /* 0x000fd200078e020c */
[----:B------:R0:W-:Y:S01]  /*110360*/  @P1 STG.E.U16 desc[UR66][R8.64], R5 ;  /* 0x0000000508001986 */ /* 0x0001e2000c101542 */
[----:B------:R-:W-:Y:S02]  /*110370*/  ISETP.LT.AND P1, PT, R28, UR4, !P5 ;  /* 0x000000041c007c0c */ /* 0x000fe4000ef21270 */
[----:B------:R-:W-:Y:S01]  /*110380*/  ISETP.LT.AND P5, PT, R25, UR4, !P5 ;  /* 0x0000000419007c0c */ /* 0x000fe2000efa1270 */
[----:B0-----:R-:W-:-:S04]  /*110390*/  IMAD.WIDE R8, R2, 0x2, R14 ;  /* 0x0000000202087825 */ /* 0x001fc800078e020e */
[----:B------:R-:W-:-:S06]  /*1103a0*/  VIADD R5, R29, 0xa6 ;  /* 0x000000a61d057836 */ /* 0x000fcc0000000000 */
[----:B---3--:R0:W-:Y:S01]  /*1103b0*/  @P1 STG.E.U16 desc[UR66][R8.64], R3 ;  /* 0x0000000308001986 */ /* 0x0081e2000c101542 */
[----:B------:R-:W-:Y:S02]  /*1103c0*/  ISETP.GE.AND P1, PT, R5, UR39, PT ;  /* 0x0000002705007c0c */ /* 0x000fe4000bf26270 */
[----:B--2---:R-:W-:Y:S02]  /*1103d0*/  R2UR.FILL UR39, R18 ;  /* 0x00000000122772ca */ /* 0x004fe400004e0000 */
[----:B------:R-:W-:Y:S01]  /*1103e0*/  PRMT R10, R3, 0x7632, R10 ;  /* 0x00007632030a7816 */ /* 0x000fe2000000000a */
[----:B------:R-:W2:Y:S01]  /*1103f0*/  LDL.LU R18, [R1+0x80c] ;  /* 0x00080c0001127983 */ /* 0x000ea20000300800 */
[----:B0-----:R-:W-:-:S03]  /*110400*/  IMAD.WIDE R8, R2, 0x2, R16 ;  /* 0x0000000202087825 */ /* 0x001fc600078e0210 */
[----:B------:R-:W3:Y:S04]  /*110410*/  LDL.LU R3, [R1+0x474] ;  /* 0x0004740001037983 */ /* 0x000ee80000300800 */
[----:B------:R0:W-:Y:S01]  /*110420*/  @P5 STG.E.U16 desc[UR66][R8.64], R10 ;  /* 0x0000000a08005986 */ /* 0x0001e2000c101542 */
[----:B------:R-:W-:Y:S01]  /*110430*/  ISETP.LT.AND P5, PT, R24, UR4, !P4 ;  /* 0x0000000418007c0c */ /* 0x000fe2000e7a1270 */
[----:B-1----:R-:W-:Y:S01]  /*110440*/  VIADD R5, R2, UR5 ;  /* 0x0000000502057c36 */ /* 0x002fe20008000000 */
[----:B------:R-:W1:Y:S03]  /*110450*/  LDCU UR5, c[0x0][0x3b8] ;  /* 0x00007700ff0577ac */ /* 0x000e660008000800 */
[----:B0-----:R-:W-:-:S08]  /*110460*/  IMAD.WIDE R8, R5, 0x2, R6 ;  /* 0x0000000205087825 */ /* 0x001fd000078e0206 */
[----:B----4-:R0:W-:Y:S01]  /*110470*/  @P5 STG.E.U16 desc[UR66][R8.64], R21 ;  /* 0x0000001508005986 */ /* 0x0101e2000c101542 */
[----:B------:R-:W-:Y:S02]  /*110480*/  ISETP.LT.AND P5, PT, R4, UR4, !P4 ;  /* 0x0000000404007c0c */ /* 0x000fe4000e7a1270 */
[----:B------:R-:W-:Y:S02]  /*110490*/  PRMT R2, R21, 0x7632, R2 ;  /* 0x0000763215027816 */ /* 0x000fe40000000002 */
[----:B0-----:R-:W4:Y:S01]  /*1104a0*/  LDL.LU R21, [R1+0x494] ;  /* 0x0004940001157983 */ /* 0x001f220000300800 */
[----:B------:R-:W-:-:S08]  /*1104b0*/  IMAD.WIDE R8, R5, 0x2, R12 ;  /* 0x0000000205087825 */ /* 0x000fd000078e020c */
[----:B------:R0:W-:Y:S01]  /*1104c0*/  @P5 STG.E.U16 desc[UR66][R8.64], R2 ;  /* 0x0000000208005986 */ /* 0x0001e2000c101542 */
[----:B------:R-:W-:Y:S02]  /*1104d0*/  ISETP.LT.AND P5, PT, R28, UR4, !P4 ;  /* 0x000000041c007c0c */ /* 0x000fe4000e7a1270 */
[----:B------:R-:W-:Y:S01]  /*1104e0*/  PRMT R10, R19, 0x7632, R10 ;  /* 0x00007632130a7816 */ /* 0x000fe2000000000a */
[----:B0-----:R-:W-:-:S04]  /*1104f0*/  IMAD.WIDE R8, R5, 0x2, R14 ;  /* 0x0000000205087825 */ /* 0x001fc800078e020e */
[----:B------:R-:W-:-:S06]  /*110500*/  VIADD R2, R29, 0xa7 ;  /* 0x000000a71d027836 */ /* 0x000fcc0000000000 */
[----:B------:R0:W-:Y:S01]  /*110510*/  @P5 STG.E.U16 desc[UR66][R8.64], R19 ;  /* 0x0000001308005986 */ /* 0x0001e2000c101542 */
[----:B------:R-:W-:Y:S02]  /*110520*/  ISETP.GE.AND P5, PT, R2, UR35, PT ;  /* 0x0000002302007c0c */ /* 0x000fe4000bfa6270 */
[----:B------:R-:W-:Y:S02]  /*110530*/  R2UR.FILL UR35, R0 ;  /* 0x00000000002372ca */ /* 0x000fe400004e0000 */
[----:B------:R-:W4:Y:S04]  /*110540*/  LDL.LU R0, [R1+0x3c4c] ;  /* 0x003c4c0001007983 */ /* 0x000f280000300800 */
        /* <DEDUP_REMOVED lines=11> */
[----:B0-----:R-:W-:-:S10]  /*110600*/  IMAD.WIDE R8, R2, 0x2, R12 ;  /* 0x0000000202087825 */ /* 0x001fd400078e020c */
[----:B------:R0:W-:Y:S01]  /*110610*/  @P4 STG.E.U16 desc[UR66][R8.64], R5 ;  /* 0x0000000508004986 */ /* 0x0001e2000c101542 */
[----:B------:R-:W-:Y:S02]  /*110620*/  ISETP.LT.AND P4, PT, R28, UR4, !P3 ;  /* 0x000000041c007c0c */ /* 0x000fe4000df81270 */
[----:B------:R-:W-:Y:S01]  /*110630*/  ISETP.LT.AND P3, PT, R25, UR4, !P3 ;  /* 0x0000000419007c0c */ /* 0x000fe2000df61270 */
[----:B------:R-:W-:-:S04]  /*110640*/  IMAD.WIDE R10, R2, 0x2, R16 ;  /* 0x00000002020a7825 */ /* 0x000fc800078e0210 */
[----:B0-----:R-:W-:-:S04]  /*110650*/  IMAD.WIDE R8, R2, 0x2, R14 ;  /* 0x0000000202087825 */ /* 0x001fc800078e020e */
[----:B------:R-:W-:Y:S02]  /*110660*/  VIADD R5, R29, 0xa8 ;  /* 0x000000a81d057836 */ /* 0x000fe40000000000 */
[----:B---3--:R0:W-:Y:S03]  /*110670*/  @P4 STG.E.U16 desc[UR66][R8.64], R3 ;  /* 0x0000000308004986 */ /* 0x0081e6000c101542 */
[----:B------:R-:W-:Y:S02]  /*110680*/  ISETP.GE.AND P4, PT, R5, UR37, PT ;  /* 0x0000002505007c0c */ /* 0x000fe4000bf86270 */
[----:B------:R-:W-:-:S05]  /*110690*/  PRMT R5, R3, 0x7632, R5 ;  /* 0x0000763203057816 */ /* 0x000fca0000000005 */
[----:B------:R3:W-:Y:S01]  /*1106a0*/  @P3 STG.E.U16 desc[UR66][R10.64], R5 ;  /* 0x000000050a003986 */ /* 0x0007e2000c101542 */
[----:B------:R-:W-:-:S03]  /*1106b0*/  ISETP.LT.AND P3, PT, R24, UR4, !P0 ;  /* 0x0000000418007c0c */ /* 0x000fc6000c761270 */
[----:B0-----:R-:W4:Y:S01]  /*1106c0*/  LDL.LU R3, [R1+0x488] ;  /* 0x0004880001037983 */ /* 0x001f220000300800 */
[----:B-1----:R-:W-:Y:S01]  /*1106d0*/  VIADD R8, R2, UR5 ;  /* 0x0000000502087c36 */ /* 0x002fe20008000000 */
[----:B--2---:R-:W-:Y:S01]  /*1106e0*/  R2UR.FILL UR37, R18 ;  /* 0x00000000122572ca */ /* 0x004fe200004e0000 */
[----:B------:R-:W0:Y:S01]  /*1106f0*/  LDCU UR5, c[0x0][0x3b8] ;  /* 0x00007700ff0577ac */ /* 0x000e220008000800 */
[----:B------:R-:W2:Y:S01]  /*110700*/  LDL.LU R18, [R1+0x478] ;  /* 0x0004780001127983 */ /* 0x000ea20000300800 */
[----:B---3--:R-:W-:-:S05]  /*110710*/  IMAD.WIDE R10, R8, 0x2, R6 ;  /* 0x00000002080a7825 */ /* 0x008fca00078e0206 */
[----:B----4-:R1:W-:Y:S01]  /*110720*/  @P3 STG.E.U16 desc[UR66][R10.64], R21 ;  /* 0x000000150a003986 */ /* 0x0103e2000c101542 */
[----:B------:R-:W-:Y:S02]  /*110730*/  ISETP.LT.AND P3, PT, R4, UR4, !P0 ;  /* 0x0000000404007c0c */ /* 0x000fe4000c761270 */
[----:B------:R-:W-:Y:S01]  /*110740*/  PRMT R2, R21, 0x7632, R2 ;  /* 0x0000763215027816 */ /* 0x000fe20000000002 */
[----:B-1----:R-:W-:-:S10]  /*110750*/  IMAD.WIDE R10, R8, 0x2, R12 ;  /* 0x00000002080a7825 */ /* 0x002fd400078e020c */
[----:B------:R1:W-:Y:S01]  /*110760*/  @P3 STG.E.U16 desc[UR66][R10.64], R2 ;  /* 0x000000020a003986 */ /* 0x0003e2000c101542 */
[----:B------:R-:W-:Y:S01]  /*110770*/  ISETP.LT.AND P3, PT, R28, UR4, !P0 ;  /* 0x000000041c007c0c */ /* 0x000fe2000c761270 */
[----:B-1----:R-:W-:-:S04]  /*110780*/  IMAD.WIDE R10, R8, 0x2, R14 ;  /* 0x00000002080a7825 */ /* 0x002fc800078e020e */
[----:B------:R-:W-:-:S08]  /*110790*/  VIADD R2, R29, 0xa9 ;  /* 0x000000a91d027836 */ /* 0x000fd00000000000 */
[----:B------:R0:W-:Y:S01]  /*1107a0*/  @P3 STG.E.U16 desc[UR66][R10.64], R19 ;  /* 0x000000130a003986 */ /* 0x0001e2000c101542 */
[----:B------:R-:W-:Y:S02]  /*1107b0*/  ISETP.GE.AND P3, PT, R2, UR33, PT ;  /* 0x0000002102007c0c */ /* 0x000fe4000bf66270 */
[----:B------:R-:W-:Y:S02]  /*1107c0*/  R2UR.FILL UR33, R0 ;  /* 0x00000000002172ca */ /* 0x000fe400004e0000 */
[----:B------:R-:W3:Y:S01]  /*1107d0*/  LDL.LU R0, [R1+0x498] ;  /* 0x0004980001007983 */ /* 0x000ee20000300800 */
[----:B------:R-:W-:-:S03]  /*1107e0*/  ISETP.LT.AND P0, PT, R25, UR4, !P0 ;  /* 0x0000000419007c0c */ /* 0x000fc6000c701270 */
[----:B------:R-:W4:Y:S01]  /*1107f0*/  LDL.LU R21, [R1+0x814] ;  /* 0x0008140001157983 */ /* 0x000f220000300800 */
[C---:B0-----:R-:W-:Y:S01]  /*110800*/  IADD3 R10, PT, PT, R8.reuse, UR5, RZ ;  /* 0x00000005080a7c10 */ /* 0x041fe2000fffe0ff */
[----:B------:R-:W-:Y:S01]  /*110810*/  IMAD.WIDE R8, R8, 0x2, R16 ;  /* 0x0000000208087825 */ /* 0x000fe200078e0210 */
[----:B------:R-:W-:Y:S01]  /*110820*/  PRMT R11, R19, 0x7632, R11 ;  /* 0x00007632130b7816 */ /* 0x000fe2000000000b */
[----:B------:R-:W4:Y:S01]  /*110830*/  LDL.LU R22, [R1+0x468] ;  /* 0x0004680001167983 */ /* 0x000f220000300800 */
[----:B------:R-:W0:Y:S05]  /*110840*/  LDCU UR5, c[0x0][0x3b8] ;  /* 0x00007700ff0577ac */ /* 0x000e2a0008000800 */
[----:B------:R1:W-:Y:S01]  /*110850*/  @P0 STG.E.U16 desc[UR66][R8.64], R11 ;  /* 0x0000000b08000986 */ /* 0x0003e2000c101542 */
[----:B------:R-:W-:Y:S01]  /*110860*/  ISETP.LT.AND P0, PT, R24, UR4, !P2 ;  /* 0x0000000418007c0c */ /* 0x000fe2000d701270 */
[----:B-1----:R-:W-:-:S04]  /*110870*/  IMAD.WIDE R8, R10, 0x2, R6 ;  /* 0x000000020a087825 */ /* 0x002fc800078e0206 */
[----:B0-----:R-:W-:Y:S01]  /*110880*/  VIADD R5, R10, UR5 ;  /* 0x000000050a057c36 */ /* 0x001fe20008000000 */
[----:B------:R-:W0:Y:S07]  /*110890*/  LDCU UR5, c[0x0][0x3b8] ;  /* 0x00007700ff0577ac */ /* 0x000e2e0008000800 */
[----:B------:R1:W-:Y:S01]  /*1108a0*/  @P0 STG.E.U16 desc[UR66][R8.64], R3 ;  /* 0x0000000308000986 */ /* 0x0003e2000c101542 */
[----:B------:R-:W-:Y:S02]  /*1108b0*/  ISETP.LT.AND P0, PT, R4, UR4, !P2 ;  /* 0x0000000404007c0c */ /* 0x000fe4000d701270 */
[----:B------:R-:W-:Y:S01]  /*1108c0*/  PRMT R11, R3, 0x7632, R11 ;  /* 0x00007632030b7816 */ /* 0x000fe2000000000b */
[----:B-1----:R-:W-:Y:S01]  /*1108d0*/  IMAD.WIDE R8, R10, 0x2, R12 ;  /* 0x000000020a087825 */ /* 0x002fe200078e020c */
[----:B------:R-:W4:Y:S09]  /*1108e0*/  LDL.LU R3, [R1+0x48c] ;  /* 0x00048c0001037983 */ /* 0x000f320000300800 */
[----:B------:R1:W-:Y:S01]  /*1108f0*/  @P0 STG.E.U16 desc[UR66][R8.64], R11 ;  /* 0x0000000b08000986 */ /* 0x0003e2000c101542 */
[----:B------:R-:W-:-:S02]  /*110900*/  ISETP.LT.AND P0, PT, R28, UR4, !P2 ;  /* 0x000000041c007c0c */ /* 0x000fc4000d701270 */
[----:B------:R-:W-:Y:S01]  /*110910*/  ISETP.LT.AND P2, PT, R25, UR4, !P2 ;  /* 0x0000000419007c0c */ /* 0x000fe2000d741270 */
[----:B------:R-:W4:Y:S01]  /*110920*/  LDL.LU R19, [R1+0x47c] ;  /* 0x00047c0001137983 */ /* 0x000f220000300800 */
[----:B-1----:R-:W-:Y:S01]  /*110930*/  IMAD.WIDE R8, R10, 0x2, R14 ;  /* 0x000000020a087825 */ /* 0x002fe200078e020e */
[----:B--2---:R-:W-:-:S08]  /*110940*/  PRMT R11, R18, 0x7632, R11 ;  /* 0x00007632120b7816 */ /* 0x004fd0000000000b */
[----:B------:R1:W-:Y:S01]  /*110950*/  @P0 STG.E.U16 desc[UR66][R8.64], R18 ;  /* 0x0000001208000986 */ /* 0x0003e2000c101542 */
[----:B------:R-:W-:Y:S01]  /*110960*/  ISETP.LT.AND P0, PT, R24, UR4, !P6 ;  /* 0x0000000418007c0c */ /* 0x000fe2000f701270 */
[----:B-1----:R-:W-:-:S05]  /*110970*/  IMAD.WIDE R8, R10, 0x2, R16 ;  /* 0x000000020a087825 */ /* 0x002fca00078e0210 */
[----:B------:R1:W-:Y:S02]  /*110980*/  @P2 STG.E.U16 desc[UR66][R8.64], R11 ;  /* 0x0000000b08002986 */ /* 0x0003e4000c101542 */
[----:B-1----:R-:W-:-:S05]  /*110990*/  IMAD.WIDE R8, R5, 0x2, R6 ;  /* 0x0000000205087825 */ /* 0x002fca00078e0206 */
[----:B---3--:R1:W-:Y:S01]  /*1109a0*/  @P0 STG.E.U16 desc[UR66][R8.64], R0 ;  /* 0x0000000008000986 */ /* 0x0083e2000c101542 */
[----:B------:R-:W-:-:S03]  /*1109b0*/  PRMT R10, R0, 0x7632, R10 ;  /* 0x00007632000a7816 */ /* 0x000fc6000000000a */
[----:B-1----:R-:W2:Y:S01]  /*1109c0*/  LDL.LU R0, [R1+0x49c] ;  /* 0x00049c0001007983 */ /* 0x002ea20000300800 */
[----:B------:R-:W-:Y:S02]  /*1109d0*/  ISETP.LT.AND P2, PT, R4, UR4, !P6 ;  /* 0x0000000404007c0c */ /* 0x000fe4000f741270 */
[----:B------:R-:W-:Y:S01]  /*1109e0*/  ISETP.LT.AND P0, PT, R28, UR4, !P6 ;  /* 0x000000041c007c0c */ /* 0x000fe2000f701270 */
[----:B------:R-:W-:Y:S01]  /*1109f0*/  IMAD.WIDE R8, R5, 0x2, R12 ;  /* 0x0000000205087825 */ /* 0x000fe200078e020c */
[----:B------:R-:W-:-:S03]  /*110a00*/  ISETP.LT.AND P6, PT, R25, UR4, !P6 ;  /* 0x0000000419007c0c */ /* 0x000fc6000f7c1270 */
[----:B0-----:R-:W-:Y:S01]  /*110a10*/  VIADD R2, R5, UR5 ;  /* 0x0000000505027c36 */ /* 0x001fe20008000000 */
[----:B------:R-:W0:Y:S01]  /*110a20*/  LDCU UR5, c[0x0][0x3b8] ;  /* 0x00007700ff0577ac */ /* 0x000e220008000800 */
[----:B------:R-:W-:-:S04]  /*110a30*/  VIADD R18, R29, 0xaa ;  /* 0x000000aa1d127836 */ /* 0x000fc80000000000 */
[----:B------:R1:W-:Y:S01]  /*110a40*/  @P2 STG.E.U16 desc[UR66][R8.64], R10 ;  /* 0x0000000a08002986 */ /* 0x0003e2000c101542 */
[----:B------:R-:W-:Y:S01]  /*110a50*/  ISETP.LT.AND P2, PT, R24, UR4, !P1 ;  /* 0x0000000418007c0c */ /* 0x000fe2000cf41270 */
[----:B-1----:R-:W-:-:S04]  /*110a60*/  IMAD.WIDE R8, R5, 0x2, R14 ;  /* 0x0000000205087825 */ /* 0x002fc800078e020e */
[----:B------:R-:W-:Y:S01]  /*110a70*/  IMAD.WIDE R10, R5, 0x2, R16 ;  /* 0x00000002050a7825 */ /* 0x000fe200078e0210 */
[----:B----4-:R-:W-:Y:S01]  /*110a80*/  PRMT R5, R22, 0x7632, R5 ;  /* 0x0000763216057816 */ /* 0x010fe20000000005 */
[----:B------:R1:W-:Y:S01]  /*110a90*/  @P0 STG.E.U16 desc[UR66][R8.64], R22 ;  /* 0x0000001608000986 */ /* 0x0003e2000c101542 */
[----:B------:R-:W-:-:S03]  /*110aa0*/  ISETP.GE.AND P0, PT, R18, UR31, PT ;  /* 0x0000001f12007c0c */ /* 0x000fc6000bf06270 */
[----:B------:R3:W-:Y:S01]  /*110ab0*/  @P6 STG.E.U16 desc[UR66][R10.64], R5 ;  /* 0x000000050a006986 */ /* 0x0007e2000c101542 */
[----:B------:R-:W-:Y:S02]  /*110ac0*/  ISETP.LT.AND P6, PT, R4, UR4, !P1 ;  /* 0x0000000404007c0c */ /* 0x000fe4000cfc1270 */
[----:B------:R-:W-:Y:S02]  /*110ad0*/  R2UR.FILL UR31, R21 ;  /* 0x00000000151f72ca */ /* 0x000fe400004e0000 */
[----:B------:R-:W4:Y:S01]  /*110ae0*/  LDL.LU R21, [R1+0x46c] ;  /* 0x00046c0001157983 */ /* 0x000f220000300800 */
[----:B-1----:R-:W-:-:S04]  /*110af0*/  IMAD.WIDE R8, R2, 0x2, R6 ;  /* 0x0000000202087825 */ /* 0x002fc800078e0206 */
[----:B---3--:R-:W-:Y:S01]  /*110b00*/  IMAD.WIDE R10, R2, 0x2, R14 ;  /* 0x00000002020a7825 */ /* 0x008fe200078e020e */
[----:B------:R1:W-:Y:S01]  /*110b10*/  @P2 STG.E.U16 desc[UR66][R8.64], R3 ;  /* 0x0000000308002986 */ /* 0x0003e2000c101542 */
[----:B------:R-:W-:Y:S02]  /*110b20*/  ISETP.LT.AND P2, PT, R28, UR4, !P1 ;  /* 0x000000041c007c0c */ /* 0x000fe4000cf41270 */
[----:B------:R-:W-:Y:S02]  /*110b30*/  PRMT R5, R3, 0x7632, R5 ;  /* 0x0000763203057816 */ /* 0x000fe40000000005 */
[----:B------:R-:W-:Y:S01]  /*110b40*/  ISETP.LT.AND P1, PT, R25, UR4, !P1 ;  /* 0x0000000419007c0c */ /* 0x000fe2000cf21270 */
[----:B-1----:R-:W-:Y:S01]  /*110b50*/  IMAD.WIDE R8, R2, 0x2, R12 ;  /* 0x0000000202087825 */ /* 0x002fe200078e020c */
[----:B------:R-:W3:Y:S01]  /*110b60*/  LDL.LU R3, [R1+0x4b0] ;  /* 0x0004b00001037983 */ /* 0x000ee20000300800 */
[----:B------:R-:W-:-:S03]  /*110b70*/  PRMT R18, R19, 0x7632, R18 ;  /* 0x0000763213127816 */ /* 0x000fc60000000012 */
[----:B------:R1:W-:Y:S01]  /*110b80*/  @P6 STG.E.U16 desc[UR66][R8.64], R5 ;  /* 0x0000000508006986 */ /* 0x0003e2000c101542 */
[----:B------:R-:W-:-:S03]  /*110b90*/  ISETP.LT.AND P6, PT, R24, UR4, !P5 ;  /* 0x0000000418007c0c */ /* 0x000fc6000efc1270 */
[----:B------:R-:W-:Y:S04]  /*110ba0*/  @P2 STG.E.U16 desc[UR66][R10.64], R19 ;  /* 0x000000130a002986 */ /* 0x000fe8000c101542 */
[----:B------:R-:W3:Y:S01]  /*110bb0*/  LDL.LU R22, [R1+0x4c0] ;  /* 0x0004c00001167983 */ /* 0x000ee20000300800 */
[----:B-1----:R-:W-:-:S04]  /*110bc0*/  IMAD.WIDE R8, R2, 0x2, R16 ;  /* 0x0000000202087825 */ /* 0x002fc800078e0210 */
[----:B0-----:R-:W-:Y:S01]  /*110bd0*/  VIADD R5, R2, UR5 ;  /* 0x0000000502057c36 */ /* 0x001fe20008000000 */
[----:B------:R0:W-:Y:S01]  /*110be0*/  @P1 STG.E.U16 desc[UR66][R8.64], R18 ;  /* 0x0000001208001986 */ /* 0x0001e2000c101542 */
[----:B------:R-:W1:Y:S02]  /*110bf0*/  LDCU UR5, c[0x0][0x3b8] ;  /* 0x00007700ff0577ac */ /* 0x000e640008000800 */
[----:B0-----:R-:W-:Y:S01]  /*110c00*/  IMAD.WIDE R8, R5, 0x2, R6 ;  /* 0x0000000205087825 */ /* 0x001fe200078e0206 */
[----:B--2---:R-:W-:-:S04]  /*110c10*/  PRMT R2, R0, 0x7632, R2 ;  /* 0x0000763200027816 */ /* 0x004fc80000000002 */
[----:B------:R0:W-:Y:S04]  /*110c20*/  @P6 STG.E.U16 desc[UR66][R8.64], R0 ;  /* 0x0000000008006986 */ /* 0x0001e8000c101542 */
[----:B0-----:R-:W2:Y:S01]  /*110c30*/  LDL.LU R0, [R1+0x4a0] ;  /* 0x0004a00001007983 */ /* 0x001ea20000300800 */
[----:B------:R-:W-:Y:S02]  /*110c40*/  ISETP.LT.AND P2, PT, R4, UR4, !P5 ;  /* 0x0000000404007c0c */ /* 0x000fe4000ef41270 */
[----:B------:R-:W-:Y:S01]  /*110c50*/  ISETP.LT.AND P1, PT, R28, UR4, !P5 ;  /* 0x000000041c007c0c */ /* 0x000fe2000ef21270 */
[----:B------:R-:W-:Y:S01]  /*110c60*/  IMAD.WIDE R10, R5, 0x2, R12 ;  /* 0x00000002050a7825 */ /* 0x000fe200078e020c */
[----:B------:R-:W-:Y:S02]  /*110c70*/  ISETP.LT.AND P5, PT, R25, UR4, !P5 ;  /* 0x0000000419007c0c */ /* 0x000fe4000efa1270 */
[----:B------:R-:W-:Y:S01]  /*110c80*/  ISETP.LT.AND P6, PT, R24, UR4, !P4 ;  /* 0x0000000418007c0c */ /* 0x000fe2000e7c1270 */
[----:B------:R-:W-:Y:S01]  /*110c90*/  IMAD.WIDE R8, R5, 0x2, R14 ;  /* 0x0000000205087825 */ /* 0x000fe200078e020e */
[----:B------:R-:W-:-:S05]  /*110ca0*/  R2UR.FILL UR27, R20 ;  /* 0x00000000141b72ca */ /* 0x000fca00004e0000 */
[----:B------:R1:W-:Y:S01]  /*110cb0*/  @P2 STG.E.U16 desc[UR66][R10.64], R2 ;  /* 0x000000020a002986 */ /* 0x0003e2000c101542 */
[----:B------:R-:W-:Y:S01]  /*110cc0*/  ISETP.LT.AND P2, PT, R4, UR4, !P4 ;  /* 0x0000000404007c0c */ /* 0x000fe2000e741270 */
[----:B-1----:R-:W-:Y:S01]  /*110cd0*/  VIADD R2, R5, UR5 ;  /* 0x0000000505027c36 */ /* 0x002fe20008000000 */
[----:B------:R-:W0:Y:S01]  /*110ce0*/  LDCU UR5, c[0x0][0x3b8] ;  /* 0x00007700ff0577ac */ /* 0x000e220008000800 */
[----:B----4-:R-:W-:Y:S01]  /*110cf0*/  PRMT R20, R21, 0x7632, R20 ;  /* 0x0000763215147816 */ /* 0x010fe20000000014 */
[----:B------:R1:W-:Y:S01]  /*110d00*/  @P1 STG.E.U16 desc[UR66][R8.64], R21 ;  /* 0x0000001508001986 */ /* 0x0003e2000c101542 */
[----:B------:R-:W-:-:S04]  /*110d10*/  IMAD.WIDE R10, R2, 0x2, R6 ;  /* 0x00000002020a7825 */ /* 0x000fc800078e0206 */
[----:B------:R-:W-:Y:S01]  /*110d20*/  VIADD R18, R29, 0xab ;  /* 0x000000ab1d127836 */ /* 0x000fe20000000000 */
[----:B-1----:R-:W4:Y:S01]  /*110d30*/  LDL.LU R21, [R1+0x4d0] ;  /* 0x0004d00001157983 */ /* 0x002f220000300800 */
[----:B------:R-:W-:-:S05]  /*110d40*/  IMAD.WIDE R8, R5, 0x2, R16 ;  /* 0x0000000205087825 */ /* 0x000fca00078e0210 */
[----:B------:R0:W-:Y:S01]  /*110d50*/  @P5 STG.E.U16 desc[UR66][R8.64], R20 ;  /* 0x0000001408005986 */ /* 0x0001e2000c101542 */
[----:B------:R-:W-:Y:S02]  /*110d60*/  ISETP.LT.AND P5, PT, R28, UR4, !P4 ;  /* 0x000000041c007c0c */ /* 0x000fe4000e7a1270 */
[----:B------:R-:W-:Y:S02]  /*110d70*/  ISETP.LT.AND P4, PT, R25, UR4, !P4 ;  /* 0x0000000419007c0c */ /* 0x000fe4000e781270 */
[----:B------:R-:W-:Y:S01]  /*110d80*/  ISETP.GE.AND P1, PT, R18, UR6, PT ;  /* 0x0000000612007c0c */ /* 0x000fe2000bf26270 */
[C---:B------:R-:W-:Y:S01]  /*110d90*/  IMAD.WIDE R18, R2.reuse, 0x2, R12 ;  /* 0x0000000202127825 */ /* 0x040fe200078e020c */
[----:B------:R-:W1:Y:S03]  /*110da0*/  LDCU UR6, c[0x0][0x3b8] ;  /* 0x00007700ff0677ac */ /* 0x000e660008000800 */
[C---:B0-----:R-:W-:Y:S01]  /*110db0*/  VIADD R20, R2.reuse, UR5 ;  /* 0x0000000502147c36 */ /* 0x041fe20008000000 */
[----:B------:R-:W0:Y:S01]  /*110dc0*/  LDCU UR5, c[0x0][0x3b8] ;  /* 0x00007700ff0577ac */ /* 0x000e220008000800 */
[----:B------:R-:W-:Y:S01]  /*110dd0*/  IMAD.WIDE R8, R2, 0x2, R14 ;  /* 0x0000000202087825 */ /* 0x000fe200078e020e */
[----:B---3--:R-:W-:Y:S01]  /*110de0*/  PRMT R5, R3, 0x7632, R5 ;  /* 0x0000763203057816 */ /* 0x008fe20000000005 */
[----:B------:R3:W-:Y:S01]  /*110df0*/  @P6 STG.E.U16 desc[UR66][R10.64], R3 ;  /* 0x000000030a006986 */ /* 0x0007e2000c101542 */
[----:B------:R-:W-:-:S03]  /*110e00*/  ISETP.LT.AND P6, PT, R24, UR4, !P3 ;  /* 0x0000000418007c0c */ /* 0x000fc6000dfc1270 */
[----:B---3--:R-:W3:Y:S01]  /*110e10*/  LDL.LU R3, [R1+0x4b4] ;  /* 0x0004b40001037983 */ /* 0x008ee20000300800 */
[----:B------:R-:W-:Y:S01]  /*110e20*/  IMAD.WIDE R10, R2, 0x2, R16 ;  /* 0x00000002020a7825 */ /* 0x000fe200078e0210 */
[----:B------:R-:W-:Y:S02]  /*110e30*/  PRMT R2, R22, 0x7632, R2 ;  /* 0x0000763216027816 */ /* 0x000fe40000000002 */
[----:B------:R0:W-:Y:S04]  /*110e40*/  @P2 STG.E.U16 desc[UR66][R18.64], R5 ;  /* 0x0000000512002986 */ /* 0x0001e8000c101542 */
[----:B------:R-:W3:Y:S04]  /*110e50*/  LDL.LU R27, [R1+0x4c4] ;  /* 0x0004c400011b7983 */ /* 0x000ee80000300800 */
[----:B------:R-:W-:Y:S01]  /*110e60*/  @P5 STG.E.U16 desc[UR66][R8.64], R22 ;  /* 0x0000001608005986 */ /* 0x000fe2000c101542 */
[----:B0-----:R-:W-:-:S03]  /*110e70*/  IMAD.WIDE R18, R20, 0x2, R6 ;  /* 0x0000000214127825 */ /* 0x001fc600078e0206 */
[----:B------:R2:W-:Y:S02]  /*110e80*/  @P4 STG.E.U16 desc[UR66][R10.64], R2 ;  /* 0x000000020a004986 */ /* 0x0005e4000c101542 */
[----:B--2---:R-:W-:Y:S02]  /*110e90*/  PRMT R2, R0, 0x7632, R2 ;  /* 0x0000763200027816 */ /* 0x004fe40000000002 */
[----:B------:R0:W-:Y:S04]  /*110ea0*/  @P6 STG.E.U16 desc[UR66][R18.64], R0 ;  /* 0x0000000012006986 */ /* 0x0001e8000c101542 */
[----:B0-----:R-:W2:Y:S04]  /*110eb0*/  LDL.LU R0, [R1+0x4a4] ;  /* 0x0004a40001007983 */ /* 0x001ea80000300800 */
[----:B------:R-:W2:Y:S01]  /*110ec0*/  LDL.LU R26, [R1+0x4d4] ;  /* 0x0004d400011a7983 */ /* 0x000ea20000300800 */
[----:B------:R-:W-:-:S02]  /*110ed0*/  ISETP.LT.AND P2, PT, R4, UR4, !P3 ;  /* 0x0000000404007c0c */ /* 0x000fc4000df41270 */
[----:B------:R-:W-:Y:S01]  /*110ee0*/  ISETP.LT.AND P5, PT, R28, UR4, !P3 ;  /* 0x000000041c007c0c */ /* 0x000fe2000dfa1270 */
[----:B------:R-:W-:Y:S01]  /*110ef0*/  IMAD.WIDE R8, R20, 0x2, R12 ;  /* 0x0000000214087825 */ /* 0x000fe200078e020c */
[----:B------:R-:W-:Y:S02]  /*110f00*/  ISETP.LT.AND P3, PT, R25, UR4, !P3 ;  /* 0x0000000419007c0c */ /* 0x000fe4000df61270 */
[----:B------:R-:W-:Y:S01]  /*110f10*/  ISETP.LT.AND P6, PT, R24, UR4, !P0 ;  /* 0x0000000418007c0c */ /* 0x000fe2000c7c1270 */
[----:B-1----:R-:W-:Y:S01]  /*110f20*/  VIADD R5, R20, UR6 ;  /* 0x0000000614057c36 */ /* 0x002fe20008000000 */
[----:B------:R-:W-:Y:S01]  /*110f30*/  ISETP.LT.AND P4, PT, R4, UR4, !P0 ;  /* 0x0000000404007c0c */ /* 0x000fe2000c781270 */
[----:B------:R-:W-:Y:S01]  /*110f40*/  IMAD.WIDE R10, R20, 0x2, R16 ;  /* 0x00000002140a7825 */ /* 0x000fe200078e0210 */
[----:B------:R-:W0:Y:S03]  /*110f50*/  LDCU UR6, c[0x0][0x3b8] ;  /* 0x00007700ff0677ac */ /* 0x000e260008000800 */
[----:B------:R1:W-:Y:S01]  /*110f60*/  @P2 STG.E.U16 desc[UR66][R8.64], R2 ;  /* 0x0000000208002986 */ /* 0x0003e2000c101542 */
[----:B------:R-:W-:-:S04]  /*110f70*/  IMAD.WIDE R18, R5, 0x2, R6 ;  /* 0x0000000205127825 */ /* 0x000fc800078e0206 */
[----:B-1----:R-:W-:Y:S01]  /*110f80*/  IMAD.WIDE R8, R20, 0x2, R14 ;  /* 0x0000000214087825 */ /* 0x002fe200078e020e */
[----:B----4-:R-:W-:-:S04]  /*110f90*/  PRMT R20, R21, 0x7632, R20 ;  /* 0x0000763215147816 */ /* 0x010fc80000000014 */
[----:B------:R1:W-:Y:S04]  /*110fa0*/  @P5 STG.E.U16 desc[UR66][R8.64], R21 ;  /* 0x0000001508005986 */ /* 0x0003e8000c101542 */
[----:B------:R4:W-:Y:S01]  /*110fb0*/  @P3 STG.E.U16 desc[UR66][R10.64], R20 ;  /* 0x000000140a003986 */ /* 0x0009e2000c101542 */
[----:B------:R-:W-:Y:S01]  /*110fc0*/  ISETP.LT.AND P3, PT, R28, UR4, !P0 ;  /* 0x000000041c007c0c */ /* 0x000fe2000c761270 */
[----:B------:R-:W-:Y:S01]  /*110fd0*/  VIADD R2, R29, 0xac ;  /* 0x000000ac1d027836 */ /* 0x000fe20000000000 */
[----:B------:R-:W-:Y:S01]  /*110fe0*/  ISETP.LT.AND P0, PT, R25, UR4, !P0 ;  /* 0x0000000419007c0c */ /* 0x000fe2000c701270 */
[----:B-1----:R-:W-:-:S03]  /*110ff0*/  IMAD.WIDE R8, R5, 0x2, R12 ;  /* 0x0000000205087825 */ /* 0x002fc600078e020c */
[----:B------:R-:W-:Y:S01]  /*111000*/  ISETP.GE.AND P2, PT, R2, UR42, PT ;  /* 0x0000002a02007c0c */ /* 0x000fe2000bf46270 */
[----:B------:R-:W1:Y:S01]  /*111010*/  LDCU UR42, c[0x0][0x3b8] ;  /* 0x00007700ff2a77ac */ /* 0x000e620008000800 */
[----:B------:R-:W-:Y:S01]  /*111020*/  VIADD R2, R5, UR5 ;  /* 0x0000000505027c36 */ /* 0x000fe20008000000 */
[----:B------:R-:W-:Y:S01]  /*111030*/  R2UR.FILL UR15, R23 ;  /* 0x00000000170f72ca */ /* 0x000fe200004e0000 */
[----:B------:R-:W0:Y:S01]  /*111040*/  LDCU UR5, c[0x0][0x3b8] ;  /* 0x00007700ff0577ac */ /* 0x000e220008000800 */
[----:B------:R-:W-:Y:S01]  /*111050*/  ISETP.LT.AND P5, PT, R4, UR4, !P1 ;  /* 0x0000000404007c0c */ /* 0x000fe2000cfa1270 */
[----:B----4-:R-:W-:Y:S01]  /*111060*/  IMAD.WIDE R20, R2, 0x2, R12 ;  /* 0x0000000202147825 */ /* 0x010fe200078e020c */
[----:B---3--:R-:W-:Y:S01]  /*111070*/  PRMT R10, R3, 0x7632, R10 ;  /* 0x00007632030a7816 */ /* 0x008fe2000000000a */
[----:B------:R3:W-:Y:S01]  /*111080*/  @P6 STG.E.U16 desc[UR66][R18.64], R3 ;  /* 0x0000000312006986 */ /* 0x0007e2000c101542 */
[----:B------:R-:W-:-:S03]  /*111090*/  ISETP.LT.AND P6, PT, R24, UR4, !P1 ;  /* 0x0000000418007c0c */ /* 0x000fc6000cfc1270 */
[----:B------:R4:W-:Y:S04]  /*1110a0*/  @P4 STG.E.U16 desc[UR66][R8.64], R10 ;  /* 0x0000000a08004986 */ /* 0x0009e8000c101542 */
[----:B---3--:R-:W3:Y:S01]  /*1110b0*/  LDL.LU R3, [R1+0x4b8] ;  /* 0x0004b80001037983 */ /* 0x008ee20000300800 */
[----:B----4-:R-:W-:-:S04]  /*1110c0*/  IMAD.WIDE R8, R5, 0x2, R14 ;  /* 0x0000000205087825 */ /* 0x010fc800078e020e */
[----:B------:R-:W-:Y:S01]  /*1110d0*/  IMAD.WIDE R10, R5, 0x2, R16 ;  /* 0x00000002050a7825 */ /* 0x000fe200078e0210 */
[----:B------:R-:W-:Y:S01]  /*1110e0*/  PRMT R5, R27, 0x7632, R5 ;  /* 0x000076321b057816 */ /* 0x000fe20000000005 */
[----:B------:R4:W-:Y:S02]  /*1110f0*/  @P3 STG.E.U16 desc[UR66][R8.64], R27 ;  /* 0x0000001b08003986 */ /* 0x0009e4000c101542 */
[----:B------:R-:W-:Y:S02]  /*111100*/  IMAD.WIDE R18, R2, 0x2, R6 ;  /* 0x0000000202127825 */ /* 0x000fe400078e0206 */
[----:B------:R0:W-:Y:S01]  /*111110*/  @P0 STG.E.U16 desc[UR66][R10.64], R5 ;  /* 0x000000050a000986 */ /* 0x0001e2000c101542 */
[----:B------:R-:W-:-:S03]  /*111120*/  ISETP.LT.AND P0, PT, R28, UR4, !P1 ;  /* 0x000000041c007c0c */ /* 0x000fc6000cf01270 */
[----:B----4-:R-:W4:Y:S01]  /*111130*/  LDL.LU R27, [R1+0x4c8] ;  /* 0x0004c800011b7983 */ /* 0x010f220000300800 */
[----:B------:R-:W-:-:S04]  /*111140*/  IMAD.WIDE R8, R2, 0x2, R14 ;  /* 0x0000000202087825 */ /* 0x000fc800078e020e */
[C---:B0-----:R-:W-:Y:S02]  /*111150*/  VIADD R5, R2.reuse, UR6 ;  /* 0x0000000602057c36 */ /* 0x041fe40008000000 */
[----:B------:R-:W-:Y:S01]  /*111160*/  IMAD.WIDE R10, R2, 0x2, R16 ;  /* 0x00000002020a7825 */ /* 0x000fe200078e0210 */
[----:B--2---:R-:W-:Y:S01]  /*111170*/  PRMT R23, R0, 0x7632, R23 ;  /* 0x0000763200177816 */ /* 0x004fe20000000017 */
[----:B------:R0:W-:Y:S01]  /*111180*/  @P6 STG.E.U16 desc[UR66][R18.64], R0 ;  /* 0x0000000012006986 */ /* 0x0001e2000c101542 */
[----:B------:R-:W-:Y:S01]  /*111190*/  ISETP.LT.AND P1, PT, R25, UR4, !P1 ;  /* 0x0000000419007c0c */ /* 0x000fe2000cf21270 */
[----:B------:R-:W-:Y:S01]  /*1111a0*/  VIADD R22, R29, 0xad ;  /* 0x000000ad1d167836 */ /* 0x000fe20000000000 */
[----:B------:R-:W2:Y:S01]  /*1111b0*/  LDCU UR6, c[0x0][0x3b8] ;  /* 0x00007700ff0677ac */ /* 0x000ea20008000800 */
[----:B0-----:R-:W2:Y:S01]  /*1111c0*/  LDL.LU R0, [R1+0x4a8] ;  /* 0x0004a80001007983 */ /* 0x001ea20000300800 */
[----:B------:R-:W-:-:S03]  /*1111d0*/  PRMT R2, R26, 0x7632, R2 ;  /* 0x000076321a027816 */ /* 0x000fc60000000002 */
[----:B------:R-:W-:Y:S04]  /*1111e0*/  @P5 STG.E.U16 desc[UR66][R20.64], R23 ;  /* 0x0000001714005986 */ /* 0x000fe8000c101542 */
[----:B------:R0:W-:Y:S04]  /*1111f0*/  @P0 STG.E.U16 desc[UR66][R8.64], R26 ;  /* 0x0000001a08000986 */ /* 0x0001e8000c101542 */
[----:B0-----:R-:W2:Y:S01]  /*111200*/  LDL.LU R26, [R1+0x4d8] ;  /* 0x0004d800011a7983 */ /* 0x001ea20000300800 */
[----:B------:R-:W-:Y:S01]  /*111210*/  ISETP.LT.AND P5, PT, R24, UR4, !P2 ;  /* 0x0000000418007c0c */ /* 0x000fe2000d7a1270 */
[----:B------:R-:W-:Y:S01]  /*111220*/  IMAD.WIDE R18, R5, 0x2, R6 ;  /* 0x0000000205127825 */ /* 0x000fe200078e0206 */
[----:B------:R-:W-:-:S02]  /*111230*/  ISETP.LT.AND P6, PT, R4, UR4, !P2 ;  /* 0x0000000404007c0c */ /* 0x000fc4000d7c1270 */
[----:B------:R-:W-:Y:S01]  /*111240*/  ISETP.LT.AND P0, PT, R28, UR4, !P2 ;  /* 0x000000041c007c0c */ /* 0x000fe2000d701270 */
[----:B------:R-:W-:Y:S01]  /*111250*/  VIADD R8, R29, 0xaf ;  /* 0x000000af1d087836 */ /* 0x000fe20000000000 */
[----:B------:R-:W-:Y:S01]  /*111260*/  ISETP.GE.AND P4, PT, R22, UR40, PT ;  /* 0x0000002816007c0c */ /* 0x000fe2000bf86270 */
[----:B------:R0:W-:Y:S01]  /*111270*/  @P1 STG.E.U16 desc[UR66][R10.64], R2 ;  /* 0x000000020a001986 */ /* 0x0001e2000c101542 */
[----:B------:R-:W-:Y:S01]  /*111280*/  ISETP.LT.AND P2, PT, R25, UR4, !P2 ;  /* 0x0000000419007c0c */ /* 0x000fe2000d741270 */
[C---:B------:R-:W-:Y:S01]  /*111290*/  IMAD.WIDE R20, R5.reuse, 0x2, R12 ;  /* 0x0000000205147825 */ /* 0x040fe200078e020c */
[----:B------:R-:W-:Y:S01]  /*1112a0*/  ISETP.GE.AND P1, PT, R8, UR32, PT ;  /* 0x0000002008007c0c */ /* 0x000fe2000bf26270 */
[----:B------:R-:W1:Y:S02]  /*1112b0*/  LDCU UR32, c[0x0][0x3b8] ;  /* 0x00007700ff2077ac */ /* 0x000e640008000800 */
[C---:B------:R-:W-:Y:S01]  /*1112c0*/  IMAD.WIDE R8, R5.reuse, 0x2, R14 ;  /* 0x0000000205087825 */ /* 0x040fe200078e020e */
[----:B------:R-:W1:Y:S03]  /*1112d0*/  LDCU UR40, c[0x0][0x3b8] ;  /* 0x00007700ff2877ac */ /* 0x000e660008000800 */
[C---:B0-----:R-:W-:Y:S01]  /*1112e0*/  VIADD R2, R5.reuse, UR5 ;  /* 0x0000000505027c36 */ /* 0x041fe20008000000 */
[----:B------:R-:W0:Y:S01]  /*1112f0*/  LDCU UR5, c[0x0][0x3b8] ;  /* 0x00007700ff0577ac */ /* 0x000e220008000800 */
[----:B------:R-:W-:-:S04]  /*111300*/  IMAD.WIDE R10, R5, 0x2, R16 ;  /* 0x00000002050a7825 */ /* 0x000fc800078e0210 */
[----:B------:R-:W-:-:S05]  /*111310*/  VIADD R22, R29, 0xae ;  /* 0x000000ae1d167836 */ /* 0x000fca0000000000 */
[----:B------:R-:W-:Y:S01]  /*111320*/  ISETP.GE.AND P3, PT, R22, UR34, PT ;  /* 0x0000002216007c0c */ /* 0x000fe2000bf66270 */
[----:B------:R-:W0:Y:S01]  /*111330*/  LDCU UR34, c[0x0][0x3b8] ;  /* 0x00007700ff2277ac */ /* 0x000e220008000800 */
[----:B---3--:R3:W-:Y:S01]  /*111340*/  @P5 STG.E.U16 desc[UR66][R18.64], R3 ;  /* 0x0000000312005986 */ /* 0x0087e2000c101542 */
[----:B------:R-:W-:Y:S02]  /*111350*/  ISETP.LT.AND P5, PT, R24, UR4, !P4 ;  /* 0x0000000418007c0c */ /* 0x000fe4000e7a1270 */
[----:B------:R-:W-:Y:S02]  /*111360*/  PRMT R23, R3, 0x7632, R23 ;  /* 0x0000763203177816 */ /* 0x000fe40000000017 */
[----:B---3--:R-:W3:Y:S01]  /*111370*/  LDL.LU R3, [R1+0x4bc] ;  /* 0x0004bc0001037983 */ /* 0x008ee20000300800 */
[----:B------:R-:W-:-:S03]  /*111380*/  IMAD.WIDE R18, R2, 0x2, R6 ;  /* 0x0000000202127825 */ /* 0x000fc600078e0206 */
[----:B------:R-:W-:Y:S01]  /*111390*/  @P6 STG.E.U16 desc[UR66][R20.64], R23 ;  /* 0x0000001714006986 */ /* 0x000fe2000c101542 */
[----:B----4-:R-:W-:-:S03]  /*1113a0*/  PRMT R5, R27, 0x7632, R5 ;  /* 0x000076321b057816 */ /* 0x010fc60000000005 */
[----:B------:R4:W-:Y:S01]  /*1113b0*/  @P0 STG.E.U16 desc[UR66][R8.64], R27 ;  /* 0x0000001b08000986 */ /* 0x0009e2000c101542 */
[----:B------:R-:W-:-:S03]  /*1113c0*/  ISETP.LT.AND P6, PT, R4, UR4, !P4 ;  /* 0x0000000404007c0c */ /* 0x000fc6000e7c1270 */
[----:B------:R2:W-:Y:S04]  /*1113d0*/  @P2 STG.E.U16 desc[UR66][R10.64], R5 ;  /* 0x000000050a002986 */ /* 0x0005e8000c101542 */
[----:B----4-:R-:W4:Y:S01]  /*1113e0*/  LDL.LU R27, [R1+0x4cc] ;  /* 0x0004cc00011b7983 */ /* 0x010f220000300800 */
[----:B------:R-:W-:Y:S02]  /*1113f0*/  VIADD R8, R29, 0xb0 ;  /* 0x000000b01d087836 */ /* 0x000fe40000000000 */
[----:B------:R-:W-:-:S03]  /*111400*/  IMAD.WIDE R20, R2, 0x2, R12 ;  /* 0x0000000202147825 */ /* 0x000fc600078e020c */
[----:B------:R-:W-:Y:S01]  /*111410*/  ISETP.GE.AND P0, PT, R8, UR28, PT ;  /* 0x0000001c08007c0c */ /* 0x000fe2000bf06270 */
[----:B--2---:R-:W-:Y:S01]  /*111420*/  VIADD R5, R2, UR6 ;  /* 0x0000000602057c36 */ /* 0x004fe20008000000 */
[----:B------:R-:W-:Y:S01]  /*111430*/  PRMT R22, R0, 0x7632, R22 ;  /* 0x0000763200167816 */ /* 0x000fe20000000016 */
[----:B------:R2:W-:Y:S01]  /*111440*/  @P5 STG.E.U16 desc[UR66][R18.64], R0 ;  /* 0x0000000012005986 */ /* 0x0005e2000c101542 */
[----:B------:R-:W-:Y:S01]  /*111450*/  ISETP.LT.AND P5, PT, R28, UR4, !P4 ;  /* 0x000000041c007c0c */ /* 0x000fe2000e7a1270 */
[----:B------:R-:W-:Y:S01]  /*111460*/  IMAD.WIDE R8, R2, 0x2, R16 ;  /* 0x0000000202087825 */ /* 0x000fe200078e0210 */
[----:B------:R-:W-:Y:S01]  /*111470*/  ISETP.LT.AND P2, PT, R4, UR4, !P3 ;  /* 0x0000000404007c0c */ /* 0x000fe2000df41270 */
[----:B------:R-:W0:Y:S01]  /*111480*/  LDCU UR6, c[0x0][0x3b8] ;  /* 0x00007700ff0677ac */ /* 0x000e220008000800 */
[----:B------:R-:W0:Y:S01]  /*111490*/  LDCU UR28, c[0x0][0x3b8] ;  /* 0x00007700ff1c77ac */ /* 0x000e220008000800 */
[----:B--2---:R-:W2:Y:S01]  /*1114a0*/  LDL.LU R0, [R1+0x4ac] ;  /* 0x0004ac0001007983 */ /* 0x004ea20000300800 */
[----:B------:R-:W-:-:S03]  /*1114b0*/  IMAD.WIDE R18, R2, 0x2, R14 ;  /* 0x0000000202127825 */ /* 0x000fc600078e020e */
[----:B------:R-:W-:Y:S01]  /*1114c0*/  @P6 STG.E.U16 desc[UR66][R20.64], R22 ;  /* 0x0000001614006986 */ /* 0x000fe2000c101542 */
[----:B------:R-:W-:-:S03]  /*1114d0*/  PRMT R2, R26, 0x7632, R2 ;  /* 0x000076321a027816 */ /* 0x000fc60000000002 */
[----:B------:R0:W-:Y:S04]  /*1114e0*/  @P5 STG.E.U16 desc[UR66][R18.64], R26 ;  /* 0x0000001a12005986 */ /* 0x0001e8000c101542 */
[----:B0-----:R-:W2:Y:S01]  /*1114f0*/  LDL.LU R26, [R1+0x4dc] ;  /* 0x0004dc00011a7983 */ /* 0x001ea20000300800 */
[----:B------:R-:W-:Y:S02]  /*111500*/  ISETP.LT.AND P4, PT, R25, UR4, !P4 ;  /* 0x0000000419007c0c */ /* 0x000fe4000e781270 */
[----:B------:R-:W-:Y:S01]  /*111510*/  ISETP.LT.AND P6, PT, R24, UR4, !P3 ;  /* 0x0000000418007c0c */ /* 0x000fe2000dfc1270 */
[----:B------:R-:W-:Y:S01]  /*111520*/  IMAD.WIDE R10, R5, 0x2, R6 ;  /* 0x00000002050a7825 */ /* 0x000fe200078e0206 */
[----:B------:R-:W-:-:S03]  /*111530*/  ISETP.LT.AND P5, PT, R28, UR4, !P3 ;  /* 0x000000041c007c0c */ /* 0x000fc6000dfa1270 */
[----:B------:R-:W-:-:S06]  /*111540*/  IMAD.WIDE R18, R5, 0x2, R12 ;  /* 0x0000000205127825 */ /* 0x000fcc00078e020c */
[----:B------:R0:W-:Y:S01]  /*111550*/  @P4 STG.E.U16 desc[UR66][R8.64], R2 ;  /* 0x0000000208004986 */ /* 0x0001e2000c101542 */
[----:B------:R-:W-:Y:S01]  /*111560*/  ISETP.LT.AND P4, PT, R25, UR4, !P3 ;  /* 0x0000000419007c0c */ /* 0x000fe2000df81270 */
[----:B0-----:R-:W-:Y:S01]  /*111570*/  IMAD.WIDE R8, R5, 0x2, R14 ;  /* 0x0000000205087825 */ /* 0x001fe200078e020e */
[----:B---3--:R-:W-:Y:S01]  /*111580*/  PRMT R20, R3, 0x7632, R20 ;  /* 0x0000763203147816 */ /* 0x008fe20000000014 */
[----:B------:R0:W-:Y:S01]  /*111590*/  @P6 STG.E.U16 desc[UR66][R10.64], R3 ;  /* 0x000000030a006986 */ /* 0x0001e2000c101542 */
[----:B------:R-:W-:-:S03]  /*1115a0*/  ISETP.LT.AND P6, PT, R24, UR4, !P1 ;  /* 0x0000000418007c0c */ /* 0x000fc6000cfc1270 */
[----:B------:R3:W-:Y:S01]  /*1115b0*/  @P2 STG.E.U16 desc[UR66][R18.64], R20 ;  /* 0x0000001412002986 */ /* 0x0007e2000c101542 */
[----:B------:R-:W-:Y:S01]  /*1115c0*/  ISETP.LT.AND P2, PT, R4, UR4, !P1 ;  /* 0x0000000404007c0c */ /* 0x000fe2000cf41270 */
[C---:B0-----:R-:W-:Y:S02]  /*1115d0*/  IMAD.WIDE R10, R5.reuse, 0x2, R16 ;  /* 0x00000002050a7825 */ /* 0x041fe400078e0210 */
[----:B------:R-:W4:Y:S02]  /*1115e0*/  LDL.LU R3, [R1+0x510] ;  /* 0x0005100001037983 */ /* 0x000f240000300800 */
[----:B---3--:R-:W-:Y:S01]  /*1115f0*/  VIADD R20, R5, UR5 ;  /* 0x0000000505147c36 */ /* 0x008fe20008000000 */
[----:B--2---:R-:W-:Y:S02]  /*111600*/  PRMT R22, R26, 0x7632, R22 ;  /* 0x000076321a167816 */ /* 0x004fe40000000016 */
[----:B----4-:R-:W-:Y:S01]  /*111610*/  PRMT R5, R27, 0x7632, R5 ;  /* 0x000076321b057816 */ /* 0x010fe20000000005 */
[----:B------:R0:W-:Y:S01]  /*111620*/  @P5 STG.E.U16 desc[UR66][R8.64], R27 ;  /* 0x0000001b08005986 */ /* 0x0001e2000c101542 */
[----:B------:R-:W-:Y:S01]  /*111630*/  IMAD.WIDE R18, R20, 0x2, R6 ;  /* 0x0000000214127825 */ /* 0x000fe200078e0206 */
[----:B------:R-:W-:Y:S01]  /*111640*/  IADD3 R2, PT, PT, R29, 0xb1, RZ ;  /* 0x000000b11d027810 */ /* 0x000fe20007ffe0ff */
[----:B------:R-:W2:Y:S01]  /*111650*/  LDCU UR5, c[0x0][0x3b8] ;  /* 0x00007700ff0577ac */ /* 0x000ea20008000800 */
[----:B------:R3:W-:Y:S01]  /*111660*/  @P4 STG.E.U16 desc[UR66][R10.64], R5 ;  /* 0x000000050a004986 */ /* 0x0007e2000c101542 */
[----:B------:R-:W-:-:S03]  /*111670*/  ISETP.LT.AND P4, PT, R28, UR4, !P1 ;  /* 0x000000041c007c0c */ /* 0x000fc6000cf81270 */
[----:B------:R4:W-:Y:S01]  /*111680*/  @P6 STG.E.U16 desc[UR66][R18.64], R0 ;  /* 0x0000000012006986 */ /* 0x0009e2000c101542 */
[----:B0-----:R-:W-:Y:S01]  /*111690*/  IMAD.WIDE R8, R20, 0x2, R12 ;  /* 0x0000000214087825 */ /* 0x001fe200078e020c */
[----:B---3--:R-:W-:Y:S02]  /*1116a0*/  PRMT R5, R0, 0x7632, R5 ;  /* 0x0000763200057816 */ /* 0x008fe40000000005 */
[----:B----4-:R-:W3:Y:S04]  /*1116b0*/  LDL.LU R0, [R1+0x500] ;  /* 0x0005000001007983 */ /* 0x010ee80000300800 */
[----:B------:R0:W-:Y:S02]  /*1116c0*/  @P2 STG.E.U16 desc[UR66][R8.64], R5 ;  /* 0x0000000508002986 */ /* 0x0001e4000c101542 */
[----:B0-----:R-:W-:-:S05]  /*1116d0*/  IMAD.WIDE R8, R20, 0x2, R14 ;  /* 0x0000000214087825 */ /* 0x001fca00078e020e */
[----:B------:R0:W-:Y:S04]  /*1116e0*/  @P4 STG.E.U16 desc[UR66][R8.64], R26 ;  /* 0x0000001a08004986 */ /* 0x0001e8000c101542 */
[----:B0-----:R-:W4:Y:S01]  /*1116f0*/  LDL.LU R26, [R1+0x4f4] ;  /* 0x0004f400011a7983 */ /* 0x001f220000300800 */
[----:B------:R-:W-:Y:S02]  /*111700*/  ISETP.LT.AND P1, PT, R25, UR4, !P1 ;  /* 0x0000000419007c0c */ /* 0x000fe4000cf21270 */
[----:B------:R-:W-:Y:S02]  /*111710*/  ISETP.LT.AND P5, PT, R24, UR4, !P0 ;  /* 0x0000000418007c0c */ /* 0x000fe4000c7a1270 */
[----:B------:R-:W-:Y:S01]  /*111720*/  ISETP.GE.AND P3, PT, R2, UR24, PT ;  /* 0x0000001802007c0c */ /* 0x000fe2000bf66270 */
[----:B------:R-:W-:-:S02]  /*111730*/  VIADD R2, R20, UR6 ;  /* 0x0000000614027c36 */ /* 0x000fc40008000000 */
[----:B------:R-:W-:Y:S01]  /*111740*/  IMAD.WIDE R10, R20, 0x2, R16 ;  /* 0x00000002140a7825 */ /* 0x000fe200078e0210 */
[----:B------:R-:W-:Y:S01]  /*111750*/  ISETP.LT.AND P6, PT, R4, UR4, !P0 ;  /* 0x0000000404007c0c */ /* 0x000fe2000c7c1270 */
[----:B------:R-:W0:Y:S02]  /*111760*/  LDCU UR24, c[0x0][0x3b8] ;  /* 0x00007700ff1877ac */ /* 0x000e240008000800 */
[----:B------:R-:W-:Y:S01]  /*111770*/  IMAD.WIDE R18, R2, 0x2, R6 ;  /* 0x0000000202127825 */ /* 0x000fe200078e0206 */
[----:B----4-:R4:W-:Y:S03]  /*111780*/  STL [R1+0x3c48], R26 ;  /* 0x003c481a01007387 */ /* 0x0109e60000100800 */
[----:B------:R-:W-:Y:S01]  /*111790*/  VIADD R5, R29, 0xb2 ;  /* 0x000000b21d057836 */ /* 0x000fe20000000000 */
[----:B------:R-:W-:Y:S01]  /*1117a0*/  ISETP.LT.AND P4, PT, R28, UR4, !P0 ;  /* 0x000000041c007c0c */ /* 0x000fe2000c781270 */
[----:B------:R-:W0:Y:S01]  /*1117b0*/  LDCU UR6, c[0x0][0x39c] ;  /* 0x00007380ff0677ac */ /* 0x000e220008000800 */
[----:B----4-:R-:W4:Y:S01]  /*1117c0*/  LDL.LU R26, [R1+0x4e0] ;  /* 0x0004e000011a7983 */ /* 0x010f220000300800 */
[----:B------:R-:W-:-:S02]  /*1117d0*/  PRMT R23, R3, 0x7632, R23 ;  /* 0x0000763203177816 */ /* 0x000fc40000000017 */
[----:B------:R-:W-:Y:S01]  /*1117e0*/  ISETP.LT.AND P0, PT, R25, UR4, !P0 ;  /* 0x0000000419007c0c */ /* 0x000fe2000c701270 */
[----:B------:R-:W-:Y:S04]  /*1117f0*/  @P1 STG.E.U16 desc[UR66][R10.64], R22 ;  /* 0x000000160a001986 */ /* 0x000fe8000c101542 */
[----:B------:R0:W-:Y:S01]  /*111800*/  @P5 STG.E.U16 desc[UR66][R18.64], R3 ;  /* 0x0000000312005986 */ /* 0x0001e2000c101542 */
[----:B------:R-:W-:Y:S02]  /*111810*/  ISETP.LT.AND P5, PT, R24, UR4, !P3 ;  /* 0x0000000418007c0c */ /* 0x000fe4000dfa1270 */
[----:B------:R-:W-:Y:S01]  /*111820*/  ISETP.GE.AND P2, PT, R5, UR22, PT ;  /* 0x0000001605007c0c */ /* 0x000fe2000bf46270 */
[C---:B--2---:R-:W-:Y:S01]  /*111830*/  VIADD R5, R2.reuse, UR5 ;  /* 0x0000000502057c36 */ /* 0x044fe20008000000 */
[----:B------:R-:W2:Y:S01]  /*111840*/  LDCU UR5, c[0x0][0x3b8] ;  /* 0x00007700ff0577ac */ /* 0x000ea20008000800 */
[C---:B------:R-:W-:Y:S01]  /*111850*/  IMAD.WIDE R20, R2.reuse, 0x2, R12 ;  /* 0x0000000202147825 */ /* 0x040fe200078e020c */
[----:B------:R-:W1:Y:S01]  /*111860*/  LDCU UR22, c[0x0][0x3b8] ;  /* 0x00007700ff1677ac */ /* 0x000e620008000800 */
[----:B0-----:R-:W2:Y:S02]  /*111870*/  LDL.LU R3, [R1+0x4f0] ;  /* 0x0004f00001037983 */ /* 0x001ea40000300800 */
[----:B------:R-:W-:-:S02]  /*111880*/  IMAD.WIDE R8, R2, 0x2, R14 ;  /* 0x0000000202087825 */ /* 0x000fc400078e020e */
[----:B------:R-:W2:Y:S02]  /*111890*/  LDL.LU R27, [R1+0x514] ;  /* 0x00051400011b7983 */ /* 0x000ea40000300800 */
[----:B------:R-:W-:-:S04]  /*1118a0*/  IMAD.WIDE R10, R2, 0x2, R16 ;  /* 0x00000002020a7825 */ /* 0x000fc800078e0210 */
[C---:B------:R-:W-:Y:S01]  /*1118b0*/  IMAD.WIDE R18, R5.reuse, 0x2, R6 ;  /* 0x0000000205127825 */ /* 0x040fe200078e0206 */
[----:B------:R3:W-:Y:S02]  /*1118c0*/  @P6 STG.E.U16 desc[UR66][R20.64], R23 ;  /* 0x0000001714006986 */ /* 0x0007e4000c101542 */
[----:B---3--:R-:W-:Y:S02]  /*1118d0*/  PRMT R23, R0, 0x7632, R23 ;  /* 0x0000763200177816 */ /* 0x008fe40000000017 */
[----:B----4-:R-:W-:Y:S01]  /*1118e0*/  PRMT R2, R26, 0x7632, R2 ;  /* 0x000076321a027816 */ /* 0x010fe20000000002 */
[----:B------:R0:W-:Y:S04]  /*1118f0*/  @P4 STG.E.U16 desc[UR66][R8.64], R26 ;  /* 0x0000001a08004986 */ /* 0x0001e8000c101542 */
[----:B------:R-:W-:Y:S04]  /*111900*/  @P0 STG.E.U16 desc[UR66][R10.64], R2 ;  /* 0x000000020a000986 */ /* 0x000fe8000c101542 */
[----:B------:R3:W-:Y:S04]  /*111910*/  @P5 STG.E.U16 desc[UR66][R18.64], R0 ;  /* 0x0000000012005986 */ /* 0x0007e8000c101542 */
[----:B0-----:R-:W4:Y:S04]  /*111920*/  LDL.LU R26, [R1+0x3c48] ;  /* 0x003c4800011a7983 */ /* 0x001f280000300800 */
[----:B---3--:R-:W3:Y:S01]  /*111930*/  LDL.LU R0, [R1+0x4e4] ;  /* 0x0004e40001007983 */ /* 0x008ee20000300800 */
[----:B------:R-:W-:Y:S01]  /*111940*/  ISETP.LT.AND P6, PT, R4, UR4, !P3 ;  /* 0x0000000404007c0c */ /* 0x000fe2000dfc1270 */
[----:B------:R-:W-:Y:S01]  /*111950*/  IMAD.WIDE R20, R5, 0x2, R12 ;  /* 0x0000000205147825 */ /* 0x000fe200078e020c */
[----:B------:R-:W-:-:S03]  /*111960*/  ISETP.LT.AND P4, PT, R28, UR4, !P3 ;  /* 0x000000041c007c0c */ /* 0x000fc6000df81270 */
[----:B------:R-:W-:Y:S01]  /*111970*/  VIADD R8, R29, 0xb4 ;  /* 0x000000b41d087836 */ /* 0x000fe20000000000 */
[----:B------:R-:W-:Y:S01]  /*111980*/  ISETP.LT.AND P3, PT, R25, UR4, !P3 ;  /* 0x0000000419007c0c */ /* 0x000fe2000df61270 */
[C---:B--2---:R-:W-:Y:S01]  /*111990*/  VIADD R2, R5.reuse, UR5 ;  /* 0x0000000505027c36 */ /* 0x044fe20008000000 */
[----:B------:R-:W-:Y:S01]  /*1119a0*/  ISETP.LT.AND P5, PT, R24, UR4, !P2 ;  /* 0x0000000418007c0c */ /* 0x000fe2000d7a1270 */
[----:B------:R-:W0:Y:S04]  /*1119b0*/  LDCU UR5, c[0x0][0x3b8] ;  /* 0x00007700ff0577ac */ /* 0x000e280008000800 */
[----:B------:R2:W-:Y:S01]  /*1119c0*/  @P6 STG.E.U16 desc[UR66][R20.64], R23 ;  /* 0x0000001714006986 */ /* 0x0005e2000c101542 */
[----:B------:R-:W-:Y:S01]  /*1119d0*/  ISETP.GE.AND P0, PT, R8, UR8, PT ;  /* 0x0000000808007c0c */ /* 0x000fe2000bf06270 */
[----:B------:R-:W-:-:S02]  /*1119e0*/  IMAD.WIDE R8, R5, 0x2, R14 ;  /* 0x0000000205087825 */ /* 0x000fc400078e020e */
[----:B--2---:R-:W2:Y:S01]  /*1119f0*/  LDL.LU R23, [R1+0x504] ;  /* 0x0005040001177983 */ /* 0x004ea20000300800 */
[----:B------:R-:W-:Y:S01]  /*111a00*/  ISETP.LT.AND P6, PT, R4, UR4, !P2 ;  /* 0x0000000404007c0c */ /* 0x000fe2000d7c1270 */
[----:B------:R-:W-:Y:S01]  /*111a10*/  IMAD.WIDE R10, R5, 0x2, R16 ;  /* 0x00000002050a7825 */ /* 0x000fe200078e0210 */
[----:B------:R-:W0:Y:S01]  /*111a20*/  LDCU UR8, c[0x0][0x3b8] ;  /* 0x00007700ff0877ac */ /* 0x000e220008000800 */
[----:B------:R1:W-:Y:S01]  /*111a30*/  @P4 STG.E.U16 desc[UR66][R8.64], R3 ;  /* 0x0000000308004986 */ /* 0x0003e2000c101542 */
[----:B------:R-:W-:Y:S01]  /*111a40*/  ISETP.LT.AND P4, PT, R28, UR4, !P2 ;  /* 0x000000041c007c0c */ /* 0x000fe2000d781270 */
[----:B------:R-:W-:Y:S01]  /*111a50*/  VIADD R22, R29, 0xb3 ;  /* 0x000000b31d167836 */ /* 0x000fe20000000000 */
[----:B------:R-:W-:Y:S01]  /*111a60*/  PRMT R5, R3, 0x7632, R5 ;  /* 0x0000763203057816 */ /* 0x000fe20000000005 */
[----:B------:R-:W-:-:S03]  /*111a70*/  IMAD.WIDE R18, R2, 0x2, R6 ;  /* 0x0000000202127825 */ /* 0x000fc600078e0206 */
[----:B------:R-:W-:Y:S01]  /*111a80*/  ISETP.GE.AND P1, PT, R22, UR16, PT ;  /* 0x0000001016007c0c */ /* 0x000fe2000bf26270 */
[----:B------:R0:W-:Y:S01]  /*111a90*/  @P3 STG.E.U16 desc[UR66][R10.64], R5 ;  /* 0x000000050a003986 */ /* 0x0001e2000c101542 */
[C---:B------:R-:W-:Y:S01]  /*111aa0*/  IMAD.WIDE R20, R2.reuse, 0x2, R12 ;  /* 0x0000000202147825 */ /* 0x040fe200078e020c */
[----:B------:R-:W-:Y:S01]  /*111ab0*/  PRMT R22, R27, 0x7632, R22 ;  /* 0x000076321b167816 */ /* 0x000fe20000000016 */
[----:B------:R-:W2:Y:S01]  /*111ac0*/  LDCU UR16, c[0x0][0x3b8] ;  /* 0x00007700ff1077ac */ /* 0x000ea20008000800 */
[----:B-1----:R-:W4:Y:S01]  /*111ad0*/  LDL.LU R3, [R1+0x3c44] ;  /* 0x003c440001037983 */ /* 0x002f220000300800 */
[----:B------:R-:W-:-:S03]  /*111ae0*/  IMAD.WIDE R8, R2, 0x2, R14 ;  /* 0x0000000202087825 */ /* 0x000fc600078e020e */
[----:B------:R1:W-:Y:S04]  /*111af0*/  @P5 STG.E.U16 desc[UR66][R18.64], R27 ;  /* 0x0000001b12005986 */ /* 0x0003e8000c101542 */
[----:B------:R-:W-:Y:S01]  /*111b00*/  @P6 STG.E.U16 desc[UR66][R20.64], R22 ;  /* 0x0000001614006986 */ /* 0x000fe2000c101542 */
[C---:B0-----:R-:W-:Y:S02]  /*111b10*/  VIADD R5, R2.reuse, UR5 ;  /* 0x0000000502057c36 */ /* 0x041fe40008000000 */
[----:B------:R-:W-:Y:S01]  /*111b20*/  IMAD.WIDE R10, R2, 0x2, R16 ;  /* 0x00000002020a7825 */ /* 0x000fe200078e0210 */
[----:B-1----:R-:W4:Y:S01]  /*111b30*/  LDL.LU R27, [R1+0x518] ;  /* 0x00051800011b7983 */ /* 0x002f220000300800 */
[----:B------:R-:W-:Y:S02]  /*111b40*/  ISETP.LT.AND P2, PT, R25, UR4, !P2 ;  /* 0x0000000419007c0c */ /* 0x000fe4000d741270 */
[----:B------:R-:W-:Y:S01]  /*111b50*/  ISETP.LT.AND P3, PT, R4, UR4, !P1 ;  /* 0x0000000404007c0c */ /* 0x000fe2000cf61270 */
[----:B------:R-:W-:Y:S01]  /*111b60*/  VIADD R18, R29, 0xb5 ;  /* 0x000000b51d127836 */ /* 0x000fe20000000000 */
[----:B------:R-:W-:Y:S01]  /*111b70*/  ISETP.LT.AND P6, PT, R24, UR4, !P1 ;  /* 0x0000000418007c0c */ /* 0x000fe2000cfc1270 */
[----:B------:R-:W0:Y:S01]  /*111b80*/  LDCU UR5, c[0x0][0x39c] ;  /* 0x00007380ff0577ac */ /* 0x000e220008000800 */
[----:B---3--:R-:W-:Y:S01]  /*111b90*/  PRMT R2, R0, 0x7632, R2 ;  /* 0x0000763200027816 */ /* 0x008fe20000000002 */
[----:B------:R1:W-:Y:S04]  /*111ba0*/  @P4 STG.E.U16 desc[UR66][R8.64], R0 ;  /* 0x0000000008004986 */ /* 0x0003e8000c101542 */
[----:B-1----:R-:W3:Y:S01]  /*111bb0*/  LDL.LU R0, [R1+0x4e8] ;  /* 0x0004e80001007983 */ /* 0x002ee20000300800 */
[----:B------:R-:W-:Y:S01]  /*111bc0*/  ISETP.LT.AND P5, PT, R28, UR4, !P1 ;  /* 0x000000041c007c0c */ /* 0x000fe2000cfa1270 */
[C---:B------:R-:W-:Y:S01]  /*111bd0*/  IMAD.WIDE R8, R5.reuse, 0x2, R6 ;  /* 0x0000000205087825 */ /* 0x040fe200078e0206 */
[----:B------:R-:W-:Y:S01]  /*111be0*/  ISETP.GE.AND P4, PT, R18, UR14, PT ;  /* 0x0000000e12007c0c */ /* 0x000fe2000bf86270 */
[----:B------:R1:W-:Y:S02]  /*111bf0*/  @P2 STG.E.U16 desc[UR66][R10.64], R2 ;  /* 0x000000020a002986 */ /* 0x0003e4000c101542 */
[----:B------:R-:W-:Y:S01]  /*111c00*/  IMAD.WIDE R18, R5, 0x2, R14 ;  /* 0x0000000205127825 */ /* 0x000fe200078e020e */
[----:B------:R-:W-:Y:S01]  /*111c10*/  ISETP.LT.AND P2, PT, R25, UR4, !P1 ;  /* 0x0000000419007c0c */ /* 0x000fe2000cf41270 */
[----:B------:R-:W0:Y:S01]  /*111c20*/  LDCU UR14, c[0x0][0x3b8] ;  /* 0x00007700ff0e77ac */ /* 0x000e220008000800 */
[----:B--2---:R2:W-:Y:S01]  /*111c30*/  @P6 STG.E.U16 desc[UR66][R8.64], R23 ;  /* 0x0000001708006986 */ /* 0x0045e2000c101542 */
[----:B-1----:R-:W-:Y:S01]  /*111c40*/  IMAD.WIDE R10, R5, 0x2, R12 ;  /* 0x00000002050a7825 */ /* 0x002fe200078e020c */
[----:B------:R-:W-:-:S02]  /*111c50*/  PRMT R2, R23, 0x7632, R2 ;  /* 0x0000763217027816 */ /* 0x000fc40000000002 */
[----:B--2---:R-:W2:Y:S04]  /*111c60*/  LDL.LU R23, [R1+0x508] ;  /* 0x0005080001177983 */ /* 0x004ea80000300800 */
[----:B------:R1:W-:Y:S04]  /*111c70*/  @P3 STG.E.U16 desc[UR66][R10.64], R2 ;  /* 0x000000020a003986 */ /* 0x0003e8000c101542 */
[----:B----4-:R4:W-:Y:S01]  /*111c80*/  @P5 STG.E.U16 desc[UR66][R18.64], R26 ;  /* 0x0000001a12005986 */ /* 0x0109e2000c101542 */
[----:B------:R-:W-:Y:S02]  /*111c90*/  ISETP.LT.AND P6, PT, R24, UR4, !P0 ;  /* 0x0000000418007c0c */ /* 0x000fe4000c7c1270 */
[----:B-1----:R-:W-:-:S02]  /*111ca0*/  PRMT R10, R26, 0x7632, R10 ;  /* 0x000076321a0a7816 */ /* 0x002fc4000000000a */
[----:B----4-:R-:W4:Y:S01]  /*111cb0*/  LDL.LU R26, [R1+0x4f8] ;  /* 0x0004f800011a7983 */ /* 0x010f220000300800 */
[----:B------:R-:W-:Y:S01]  /*111cc0*/  ISETP.LT.AND P3, PT, R4, UR4, !P0 ;  /* 0x0000000404007c0c */ /* 0x000fe2000c761270 */
[----:B------:R-:W-:Y:S01]  /*111cd0*/  IMAD.WIDE R8, R5, 0x2, R16 ;  /* 0x0000000205087825 */ /* 0x000fe200078e0210 */
[----:B------:R-:W-:-:S03]  /*111ce0*/  ISETP.LT.AND P5, PT, R28, UR4, !P0 ;  /* 0x000000041c007c0c */ /* 0x000fc6000c7a1270 */
[----:B------:R-:W-:Y:S02]  /*111cf0*/  VIADD R11, R29, 0xb6 ;  /* 0x000000b61d0b7836 */ /* 0x000fe40000000000 */
[----:B------:R-:W-:Y:S01]  /*111d00*/  VIADD R2, R5, UR8 ;  /* 0x0000000805027c36 */ /* 0x000fe20008000000 */
[----:B------:R1:W-:Y:S01]  /*111d10*/  @P2 STG.E.U16 desc[UR66][R8.64], R10 ;  /* 0x0000000a08002986 */ /* 0x0003e2000c101542 */
[----:B------:R-:W-:Y:S01]  /*111d20*/  PRMT R5, R27, 0x7632, R5 ;  /* 0x000076321b057816 */ /* 0x000fe20000000005 */
[----:B------:R-:W0:Y:S01]  /*111d30*/  LDCU UR8, c[0x0][0x3b8] ;  /* 0x00007700ff0877ac */ /* 0x000e220008000800 */
[----:B------:R-:W-:Y:S01]  /*111d40*/  ISETP.GE.AND P1, PT, R11, UR12, PT ;  /* 0x0000000c0b007c0c */ /* 0x000fe2000bf26270 */
[----:B------:R-:W-:-:S04]  /*111d50*/  IMAD.WIDE R18, R2, 0x2, R14 ;  /* 0x0000000202127825 */ /* 0x000fc800078e020e */
[C---:B-1----:R-:W-:Y:S01]  /*111d60*/  IMAD.WIDE R8, R2.reuse, 0x2, R6 ;  /* 0x0000000202087825 */ /* 0x042fe200078e0206 */
[----:B------:R-:W-:Y:S01]  /*111d70*/  ISETP.LT.AND P0, PT, R25, UR4, !P0 ;  /* 0x0000000419007c0c */ /* 0x000fe2000c701270 */
[----:B------:R-:W1:Y:S02]  /*111d80*/  LDCU UR12, c[0x0][0x3b8] ;  /* 0x00007700ff0c77ac */ /* 0x000e640008000800 */
[----:B------:R-:W-:Y:S01]  /*111d90*/  IMAD.WIDE R10, R2, 0x2, R12 ;  /* 0x00000002020a7825 */ /* 0x000fe200078e020c */
[----:B------:R-:W-:Y:S04]  /*111da0*/  @P6 STG.E.U16 desc[UR66][R8.64], R27 ;  /* 0x0000001b08006986 */ /* 0x000fe8000c101542 */
[----:B------:R0:W-:Y:S04]  /*111db0*/  @P3 STG.E.U16 desc[UR66][R10.64], R5 ;  /* 0x000000050a003986 */ /* 0x0001e8000c101542 */
[----:B---3--:R3:W-:Y:S01]  /*111dc0*/  @P5 STG.E.U16 desc[UR66][R18.64], R0 ;  /* 0x0000000012005986 */ /* 0x0087e2000c101542 */
[----:B0-----:R-:W-:-:S03]  /*111dd0*/  PRMT R5, R0, 0x7632, R5 ;  /* 0x0000763200057816 */ /* 0x001fc60000000005 */
[----:B---3--:R-:W3:Y:S04]  /*111de0*/  LDL.LU R0, [R1+0x51c] ;  /* 0x00051c0001007983 */ /* 0x008ee80000300800 */
[----:B------:R-:W3:Y:S01]  /*111df0*/  LDL.LU R27, [R1+0x4ec] ;  /* 0x0004ec00011b7983 */ /* 0x000ee20000300800 */
[----:B------:R-:W-:Y:S01]  /*111e00*/  ISETP.LT.AND P6, PT, R24, UR4, !P4 ;  /* 0x0000000418007c0c */ /* 0x000fe2000e7c1270 */
[----:B------:R-:W-:Y:S01]  /*111e10*/  IMAD.WIDE R8, R2, 0x2, R16 ;  /* 0x0000000202087825 */ /* 0x000fe200078e0210 */
[----:B------:R-:W-:Y:S02]  /*111e20*/  ISETP.LT.AND P2, PT, R4, UR4, !P4 ;  /* 0x0000000404007c0c */ /* 0x000fe4000e741270 */
[----:B------:R-:W-:Y:S01]  /*111e30*/  ISETP.LT.AND P5, PT, R28, UR4, !P4 ;  /* 0x000000041c007c0c */ /* 0x000fe2000e7a1270 */
[----:B------:R-:W-:-:S02]  /*111e40*/  VIADD R10, R29, 0xb7 ;  /* 0x000000b71d0a7836 */ /* 0x000fc40000000000 */
[----:B------:R-:W-:Y:S01]  /*111e50*/  VIADD R2, R2, UR8 ;  /* 0x0000000802027c36 */ /* 0x000fe20008000000 */
[----:B------:R0:W-:Y:S01]  /*111e60*/  @P0 STG.E.U16 desc[UR66][R8.64], R5 ;  /* 0x0000000508000986 */ /* 0x0001e2000c101542 */
[----:B------:R-:W-:Y:S01]  /*111e70*/  ISETP.LT.AND P4, PT, R25, UR4, !P4 ;  /* 0x0000000419007c0c */ /* 0x000fe2000e781270 */
[----:B------:R-:W1:Y:S01]  /*111e80*/  LDCU UR8, c[0x0][0x3b8] ;  /* 0x00007700ff0877ac */ /* 0x000e620008000800 */
[----:B------:R-:W-:Y:S01]  /*111e90*/  ISETP.GE.AND P3, PT, R10, UR10, PT ;  /* 0x0000000a0a007c0c */ /* 0x000fe2000bf66270 */
[----:B------:R-:W-:-:S04]  /*111ea0*/  IMAD.WIDE R10, R2, 0x2, R12 ;  /* 0x00000002020a7825 */ /* 0x000fc800078e020c */
[----:B------:R-:W-:-:S04]  /*111eb0*/  IMAD.WIDE R18, R2, 0x2, R14 ;  /* 0x0000000202127825 */ /* 0x000fc800078e020e */
[----:B0-----:R-:W-:Y:S01]  /*111ec0*/  IMAD.WIDE R8, R2, 0x2, R6 ;  /* 0x0000000202087825 */ /* 0x001fe200078e0206 */
[----:B--2---:R-:W-:Y:S01]  /*111ed0*/  PRMT R5, R23, 0x7632, R5 ;  /* 0x0000763217057816 */ /* 0x004fe20000000005 */
[----:B------:R-:W0:Y:S03]  /*111ee0*/  LDCU UR10, c[0x0][0x3b8] ;  /* 0x00007700ff0a77ac */ /* 0x000e260008000800 */
[----:B------:R-:W-:Y:S04]  /*111ef0*/  @P6 STG.E.U16 desc[UR66][R8.64], R23 ;  /* 0x0000001708006986 */ /* 0x000fe8000c101542 */
[----:B------:R2:W-:Y:S04]  /*111f00*/  @P2 STG.E.U16 desc[UR66][R10.64], R5 ;  /* 0x000000050a002986 */ /* 0x0005e8000c101542 */
[----:B----4-:R4:W-:Y:S01]  /*111f10*/  @P5 STG.E.U16 desc[UR66][R18.64], R26 ;  /* 0x0000001a12005986 */ /* 0x0109e2000c101542 */
[----:B------:R-:W-:-:S02]  /*111f20*/  ISETP.LT.AND P0, PT, R24, UR4, !P1 ;  /* 0x0000000418007c0c */ /* 0x000fc4000cf01270 */
[----:B--2---:R-:W-:Y:S02]  /*111f30*/  PRMT R5, R26, 0x7632, R5 ;  /* 0x000076321a057816 */ /* 0x004fe40000000005 */
[----:B----4-:R-:W2:Y:S01]  /*111f40*/  LDL.LU R26, [R1+0x50c] ;  /* 0x00050c00011a7983 */ /* 0x010ea20000300800 */
[----:B------:R-:W-:-:S03]  /*111f50*/  IMAD.WIDE R8, R2, 0x2, R16 ;  /* 0x0000000202087825 */ /* 0x000fc600078e0210 */
[----:B------:R-:W4:Y:S01]  /*111f60*/  LDL.LU R23, [R1+0x4fc] ;  /* 0x0004fc0001177983 */ /* 0x000f220000300800 */
[----:B------:R-:W-:Y:S01]  /*111f70*/  VIADD R2, R2, UR16 ;  /* 0x0000001002027c36 */ /* 0x000fe20008000000 */
[----:B------:R-:W-:Y:S01]  /*111f80*/  ISETP.LT.AND P2, PT, R4, UR4, !P1 ;  /* 0x0000000404007c0c */ /* 0x000fe2000cf41270 */
[----:B------:R-:W-:Y:S01]  /*111f90*/  VIADD R10, R29, 0xb8 ;  /* 0x000000b81d0a7836 */ /* 0x000fe20000000000 */
[----:B------:R-:W-:Y:S01]  /*111fa0*/  ISETP.LT.AND P6, PT, R28, UR4, !P1 ;  /* 0x000000041c007c0c */ /* 0x000fe2000cfc1270 */
[----:B------:R0:W-:Y:S01]  /*111fb0*/  @P4 STG.E.U16 desc[UR66][R8.64], R5 ;  /* 0x0000000508004986 */ /* 0x0001e2000c101542 */
[----:B------:R-:W-:Y:S01]  /*111fc0*/  IMAD.WIDE R18, R2, 0x2, R14 ;  /* 0x0000000202127825 */ /* 0x000fe200078e020e */
[----:B------:R-:W1:Y:S01]  /*111fd0*/  LDCU UR16, c[0x0][0x3b8] ;  /* 0x00007700ff1077ac */ /* 0x000e620008000800 */
[----:B------:R-:W-:Y:S02]  /*111fe0*/  ISETP.GE.AND P5, PT, R10, UR20, PT ;  /* 0x000000140a007c0c */ /* 0x000fe4000bfa6270 */
[C---:B------:R-:W-:Y:S01]  /*111ff0*/  IMAD.WIDE R10, R2.reuse, 0x2, R12 ;  /* 0x00000002020a7825 */ /* 0x040fe200078e020c */
[----:B------:R-:W1:Y:S03]  /*112000*/  LDCU UR20, c[0x0][0x3b8] ;  /* 0x00007700ff1477ac */ /* 0x000e660008000800 */
[----:B0-----:R-:W-:Y:S01]  /*112010*/  IMAD.WIDE R8, R2, 0x2, R6 ;  /* 0x0000000202087825 */ /* 0x001fe200078e0206 */
[----:B---3--:R-:W-:-:S04]  /*112020*/  PRMT R20, R0, 0x7632, R20 ;  /* 0x0000763200147816 */ /* 0x008fc80000000014 */
[----:B------:R0:W-:Y:S04]  /*112030*/  @P0 STG.E.U16 desc[UR66][R8.64], R0 ;  /* 0x0000000008000986 */ /* 0x0001e8000c101542 */
[----:B------:R3:W-:Y:S04]  /*112040*/  @P2 STG.E.U16 desc[UR66][R10.64], R20 ;  /* 0x000000140a002986 */ /* 0x0007e8000c101542 */
[----:B0-----:R-:W4:Y:S04]  /*112050*/  LDL.LU R0, [R1+0x530] ;  /* 0x0005300001007983 */ /* 0x001f280000300800 */
[----:B------:R0:W-:Y:S01]  /*112060*/  @P6 STG.E.U16 desc[UR66][R18.64], R27 ;  /* 0x0000001b12006986 */ /* 0x0001e2000c101542 */
[----:B---3--:R-:W-:-:S03]  /*112070*/  PRMT R20, R27, 0x7632, R20 ;  /* 0x000076321b147816 */ /* 0x008fc60000000014 */
[----:B0-----:R-:W3:Y:S01]  /*112080*/  LDL.LU R27, [R1+0x520] ;  /* 0x00052000011b7983 */ /* 0x001ee20000300800 */
[----:B------:R-:W-:Y:S01]  /*112090*/  VIADD R5, R29, 0xb9 ;  /* 0x000000b91d057836 */ /* 0x000fe20000000000 */
[----:B------:R-:W-:Y:S01]  /*1120a0*/  ISETP.LT.AND P2, PT, R25, UR4, !P1 ;  /* 0x0000000419007c0c */ /* 0x000fe2000cf41270 */
[----:B------:R-:W-:Y:S01]  /*1120b0*/  VIADD R8, R29, 0xba ;  /* 0x000000ba1d087836 */ /* 0x000fe20000000000 */
[----:B------:R-:W-:Y:S02]  /*1120c0*/  ISETP.LT.AND P1, PT, R24, UR4, !P3 ;  /* 0x0000000418007c0c */ /* 0x000fe4000df21270 */
[----:B------:R-:W-:Y:S01]  /*1120d0*/  ISETP.GE.AND P4, PT, R5, UR18, PT ;  /* 0x0000001205007c0c */ /* 0x000fe2000bf86270 */
[----:B------:R-:W0:Y:S01]  /*1120e0*/  LDCU UR18, c[0x0][0x3b8] ;  /* 0x00007700ff1277ac */ /* 0x000e220008000800 */
[----:B------:R-:W-:Y:S02]  /*1120f0*/  IADD3 R5, PT, PT, R2, UR24, RZ ;  /* 0x0000001802057c10 */ /* 0x000fe4000fffe0ff */
[----:B------:R-:W-:Y:S01]  /*112100*/  ISETP.GE.AND P0, PT, R8, UR26, PT ;  /* 0x0000001a08007c0c */ /* 0x000fe2000bf06270 */
[----:B------:R-:W-:Y:S01]  /*112110*/  IMAD.WIDE R8, R2, 0x2, R16 ;  /* 0x0000000202087825 */ /* 0x000fe200078e0210 */
[----:B------:R-:W-:Y:S01]  /*112120*/  ISETP.LT.AND P6, PT, R4, UR4, !P3 ;  /* 0x0000000404007c0c */ /* 0x000fe2000dfc1270 */
[----:B------:R-:W0:Y:S02]  /*112130*/  LDCU UR26, c[0x0][0x3b8] ;  /* 0x00007700ff1a77ac */ /* 0x000e240008000800 */
[----:B------:R-:W-:Y:S01]  /*112140*/  IMAD.WIDE R10, R5, 0x2, R6 ;  /* 0x00000002050a7825 */ /* 0x000fe200078e0206 */
[----:B------:R0:W-:Y:S01]  /*112150*/  @P2 STG.E.U16 desc[UR66][R8.64], R20 ;  /* 0x0000001408002986 */ /* 0x0001e2000c101542 */
[----:B------:R-:W-:Y:S01]  /*112160*/  ISETP.LT.AND P2, PT, R28, UR4, !P3 ;  /* 0x000000041c007c0c */ /* 0x000fe2000df41270 */
[----:B------:R-:W1:Y:S01]  /*112170*/  LDCU UR24, c[0x0][0x3b8] ;  /* 0x00007700ff1877ac */ /* 0x000e620008000800 */
[----:B------:R-:W-:Y:S01]  /*112180*/  ISETP.LT.AND P3, PT, R25, UR4, !P3 ;  /* 0x0000000419007c0c */ /* 0x000fe2000df61270 */
[C---:B------:R-:W-:Y:S01]  /*112190*/  IMAD.WIDE R18, R5.reuse, 0x2, R12 ;  /* 0x0000000205127825 */ /* 0x040fe200078e020c */
[----:B--2---:R-:W-:Y:S01]  /*1121a0*/  PRMT R2, R26, 0x7632, R2 ;  /* 0x000076321a027816 */ /* 0x004fe20000000002 */
[----:B------:R2:W-:Y:S04]  /*1121b0*/  @P1 STG.E.U16 desc[UR66][R10.64], R26 ;  /* 0x0000001a0a001986 */ /* 0x0005e8000c101542 */
[----:B------:R1:W-:Y:S01]  /*1121c0*/  @P6 STG.E.U16 desc[UR66][R18.64], R2 ;  /* 0x0000000212006986 */ /* 0x0003e2000c101542 */
[----:B------:R-:W-:Y:S01]  /*1121d0*/  ISETP.LT.AND P6, PT, R24, UR4, !P5 ;  /* 0x0000000418007c0c */ /* 0x000fe2000efc1270 */
[----:B0-----:R-:W-:-:S02]  /*1121e0*/  IMAD.WIDE R8, R5, 0x2, R14 ;  /* 0x0000000205087825 */ /* 0x001fc400078e020e */
[----:B--2---:R-:W2:Y:S02]  /*1121f0*/  LDL.LU R26, [R1+0x550] ;  /* 0x00055000011a7983 */ /* 0x004ea40000300800 */
[----:B------:R-:W-:-:S04]  /*112200*/  IMAD.WIDE R10, R5, 0x2, R16 ;  /* 0x00000002050a7825 */ /* 0x000fc800078e0210 */
[----:B-1----:R-:W-:Y:S01]  /*112210*/  VIADD R2, R5, UR22 ;  /* 0x0000001605027c36 */ /* 0x002fe20008000000 */
[----:B----4-:R-:W-:Y:S01]  /*112220*/  PRMT R5, R23, 0x7632, R5 ;  /* 0x0000763217057816 */ /* 0x010fe20000000005 */
[----:B------:R0:W-:Y:S01]  /*112230*/  @P2 STG.E.U16 desc[UR66][R8.64], R23 ;  /* 0x0000001708002986 */ /* 0x0001e2000c101542 */
[----:B------:R-:W-:Y:S01]  /*112240*/  ISETP.LT.AND P1, PT, R4, UR4, !P5 ;  /* 0x0000000404007c0c */ /* 0x000fe2000ef21270 */
[----:B------:R-:W-:Y:S01]  /*112250*/  VIADD R18, R29, 0xbb ;  /* 0x000000bb1d127836 */ /* 0x000fe20000000000 */
[----:B------:R-:W1:Y:S01]  /*112260*/  LDCU UR22, c[0x0][0x3b8] ;  /* 0x00007700ff1677ac */ /* 0x000e620008000800 */
[----:B------:R4:W-:Y:S01]  /*112270*/  @P3 STG.E.U16 desc[UR66][R10.64], R5 ;  /* 0x000000050a003986 */ /* 0x0009e2000c101542 */
[----:B------:R-:W-:Y:S01]  /*112280*/  ISETP.LT.AND P3, PT, R28, UR4, !P5 ;  /* 0x000000041c007c0c */ /* 0x000fe2000ef61270 */
[----:B0-----:R-:W-:-:S04]  /*112290*/  IMAD.WIDE R8, R2, 0x2, R6 ;  /* 0x0000000202087825 */ /* 0x001fc800078e0206 */
[----:B----4-:R-:W-:-:S04]  /*1122a0*/  IMAD.WIDE R10, R2, 0x2, R12 ;  /* 0x00000002020a7825 */ /* 0x010fc800078e020c */
[----:B------:R-:W-:Y:S01]  /*1122b0*/  VIADD R20, R2, UR8 ;  /* 0x0000000802147c36 */ /* 0x000fe20008000000 */
[----:B------:R-:W-:Y:S01]  /*1122c0*/  PRMT R5, R0, 0x7632, R5 ;  /* 0x0000763200057816 */ /* 0x000fe20000000005 */
[----:B------:R0:W-:Y:S01]  /*1122d0*/  @P6 STG.E.U16 desc[UR66][R8.64], R0 ;  /* 0x0000000008006986 */ /* 0x0001e2000c101542 */
[----:B------:R-:W-:Y:S01]  /*1122e0*/  ISETP.LT.AND P5, PT, R25, UR4, !P5 ;  /* 0x0000000419007c0c */ /* 0x000fe2000efa1270 */
[----:B------:R-:W4:Y:S02]  /*1122f0*/  LDCU UR8, c[0x0][0x3b8] ;  /* 0x00007700ff0877ac */ /* 0x000f240008000800 */
[----:B------:R1:W-:Y:S04]  /*112300*/  @P1 STG.E.U16 desc[UR66][R10.64], R5 ;  /* 0x000000050a001986 */ /* 0x0003e8000c101542 */
[----:B0-----:R-:W4:Y:S01]  /*112310*/  LDL.LU R0, [R1+0x534] ;  /* 0x0005340001007983 */ /* 0x001f220000300800 */
[----:B------:R-:W-:-:S04]  /*112320*/  IMAD.WIDE R8, R2, 0x2, R14 ;  /* 0x0000000202087825 */ /* 0x000fc800078e020e */
[----:B-1----:R-:W-:Y:S01]  /*112330*/  IMAD.WIDE R10, R2, 0x2, R16 ;  /* 0x00000002020a7825 */ /* 0x002fe200078e0210 */
[----:B---3--:R-:W-:Y:S01]  /*112340*/  PRMT R2, R27, 0x7632, R2 ;  /* 0x000076321b027816 */ /* 0x008fe20000000002 */
[----:B------:R0:W-:Y:S04]  /*112350*/  @P3 STG.E.U16 desc[UR66][R8.64], R27 ;  /* 0x0000001b08003986 */ /* 0x0001e8000c101542 */
[----:B0-----:R-:W3:Y:S01]  /*112360*/  LDL.LU R27, [R1+0x524] ;  /* 0x00052400011b7983 */ /* 0x001ee20000300800 */
[----:B------:R-:W-:Y:S02]  /*112370*/  ISETP.LT.AND P6, PT, R24, UR4, !P4 ;  /* 0x0000000418007c0c */ /* 0x000fe4000e7c1270 */
[----:B------:R-:W-:Y:S01]  /*112380*/  ISETP.LT.AND P1, PT, R4, UR4, !P4 ;  /* 0x0000000404007c0c */ /* 0x000fe2000e721270 */
[----:B------:R2:W-:Y:S01]  /*112390*/  @P5 STG.E.U16 desc[UR66][R10.64], R2 ;  /* 0x000000020a005986 */ /* 0x0005e2000c101542 */
[----:B------:R-:W-:Y:S01]  /*1123a0*/  ISETP.GE.AND P2, PT, R18, UR30, PT ;  /* 0x0000001e12007c0c */ /* 0x000fe2000bf46270 */
[----:B------:R-:W-:Y:S01]  /*1123b0*/  VIADD R5, R29, 0xbc ;  /* 0x000000bc1d057836 */ /* 0x000fe20000000000 */
[----:B------:R-:W-:Y:S01]  /*1123c0*/  ISETP.LT.AND P5, PT, R28, UR4, !P4 ;  /* 0x000000041c007c0c */ /* 0x000fe2000e7a1270 */
[C---:B------:R-:W-:Y:S01]  /*1123d0*/  IMAD.WIDE R18, R20.reuse, 0x2, R6 ;  /* 0x0000000214127825 */ /* 0x040fe200078e0206 */
[----:B------:R-:W-:Y:S01]  /*1123e0*/  ISETP.LT.AND P4, PT, R25, UR4, !P4 ;  /* 0x0000000419007c0c */ /* 0x000fe2000e781270 */
[----:B------:R-:W0:Y:S02]  /*1123f0*/  LDCU UR30, c[0x0][0x3b8] ;  /* 0x00007700ff1e77ac */ /* 0x000e240008000800 */
[----:B------:R-:W-:Y:S01]  /*112400*/  IMAD.WIDE R8, R20, 0x2, R12 ;  /* 0x0000000214087825 */ /* 0x000fe200078e020c */
[----:B------:R-:W-:Y:S01]  /*112410*/  ISETP.GE.AND P3, PT, R5, UR36, PT ;  /* 0x0000002405007c0c */ /* 0x000fe2000bf66270 */
[----:B------:R-:W1:Y:S01]  /*112420*/  LDCU UR36, c[0x0][0x3b8] ;  /* 0x00007700ff2477ac */ /* 0x000e620008000800 */
[----:B--2---:R-:W-:Y:S01]  /*112430*/  PRMT R2, R26, 0x7632, R2 ;  /* 0x000076321a027816 */ /* 0x004fe20000000002 */
[----:B------:R-:W-:Y:S01]  /*112440*/  @P6 STG.E.U16 desc[UR66][R18.64], R26 ;  /* 0x0000001a12006986 */ /* 0x000fe2000c101542 */
[----:B------:R-:W-:Y:S01]  /*112450*/  VIADD R5, R29, 0xbd ;  /* 0x000000bd1d057836 */ /* 0x000fe20000000000 */
[----:B------:R-:W-:-:S02]  /*112460*/  ISETP.LT.AND P6, PT, R24, UR4, !P0 ;  /* 0x0000000418007c0c */ /* 0x000fc4000c7c1270 */
[----:B------:R2:W-:Y:S01]  /*112470*/  @P1 STG.E.U16 desc[UR66][R8.64], R2 ;  /* 0x0000000208001986 */ /* 0x0005e2000c101542 */
[C---:B------:R-:W-:Y:S01]  /*112480*/  IMAD.WIDE R10, R20.reuse, 0x2, R16 ;  /* 0x00000002140a7825 */ /* 0x040fe200078e0210 */
[----:B------:R-:W-:Y:S01]  /*112490*/  ISETP.GE.AND P1, PT, R5, UR38, PT ;  /* 0x0000002605007c0c */ /* 0x000fe2000bf26270 */
[----:B------:R-:W0:Y:S02]  /*1124a0*/  LDCU UR38, c[0x0][0x3b8] ;  /* 0x00007700ff2677ac */ /* 0x000e240008000800 */
[C---:B------:R-:W-:Y:S01]  /*1124b0*/  VIADD R5, R20.reuse, UR14 ;  /* 0x0000000e14057c36 */ /* 0x040fe20008000000 */
[----:B------:R-:W0:Y:S01]  /*1124c0*/  LDCU UR14, c[0x0][0x3b8] ;  /* 0x00007700ff0e77ac */ /* 0x000e220008000800 */
[----:B--2---:R-:W-:Y:S01]  /*1124d0*/  IMAD.WIDE R8, R20, 0x2, R14 ;  /* 0x0000000214087825 */ /* 0x004fe200078e020e */
[----:B------:R-:W-:-:S04]  /*1124e0*/  PRMT R2, R3, 0x7632, R2 ;  /* 0x0000763203027816 */ /* 0x000fc80000000002 */
[----:B------:R2:W-:Y:S01]  /*1124f0*/  @P5 STG.E.U16 desc[UR66][R8.64], R3 ;  /* 0x0000000308005986 */ /* 0x0005e2000c101542 */
[----:B------:R-:W-:Y:S01]  /*112500*/  ISETP.LT.AND P5, PT, R4, UR4, !P0 ;  /* 0x0000000404007c0c */ /* 0x000fe2000c7a1270 */
[C---:B------:R-:W-:Y:S02]  /*112510*/  IMAD.WIDE R18, R5.reuse, 0x2, R6 ;  /* 0x0000000205127825 */ /* 0x040fe400078e0206 */
[----:B------:R0:W-:Y:S01]  /*112520*/  @P4 STG.E.U16 desc[UR66][R10.64], R2 ;  /* 0x000000020a004986 */ /* 0x0001e2000c101542 */
[----:B------:R-:W-:Y:S01]  /*112530*/  ISETP.LT.AND P4, PT, R28, UR4, !P0 ;  /* 0x000000041c007c0c */ /* 0x000fe2000c781270 */
[C---:B------:R-:W-:Y:S01]  /*112540*/  VIADD R25, R5.reuse, UR12 ;  /* 0x0000000c05197c36 */ /* 0x040fe20008000000 */
[----:B------:R-:W1:Y:S01]  /*112550*/  LDCU UR12, c[0x0][0x3b8] ;  /* 0x00007700ff0c77ac */ /* 0x000e620008000800 */
[----:B--2---:R-:W-:Y:S01]  /*112560*/  IMAD.WIDE R8, R5, 0x2, R12 ;  /* 0x0000000205087825 */ /* 0x004fe200078e020c */
[----:B------:R-:W2:Y:S03]  /*112570*/  LDL.LU R3, [R1+0x3c40] ;  /* 0x003c400001037983 */ /* 0x000ea60000300800 */
[----:B0-----:R-:W-:-:S02]  /*112580*/  VIADD R10, R29, 0xbe ;  /* 0x000000be1d0a7836 */ /* 0x001fc40000000000 */
[----:B------:R-:W-:Y:S01]  /*112590*/  VIADD R22, R25, UR10 ;  /* 0x0000000a19167c36 */ /* 0x000fe20008000000 */
[----:B------:R-:W0:Y:S01]  /*1125a0*/  LDCU UR10, c[0x0][0x3b8] ;  /* 0x00007700ff0a77ac */ /* 0x000e220008000800 */
[----:B----4-:R-:W-:Y:S01]  /*1125b0*/  @P6 STG.E.U16 desc[UR66][R18.64], R0 ;  /* 0x0000000012006986 */ /* 0x010fe2000c101542 */
[----:B------:R-:W-:Y:S02]  /*1125c0*/  PRMT R2, R0, 0x7632, R2 ;  /* 0x0000763200027816 */ /* 0x000fe40000000002 */
[----:B------:R-:W-:Y:S01]  /*1125d0*/  ISETP.GE.AND P6, PT, R10, UR44, PT ;  /* 0x0000002c0a007c0c */ /* 0x000fe2000bfc6270 */
[----:B------:R-:W-:Y:S01]  /*1125e0*/  IMAD.WIDE R10, R5, 0x2, R14 ;  /* 0x00000002050a7825 */ /* 0x000fe200078e020e */
[----:B------:R-:W4:Y:S01]  /*1125f0*/  LDCU UR44, c[0x0][0x3b8] ;  /* 0x00007700ff2c77ac */ /* 0x000f220008000800 */
[----:B------:R0:W-:Y:S02]  /*112600*/  @P5 STG.E.U16 desc[UR66][R8.64], R2 ;  /* 0x0000000208005986 */ /* 0x0001e4000c101542 */
[----:B0-----:R-:W-:-:S02]  /*112610*/  VIADD R2, R29, 0xc0 ;  /* 0x000000c01d027836 */ /* 0x001fc40000000000 */
[----:B---3--:R0:W-:Y:S03]  /*112620*/  @P4 STG.E.U16 desc[UR66][R10.64], R27 ;  /* 0x0000001b0a004986 */ /* 0x0081e6000c101542 */
[----:B------:R-:W-:Y:S01]  /*112630*/  ISETP.GE.AND P4, PT, R2, UR48, PT ;  /* 0x0000003002007c0c */ /* 0x000fe2000bf86270 */
[----:B------:R-:W-:Y:S01]  /*112640*/  VIADD R18, R29, 0xbf ;  /* 0x000000bf1d127836 */ /* 0x000fe20000000000 */
[----:B------:R-:W3:Y:S01]  /*112650*/  LDCU UR48, c[0x0][0x3b8] ;  /* 0x00007700ff3077ac */ /* 0x000ee20008000800 */
[----:B0-----:R-:W-:-:S03]  /*112660*/  VIADD R11, R22, UR16 ;  /* 0x00000010160b7c36 */ /* 0x001fc60008000000 */
[----:B------:R-:W-:Y:S01]  /*112670*/  ISETP.GE.AND P5, PT, R18, UR46, PT ;  /* 0x0000002e12007c0c */ /* 0x000fe2000bfa6270 */
[----:B------:R-:W0:Y:S01]  /*112680*/  LDCU UR46, c[0x0][0x3b8] ;  /* 0x00007700ff2e77ac */ /* 0x000e220008000800 */
[----:B------:R-:W-:Y:S01]  /*112690*/  VIADD R2, R11, UR20 ;  /* 0x000000140b027c36 */ /* 0x000fe20008000000 */
[----:B------:R-:W-:Y:S01]  /*1126a0*/  PRMT R10, R27, 0x7632, R10 ;  /* 0x000076321b0a7816 */ /* 0x000fe2000000000a */
[----:B------:R-:W0:Y:S02]  /*1126b0*/  LDCU UR16, c[0x0][0x3b8] ;  /* 0x00007700ff1077ac */ /* 0x000e240008000800 */
[----:B------:R-:W-:Y:S02]  /*1126c0*/  VIADD R23, R2, UR18 ;  /* 0x0000001202177c36 */ /* 0x000fe40008000000 */
[----:B------:R-:W-:Y:S01]  /*1126d0*/  IMAD.WIDE R8, R5, 0x2, R16 ;  /* 0x0000000205087825 */ /* 0x000fe200078e0210 */
[----:B------:R-:W0:Y:S02]  /*1126e0*/  LDCU UR20, c[0x0][0x3b8] ;  /* 0x00007700ff1477ac */ /* 0x000e240008000800 */
[----:B------:R1:W-:Y:S01]  /*1126f0*/  STL [R1+0x3bac], R23 ;  /* 0x003bac1701007387 */ /* 0x0003e20000100800 */
[----:B------:R-:W-:Y:S01]  /*112700*/  VIADD R24, R23, UR28 ;  /* 0x0000001c17187c36 */ /* 0x000fe20008000000 */
[----:B------:R-:W0:Y:S02]  /*112710*/  LDCU UR18, c[0x0][0x3b8] ;  /* 0x00007700ff1277ac */ /* 0x000e240008000800 */
[----:B-1----:R-:W2:Y:S01]  /*112720*/  LDL R23, [R1+0x1b94] ;  /* 0x001b940001177983 */ /* 0x002ea20000100800 */
[----:B------:R-:W-:Y:S01]  /*112730*/  VIADD R26, R24, UR26 ;  /* 0x0000001a181a7c36 */ /* 0x000fe20008000000 */
[----:B------:R-:W1:Y:S03]  /*112740*/  LDCU UR28, c[0x0][0x3b8] ;  /* 0x00007700ff1c77ac */ /* 0x000e660008000800 */
[----:B------:R-:W-:Y:S01]  /*112750*/  VIADD R0, R26, UR24 ;  /* 0x000000181a007c36 */ /* 0x000fe20008000000 */
[----:B------:R-:W-:Y:S01]  /*112760*/  STL [R1+0x3bb0], R24 ;  /* 0x003bb01801007387 */ /* 0x000fe20000100800 */
[----:B------:R-:W0:Y:S03]  /*112770*/  LDCU UR26, c[0x0][0x3b8] ;  /* 0x00007700ff1a77ac */ /* 0x000e260008000800 */
[----:B------:R1:W-:Y:S01]  /*112780*/  STL [R1+0x3bb4], R26 ;  /* 0x003bb41a01007387 */ /* 0x0003e20000100800 */
[----:B------:R-:W0:Y:S03]  /*112790*/  LDCU UR24, c[0x0][0x3b8] ;  /* 0x00007700ff1877ac */ /* 0x000e260008000800 */
[----:B-1----:R-:W3:Y:S04]  /*1127a0*/  LDL R26, [R1+0x1b88] ;  /* 0x001b8800011a7983 */ /* 0x002ee80000100800 */
[----:B------:R1:W-:Y:S02]  /*1127b0*/  STL [R1+0x8], R0 ;  /* 0x0000080001007387 */ /* 0x0003e40000100800 */
[----:B-1----:R-:W-:Y:S01]  /*1127c0*/  IADD3 R0, PT, PT, R0, UR22, RZ ;  /* 0x0000001600007c10 */ /* 0x002fe2000fffe0ff */
[----:B------:R-:W1:Y:S04]  /*1127d0*/  LDCU UR22, c[0x0][0x3b8] ;  /* 0x00007700ff1677ac */ /* 0x000e680008000800 */
[----:B------:R0:W-:Y:S02]  /*1127e0*/  STL [R1+0x18], R0 ;  /* 0x0000180001007387 */ /* 0x0001e40000100800 */
[----:B0-----:R-:W-:Y:S01]  /*1127f0*/  VIADD R0, R0, UR34 ;  /* 0x0000002200007c36 */ /* 0x001fe20008000000 */
[----:B------:R-:W0:Y:S04]  /*112800*/  LDCU UR34, c[0x0][0x3b8] ;  /* 0x00007700ff2277ac */ /* 0x000e280008000800 */
[----:B------:R1:W-:Y:S02]  /*112810*/  STL [R1+0x2c], R0 ;  /* 0x00002c0001007387 */ /* 0x0003e40000100800 */
[----:B-1----:R-:W-:Y:S01]  /*112820*/  VIADD R0, R0, UR32 ;  /* 0x0000002000007c36 */ /* 0x002fe20008000000 */
[----:B------:R-:W1:Y:S04]  /*112830*/  LDCU UR32, c[0x0][0x3b8] ;  /* 0x00007700ff2077ac */ /* 0x000e680008000800 */
[----:B------:R0:W-:Y:S02]  /*112840*/  STL [R1+0x40], R0 ;  /* 0x0000400001007387 */ /* 0x0001e40000100800 */
[----:B0-----:R-:W-:Y:S01]  /*112850*/  VIADD R0, R0, UR30 ;  /* 0x0000001e00007c36 */ /* 0x001fe20008000000 */
[----:B------:R-:W0:Y:S04]  /*112860*/  LDCU UR30, c[0x0][0x3b8] ;  /* 0x00007700ff1e77ac */ /* 0x000e280008000800 */
[----:B------:R1:W-:Y:S02]  /*112870*/  STL [R1+0x5c], R0 ;  /* 0x00005c0001007387 */ /* 0x0003e40000100800 */
[----:B-1----:R-:W-:Y:S01]  /*112880*/  VIADD R0, R0, UR36 ;  /* 0x0000002400007c36 */ /* 0x002fe20008000000 */
[----:B------:R-:W1:Y:S04]  /*112890*/  LDCU UR36, c[0x0][0x3b8] ;  /* 0x00007700ff2477ac */ /* 0x000e680008000800 */
[----:B------:R0:W-:Y:S04]  /*1128a0*/  STL [R1+0x74], R0 ;  /* 0x0000740001007387 */ /* 0x0001e80000100800 */
[----:B------:R-:W3:Y:S01]  /*1128b0*/  LDL.LU R21, [R1+0x554] ;  /* 0x0005540001157983 */ /* 0x000ee20000300800 */
        /* <DEDUP_REMOVED lines=15> */
[----:B----4-:R-:W-:Y:S01]  /*1129b0*/  VIADD R0, R0, UR44 ;  /* 0x0000002c00007c36 */ /* 0x010fe20008000000 */
[----:B------:R-:W4:Y:S03]  /*1129c0*/  LDCU UR44, c[0x0][0x3b8] ;  /* 0x00007700ff2c77ac */ /* 0x000f260008000800 */
[----:B------:R-:W-:Y:S01]  /*1129d0*/  VIADD R5, R0, UR46 ;  /* 0x0000002e00057c36 */ /* 0x000fe20008000000 */
[----:B------:R-:W-:Y:S01]  /*1129e0*/  STL [R1+0xec], R0 ;  /* 0x0000ec0001007387 */ /* 0x000fe20000100800 */
[----:B------:R-:W-:Y:S01]  /*1129f0*/  IMAD.WIDE R18, R25, 0x2, R6 ;  /* 0x0000000219127825 */ /* 0x000fe200078e0206 */
[----:B------:R-:W0:Y:S02]  /*112a00*/  LDCU UR46, c[0x0][0x3b8] ;  /* 0x00007700ff2e77ac */ /* 0x000e240008000800 */
[----:B------:R-:W4:Y:S04]  /*112a10*/  LDL.LU R27, [R1+0x544] ;  /* 0x00054400011b7983 */ /* 0x000f280000300800 */
[----:B------:R-:W-:Y:S01]  /*112a20*/  STL [R1+0x3bb8], R5 ;  /* 0x003bb80501007387 */ /* 0x000fe20000100800 */
[----:B--2---:R-:W-:-:S13]  /*112a30*/  ISETP.LT.AND P0, PT, R23, UR4, !P0 ;  /* 0x0000000417007c0c */ /* 0x004fda000c701270 */
[----:B------:R3:W-:Y:S02]  /*112a40*/  @P0 STG.E.U16 desc[UR66][R8.64], R10 ;  /* 0x0000000a08000986 */ /* 0x0007e4000c101542 */
[----:B---3--:R-:W-:Y:S01]  /*112a50*/  VIADD R8, R5, UR48 ;  /* 0x0000003005087c36 */ /* 0x008fe20008000000 */
[----:B------:R-:W-:Y:S01]  /*112a60*/  ISETP.LT.AND P0, PT, R26, UR4, !P2 ;  /* 0x000000041a007c0c */ /* 0x000fe2000d701270 */
[----:B------:R-:W2:Y:S02]  /*112a70*/  LDCU UR48, c[0x0][0x3b8] ;  /* 0x00007700ff3077ac */ /* 0x000ea40008000800 */
[----:B------:R-:W-:Y:S01]  /*112a80*/  VIADD R9, R8, UR12 ;  /* 0x0000000c08097c36 */ /* 0x000fe20008000000 */
[----:B------:R-:W-:Y:S01]  /*112a90*/  STL [R1+0x3bbc], R8 ;  /* 0x003bbc0801007387 */ /* 0x000fe20000100800 */
[----:B------:R-:W3:Y:S02]  /*112aa0*/  LDCU UR12, c[0x0][0x3b8] ;  /* 0x00007700ff0c77ac */ /* 0x000ee40008000800 */
[----:B------:R-:W-:Y:S01]  /*112ab0*/  VIADD R10, R9, UR10 ;  /* 0x0000000a090a7c36 */ /* 0x000fe20008000000 */
[----:B------:R-:W-:Y:S01]  /*112ac0*/  STL [R1+0x3bc0], R9 ;  /* 0x003bc00901007387 */ /* 0x000fe20000100800 */
[----:B------:R-:W0:Y:S02]  /*112ad0*/  LDCU UR10, c[0x0][0x3b8] ;  /* 0x00007700ff0a77ac */ /* 0x000e240008000800 */
[----:B------:R-:W-:Y:S01]  /*112ae0*/  VIADD R0, R10, UR16 ;  /* 0x000000100a007c36 */ /* 0x000fe20008000000 */
[----:B------:R-:W-:Y:S01]  /*112af0*/  STL [R1+0x3bc4], R10 ;  /* 0x003bc40a01007387 */ /* 0x000fe20000100800 */
[----:B------:R-:W-:Y:S01]  /*112b00*/  LOP3.LUT R3, R3, 0xffffffef, RZ, 0xc0, !PT ;  /* 0xffffffef03037812 */ /* 0x000fe200078ec0ff */
[----:B------:R-:W0:Y:S02]  /*112b10*/  LDCU UR16, c[0x0][0x3b8] ;  /* 0x00007700ff1077ac */ /* 0x000e240008000800 */
[----:B------:R1:W-:Y:S02]  /*112b20*/  STL [R1+0x104], R0 ;  /* 0x0001040001007387 */ /* 0x0003e40000100800 */
[----:B-1----:R-:W-:-:S02]  /*112b30*/  VIADD R0, R0, UR20 ;  /* 0x0000001400007c36 */ /* 0x002fc40008000000 */
[----:B------:R-:W-:Y:S01]  /*112b40*/  @P0 STG.E.U16 desc[UR66][R18.64], R21 ;  /* 0x0000001512000986 */ /* 0x000fe2000c101542 */
[----:B------:R-:W-:Y:S01]  /*112b50*/  PRMT R20, R21, 0x7632, R20 ;  /* 0x0000763215147816 */ /* 0x000fe20000000014 */
[----:B------:R-:W1:Y:S02]  /*112b60*/  LDCU UR20, c[0x0][0x3b8] ;  /* 0x00007700ff1477ac */ /* 0x000e640008000800 */
[----:B------:R0:W-:Y:S02]  /*112b70*/  STL [R1+0x108], R0 ;  /* 0x0001080001007387 */ /* 0x0001e40000100800 */
[----:B0-----:R-:W-:Y:S01]  /*112b80*/  VIADD R0, R0, UR18 ;  /* 0x0000001200007c36 */ /* 0x001fe20008000000 */
[----:B------:R-:W-:Y:S01]  /*112b90*/  ISETP.LT.AND P0, PT, R4, UR4, !P2 ;  /* 0x0000000404007c0c */ /* 0x000fe2000d701270 */
[----:B------:R-:W-:Y:S01]  /*112ba0*/  IMAD.WIDE R18, R25, 0x2, R12 ;  /* 0x0000000219127825 */ /* 0x000fe200078e020c */
[----:B------:R-:W-:Y:S01]  /*112bb0*/  @P6 LOP3.LUT R3, R3, 0x10, RZ, 0xfc, !PT ;  /* 0x0000001003036812 */ /* 0x000fe200078efcff */
[----:B------:R-:W0:Y:S01]  /*112bc0*/  LDCU UR18, c[0x0][0x3b8] ;  /* 0x00007700ff1277ac */ /* 0x000e220008000800 */
[----:B------:R1:W-:Y:S04]  /*112bd0*/  STL [R1+0x10c], R0 ;  /* 0x00010c0001007387 */ /* 0x0003e80000100800 */
[----:B------:R-:W2:Y:S01]  /*112be0*/  LDL.LU R5, [R1+0x538] ;  /* 0x0005380001057983 */ /* 0x000ea20000300800 */
[----:B-1----:R-:W-:-:S04]  /*112bf0*/  IADD3 R0, PT, PT, R0, UR28, RZ ;  /* 0x0000001c00007c10 */ /* 0x002fc8000fffe0ff */
[----:B------:R-:W-:Y:S01]  /*112c00*/  @P0 STG.E.U16 desc[UR66][R18.64], R20 ;  /* 0x0000001412000986 */ /* 0x000fe2000c101542 */
[----:B------:R-:W-:Y:S01]  /*112c10*/  LOP3.LUT R3, R3, 0xfffffff7, RZ, 0xc0, !PT ;  /* 0xfffffff703037812 */ /* 0x000fe200078ec0ff */
[----:B------:R-:W1:Y:S02]  /*112c20*/  LDCU UR28, c[0x0][0x3b8] ;  /* 0x00007700ff1c77ac */ /* 0x000e640008000800 */
[----:B------:R0:W-:Y:S02]  /*112c30*/  STL [R1+0x110], R0 ;  /* 0x0001100001007387 */ /* 0x0001e40000100800 */
[----:B0-----:R-:W-:Y:S01]  /*112c40*/  VIADD R0, R0, UR26 ;  /* 0x0000001a00007c36 */ /* 0x001fe20008000000 */
[----:B------:R-:W-:Y:S01]  /*112c50*/  ISETP.LT.AND P0, PT, R28, UR4, !P2 ;  /* 0x000000041c007c0c */ /* 0x000fe2000d701270 */
[----:B------:R-:W-:-:S04]  /*112c60*/  IMAD.WIDE R20, R25, 0x2, R14 ;  /* 0x0000000219147825 */ /* 0x000fc800078e020e */
[----:B------:R-:W-:Y:S01]  /*112c70*/  IMAD.WIDE R18, R25, 0x2, R16 ;  /* 0x0000000219127825 */ /* 0x000fe200078e0210 */
[----:B------:R0:W-:Y:S01]  /*112c80*/  STL [R1+0x114], R0 ;  /* 0x0001140001007387 */ /* 0x0001e20000100800 */
[----:B------:R-:W-:Y:S01]  /*112c90*/  @P5 LOP3.LUT R3, R3, 0x8, RZ, 0xfc, !PT ;  /* 0x0000000803035812 */ /* 0x000fe200078efcff */
[----:B------:R-:W1:Y:S01]  /*112ca0*/  LDCU UR26, c[0x0][0x3b8] ;  /* 0x00007700ff1a77ac */ /* 0x000e620008000800 */
[----:B0-----:R-:W-:Y:S01]  /*112cb0*/  VIADD R0, R0, UR24 ;  /* 0x0000001800007c36 */ /* 0x001fe20008000000 */
[----:B------:R-:W-:Y:S01]  /*112cc0*/  ISETP.LT.AND P2, PT, R23, UR4, !P2 ;  /* 0x0000000417007c0c */ /* 0x000fe2000d741270 */
[----:B------:R-:W0:Y:S03]  /*112cd0*/  LDCU UR24, c[0x0][0x3b8] ;  /* 0x00007700ff1877ac */ /* 0x000e260008000800 */
[----:B------:R1:W-:Y:S02]  /*112ce0*/  STL [R1+0x118], R0 ;  /* 0x0001180001007387 */ /* 0x0003e40000100800 */
[----:B-1----:R-:W-:Y:S01]  /*112cf0*/  VIADD R0, R0, UR22 ;  /* 0x0000001600007c36 */ /* 0x002fe20008000000 */
[----:B----4-:R-:W-:-:S04]  /*112d00*/  PRMT R25, R27, 0x7632, R25 ;  /* 0x000076321b197816 */ /* 0x010fc80000000019 */
[----:B------:R1:W-:Y:S04]  /*112d10*/  STL [R1+0x11c], R0 ;  /* 0x00011c0001007387 */ /* 0x0003e80000100800 */
[----:B------:R4:W-:Y:S01]  /*112d20*/  @P0 STG.E.U16 desc[UR66][R20.64], R27 ;  /* 0x0000001b14000986 */ /* 0x0009e2000c101542 */
[----:B------:R-:W-:Y:S01]  /*112d30*/  LOP3.LUT R3, R3, 0xfffffffb, RZ, 0xc0, !PT ;  /* 0xfffffffb03037812 */ /* 0x000fe200078ec0ff */
[----:B------:R-:W0:Y:S02]  /*112d40*/  LDCU UR22, c[0x0][0x3b8] ;  /* 0x00007700ff1677ac */ /* 0x000e240008000800 */
[----:B------:R-:W3:Y:S01]  /*112d50*/  LDL.LU R24, [R1+0x528] ;  /* 0x0005280001187983 */ /* 0x000ee20000300800 */
[----:B-1----:R-:W-:Y:S01]  /*112d60*/  VIADD R0, R0, UR34 ;  /* 0x0000002200007c36 */ /* 0x002fe20008000000 */
[----:B------:R-:W-:-:S02]  /*112d70*/  ISETP.LT.AND P0, PT, R26, UR4, !P3 ;  /* 0x000000041a007c0c */ /* 0x000fc4000df01270 */
[----:B------:R-:W-:Y:S01]  /*112d80*/  @P2 STG.E.U16 desc[UR66][R18.64], R25 ;  /* 0x0000001912002986 */ /* 0x000fe2000c101542 */
[----:B----4-:R-:W-:-:S03]  /*112d90*/  IMAD.WIDE R20, R22, 0x2, R6 ;  /* 0x0000000216147825 */ /* 0x010fc600078e0206 */
[----:B------:R1:W-:Y:S01]  /*112da0*/  STL [R1+0x120], R0 ;  /* 0x0001200001007387 */ /* 0x0003e20000100800 */
[----:B------:R-:W-:Y:S01]  /*112db0*/  @P4 LOP3.LUT R3, R3, 0x4, RZ, 0xfc, !PT ;  /* 0x0000000403034812 */ /* 0x000fe200078efcff */
[----:B------:R-:W4:Y:S01]  /*112dc0*/  LDCU UR34, c[0x0][0x3b8] ;  /* 0x00007700ff2277ac */ /* 0x000f220008000800 */
[----:B-1----:R-:W-:Y:S01]  /*112dd0*/  VIADD R0, R0, UR32 ;  /* 0x0000002000007c36 */ /* 0x002fe20008000000 */
[----:B------:R-:W-:Y:S01]  /*112de0*/  ISETP.LT.AND P2, PT, R4, UR4, !P3 ;  /* 0x0000000404007c0c */ /* 0x000fe2000df41270 */
[----:B------:R-:W-:Y:S01]  /*112df0*/  IMAD.WIDE R18, R22, 0x2, R12 ;  /* 0x0000000216127825 */ /* 0x000fe200078e020c */
[----:B--2---:R-:W-:Y:S02]  /*112e00*/  PRMT R25, R5, 0x7632, R25 ;  /* 0x0000763205197816 */ /* 0x004fe40000000019 */
[----:B------:R1:W-:Y:S04]  /*112e10*/  STL [R1+0x124], R0 ;  /* 0x0001240001007387 */ /* 0x0003e80000100800 */
[----:B------:R-:W-:Y:S01]  /*112e20*/  @P0 STG.E.U16 desc[UR66][R20.64], R5 ;  /* 0x0000000514000986 */ /* 0x000fe2000c101542 */
[----:B------:R-:W-:Y:S01]  /*112e30*/  LOP3.LUT R3, R3, 0xfffffffd, RZ, 0xc0, !PT ;  /* 0xfffffffd03037812 */ /* 0x000fe200078ec0ff */
[----:B------:R-:W2:Y:S02]  /*112e40*/  LDCU UR32, c[0x0][0x3b8] ;  /* 0x00007700ff2077ac */ /* 0x000ea40008000800 */
[----:B------:R-:W2:Y:S01]  /*112e50*/  LDL.LU R27, [R1+0x558] ;  /* 0x00055800011b7983 */ /* 0x000ea20000300800 */
[----:B-1----:R-:W-:Y:S01]  /*112e60*/  VIADD R0, R0, UR30 ;  /* 0x0000001e00007c36 */ /* 0x002fe20008000000 */
[----:B------:R-:W-:-:S02]  /*112e70*/  ISETP.LT.AND P0, PT, R28, UR4, !P3 ;  /* 0x000000041c007c0c */ /* 0x000fc4000df01270 */
[----:B------:R-:W-:Y:S01]  /*112e80*/  @P2 STG.E.U16 desc[UR66][R18.64], R25 ;  /* 0x0000001912002986 */ /* 0x000fe2000c101542 */
[----:B------:R-:W1:Y:S03]  /*112e90*/  LDCU UR30, c[0x0][0x3b8] ;  /* 0x00007700ff1e77ac */ /* 0x000e660008000800 */
[----:B------:R0:W-:Y:S02]  /*112ea0*/  STL [R1+0x128], R0 ;  /* 0x0001280001007387 */ /* 0x0001e40000100800 */
[----:B0-----:R-:W-:Y:S01]  /*112eb0*/  VIADD R0, R0, UR36 ;  /* 0x0000002400007c36 */ /* 0x001fe20008000000 */
[----:B------:R-:W-:Y:S01]  /*112ec0*/  ISETP.LT.AND P2, PT, R23, UR4, !P3 ;  /* 0x0000000417007c0c */ /* 0x000fe2000df41270 */
[----:B------:R-:W-:Y:S01]  /*112ed0*/  IMAD.WIDE R20, R22, 0x2, R14 ;  /* 0x0000000216147825 */ /* 0x000fe200078e020e */
[----:B------:R-:W0:Y:S02]  /*112ee0*/  LDCU UR36, c[0x0][0x3b8] ;  /* 0x00007700ff2477ac */ /* 0x000e240008000800 */
[----:B------:R1:W-:Y:S02]  /*112ef0*/  STL [R1+0x12c], R0 ;  /* 0x00012c0001007387 */ /* 0x0003e40000100800 */
[----:B-1----:R-:W-:-:S02]  /*112f00*/  VIADD R0, R0, UR8 ;  /* 0x0000000800007c36 */ /* 0x002fc40008000000 */
[----:B------:R-:W-:Y:S01]  /*112f10*/  IMAD.WIDE R18, R22, 0x2, R16 ;  /* 0x0000000216127825 */ /* 0x000fe200078e0210 */
[----:B------:R-:W-:Y:S01]  /*112f20*/  ISETP.LT.AND P3, PT, R26, UR4, !P1 ;  /* 0x000000041a007c0c */ /* 0x000fe2000cf61270 */
[----:B------:R-:W1:Y:S01]  /*112f30*/  LDCU UR8, c[0x0][0x3b8] ;  /* 0x00007700ff0877ac */ /* 0x000e620008000800 */
[----:B------:R0:W-:Y:S02]  /*112f40*/  STL [R1+0x130], R0 ;  /* 0x0001300001007387 */ /* 0x0001e40000100800 */
[----:B0-----:R-:W-:Y:S01]  /*112f50*/  VIADD R0, R0, UR38 ;  /* 0x0000002600007c36 */ /* 0x001fe20008000000 */
[----:B------:R-:W0:Y:S04]  /*112f60*/  LDCU UR38, c[0x0][0x3b8] ;  /* 0x00007700ff2677ac */ /* 0x000e280008000800 */
[----:B------:R1:W-:Y:S02]  /*112f70*/  STL [R1+0x134], R0 ;  /* 0x0001340001007387 */ /* 0x0003e40000100800 */
[----:B-1----:R-:W-:Y:S01]  /*112f80*/  VIADD R0, R0, UR42 ;  /* 0x0000002a00007c36 */ /* 0x002fe20008000000 */
[----:B------:R-:W1:Y:S04]  /*112f90*/  LDCU UR42, c[0x0][0x3b8] ;  /* 0x00007700ff2a77ac */ /* 0x000e680008000800 */
[----:B------:R0:W-:Y:S01]  /*112fa0*/  STL [R1+0x138], R0 ;  /* 0x0001380001007387 */ /* 0x0001e20000100800 */
[----:B---3--:R-:W-:Y:S01]  /*112fb0*/  PRMT R22, R24, 0x7632, R22 ;  /* 0x0000763218167816 */ /* 0x008fe20000000016 */
[----:B0-----:R-:W-:-:S02]  /*112fc0*/  VIADD R0, R0, UR40 ;  /* 0x0000002800007c36 */ /* 0x001fc40008000000 */
[----:B------:R0:W-:Y:S01]  /*112fd0*/  @P0 STG.E.U16 desc[UR66][R20.64], R24 ;  /* 0x0000001814000986 */ /* 0x0001e2000c101542 */
[----:B------:R-:W-:Y:S01]  /*112fe0*/  VIADD R5, R29, 0xc5 ;  /* 0x000000c51d057836 */ /* 0x000fe20000000000 */
[----:B------:R-:W3:Y:S02]  /*112ff0*/  LDCU UR40, c[0x0][0x3b8] ;  /* 0x00007700ff2877ac */ /* 0x000ee40008000800 */
[----:B------:R1:W-:Y:S04]  /*113000*/  STL [R1+0x13c], R0 ;  /* 0x00013c0001007387 */ /* 0x0003e80000100800 */
[----:B------:R-:W-:Y:S01]  /*113010*/  @P2 STG.E.U16 desc[UR66][R18.64], R22 ;  /* 0x0000001612002986 */ /* 0x000fe2000c101542 */
[----:B------:R-:W-:-:S03]  /*113020*/  ISETP.LT.AND P2, PT, R4, UR4, !P1 ;  /* 0x0000000404007c0c */ /* 0x000fc6000cf41270 */
[----:B0-----:R-:W3:Y:S01]  /*113030*/  LDL.LU R24, [R1+0x81c] ;  /* 0x00081c0001187983 */ /* 0x001ee20000300800 */
[----:B-1----:R-:W-:Y:S02]  /*113040*/  VIADD R0, R0, UR14 ;  /* 0x0000000e00007c36 */ /* 0x002fe40008000000 */
[----:B------:R-:W-:Y:S01]  /*113050*/  IMAD.WIDE R20, R11, 0x2, R6 ;  /* 0x000000020b147825 */ /* 0x000fe200078e0206 */
[----:B------:R-:W-:Y:S01]  /*113060*/  ISETP.LT.AND P0, PT, R28, UR4, !P1 ;  /* 0x000000041c007c0c */ /* 0x000fe2000cf01270 */
[----:B------:R-:W0:Y:S01]  /*113070*/  LDCU UR14, c[0x0][0x3b8] ;  /* 0x00007700ff0e77ac */ /* 0x000e220008000800 */
[----:B------:R1:W-:Y:S04]  /*113080*/  STL [R1+0x140], R0 ;  /* 0x0001400001007387 */ /* 0x0003e80000100800 */
[----:B------:R-:W3:Y:S01]  /*113090*/  LDL.LU R4, [R1+0x3c3c] ;  /* 0x003c3c0001047983 */ /* 0x000ee20000300800 */
[----:B-1----:R-:W-:-:S03]  /*1130a0*/  VIADD R0, R0, UR44 ;  /* 0x0000002c00007c36 */ /* 0x002fc60008000000 */
[----:B--2---:R1:W-:Y:S01]  /*1130b0*/  @P3 STG.E.U16 desc[UR66][R20.64], R27 ;  /* 0x0000001b14003986 */ /* 0x0043e2000c101542 */
[----:B------:R-:W-:Y:S01]  /*1130c0*/  IMAD.WIDE R18, R11, 0x2, R12 ;  /* 0x000000020b127825 */ /* 0x000fe200078e020c */
[----:B------:R-:W-:Y:S01]  /*1130d0*/  ISETP.LT.AND P1, PT, R23, UR4, !P1 ;  /* 0x0000000417007c0c */ /* 0x000fe2000cf21270 */
[----:B------:R-:W2:Y:S01]  /*1130e0*/  LDCU UR44, c[0x0][0x3b8] ;  /* 0x00007700ff2c77ac */ /* 0x000ea20008000800 */
[----:B------:R0:W-:Y:S01]  /*1130f0*/  STL [R1+0x144], R0 ;  /* 0x0001440001007387 */ /* 0x0001e20000100800 */
[----:B-1----:R-:W-:Y:S02]  /*113100*/  VIADD R21, R29, 0xc1 ;  /* 0x000000c11d157836 */ /* 0x002fe40000000000 */
[----:B0-----:R-:W-:Y:S01]  /*113110*/  VIADD R0, R0, UR46 ;  /* 0x0000002e00007c36 */ /* 0x001fe20008000000 */
[----:B------:R-:W-:Y:S01]  /*113120*/  PRMT R20, R27, 0x7632, R20 ;  /* 0x000076321b147816 */ /* 0x000fe20000000014 */
[----:B------:R-:W0:Y:S01]  /*113130*/  LDCU UR46, c[0x0][0x3b8] ;  /* 0x00007700ff2e77ac */ /* 0x000e220008000800 */
[----:B------:R-:W-:-:S02]  /*113140*/  ISETP.GE.AND P3, PT, R21, UR29, PT ;  /* 0x0000001d15007c0c */ /* 0x000fc4000bf66270 */
[----:B------:R1:W-:Y:S04]  /*113150*/  STL [R1+0x148], R0 ;  /* 0x0001480001007387 */ /* 0x0003e80000100800 */
[----:B------:R-:W-:Y:S04]  /*113160*/  STL [R1+0x3bcc], R12 ;  /* 0x003bcc0c01007387 */ /* 0x000fe80000100800 */
[----:B------:R-:W-:Y:S01]  /*113170*/  STL [R1+0x3bc8], R13 ;  /* 0x003bc80d01007387 */ /* 0x000fe20000100800 */
[----:B---3--:R-:W-:-:S03]  /*113180*/  R2UR.FILL UR29, R4 ;  /* 0x00000000041d72ca */ /* 0x008fc600004e0000 */
[----:B------:R-:W3:Y:S01]  /*113190*/  LDL.LU R4, [R1+0x3c38] ;  /* 0x003c380001047983 */ /* 0x000ee20000300800 */
[----:B-1----:R-:W-:-:S03]  /*1131a0*/  VIADD R0, R0, UR48 ;  /* 0x0000003000007c36 */ /* 0x002fc60008000000 */
[----:B------:R-:W-:Y:S01]  /*1131b0*/  @P2 STG.E.U16 desc[UR66][R18.64], R20 ;  /* 0x0000001412002986 */ /* 0x000fe2000c101542 */
[----:B------:R-:W-:Y:S01]  /*1131c0*/  VIADD R21, R29, 0xc3 ;  /* 0x000000c31d157836 */ /* 0x000fe20000000000 */
[----:B------:R-:W-:Y:S01]  /*1131d0*/  @P3 LOP3.LUT R3, R3, 0x2, RZ, 0xfc, !PT ;  /* 0x0000000203033812 */ /* 0x000fe200078efcff */
[----:B------:R-:W1:Y:S01]  /*1131e0*/  LDCU UR48, c[0x0][0x3b8] ;  /* 0x00007700ff3077ac */ /* 0x000e620008000800 */
[----:B------:R-:W2:Y:S04]  /*1131f0*/  LDL.LU R27, [R1+0x820] ;  /* 0x00082000011b7983 */ /* 0x000ea80000300800 */
[----:B------:R0:W-:Y:S04]  /*113200*/  STL [R1+0x14c], R0 ;  /* 0x00014c0001007387 */ /* 0x0001e80000100800 */
[----:B------:R-:W2:Y:S01]  /*113210*/  LDL.LU R28, [R1+0x824] ;  /* 0x00082400011c7983 */ /* 0x000ea20000300800 */
[----:B0-----:R-:W-:Y:S01]  /*113220*/  VIADD R0, R0, UR12 ;  /* 0x0000000c00007c36 */ /* 0x001fe20008000000 */
[----:B------:R-:W-:Y:S01]  /*113230*/  IADD3 R20, PT, PT, R29, 0xc2, RZ ;  /* 0x000000c21d147810 */ /* 0x000fe20007ffe0ff */
[----:B------:R-:W-:Y:S01]  /*113240*/  IMAD.WIDE R18, R11, 0x2, R14 ;  /* 0x000000020b127825 */ /* 0x000fe200078e020e */
[----:B------:R-:W-:Y:S01]  /*113250*/  LOP3.LUT R3, R3, 0xfffffffe, RZ, 0xc0, !PT ;  /* 0xfffffffe03037812 */ /* 0x000fe200078ec0ff */
[----:B------:R-:W0:Y:S01]  /*113260*/  LDCU UR12, c[0x0][0x3b8] ;  /* 0x00007700ff0c77ac */ /* 0x000e220008000800 */
[----:B------:R1:W-:Y:S01]  /*113270*/  STL [R1+0x150], R0 ;  /* 0x0001500001007387 */ /* 0x0003e20000100800 */
[----:B------:R-:W-:-:S03]  /*113280*/  ISETP.GE.AND P2, PT, R20, UR27, PT ;  /* 0x0000001b14007c0c */ /* 0x000fc6000bf46270 */
[----:B------:R-:W-:Y:S01]  /*113290*/  STL [R1+0x3bd4], R14 ;  /* 0x003bd40e01007387 */ /* 0x000fe20000100800 */
[----:B-1----:R-:W-:-:S03]  /*1132a0*/  VIADD R0, R0, UR10 ;  /* 0x0000000a00007c36 */ /* 0x002fc60008000000 */
[----:B------:R-:W-:Y:S01]  /*1132b0*/  STL [R1+0x3bd0], R15 ;  /* 0x003bd00f01007387 */ /* 0x000fe20000100800 */
[----:B------:R-:W-:Y:S01]  /*1132c0*/  VIADD R12, R29, 0xf0 ;  /* 0x000000f01d0c7836 */ /* 0x000fe20000000000 */
[----:B------:R-:W1:Y:S02]  /*1132d0*/  LDCU UR10, c[0x0][0x3b8] ;  /* 0x00007700ff0a77ac */ /* 0x000e640008000800 */
[----:B------:R-:W-:Y:S04]  /*1132e0*/  STL [R1+0x154], R0 ;  /* 0x0001540001007387 */ /* 0x000fe80000100800 */
[----:B---3--:R3:W-:Y:S01]  /*1132f0*/  @P0 STG.E.U16 desc[UR66][R18.64], R4 ;  /* 0x0000000412000986 */ /* 0x0087e2000c101542 */
[----:B------:R-:W-:-:S03]  /*113300*/  PRMT R20, R4, 0x7632, R20 ;  /* 0x0000763204147816 */ /* 0x000fc60000000014 */
[----:B---3--:R-:W3:Y:S01]  /*113310*/  LDL.LU R4, [R1+0x3c34] ;  /* 0x003c340001047983 */ /* 0x008ee20000300800 */
[----:B------:R-:W-:Y:S01]  /*113320*/  ISETP.GE.AND P0, PT, R21, UR25, PT ;  /* 0x0000001915007c0c */ /* 0x000fe2000bf06270 */
[----:B------:R-:W-:Y:S01]  /*113330*/  VIADD R0, R0, UR16 ;  /* 0x0000001000007c36 */ /* 0x000fe20008000000 */
[----:B------:R-:W-:Y:S01]  /*113340*/  @P2 LOP3.LUT R3, R3, 0x1, RZ, 0xfc, !PT ;  /* 0x0000000103032812 */ /* 0x000fe200078efcff */
[----:B------:R-:W-:-:S04]  /*113350*/  IMAD.WIDE R18, R11, 0x2, R16 ;  /* 0x000000020b127825 */ /* 0x000fc800078e0210 */
[C---:B------:R-:W-:Y:S02]  /*113360*/  VIADD R13, R29.reuse, 0xf1 ;  /* 0x000000f11d0d7836 */ /* 0x040fe40000000000 */
[C---:B------:R-:W-:Y:S02]  /*113370*/  VIADD R10, R29.reuse, 0xf2 ;  /* 0x000000f21d0a7836 */ /* 0x040fe40000000000 */
[C---:B------:R-:W-:Y:S02]  /*113380*/  VIADD R9, R29.reuse, 0xf3 ;  /* 0x000000f31d097836 */ /* 0x040fe40000000000 */
[C---:B------:R-:W-:Y:S01]  /*113390*/  VIADD R8, R29.reuse, 0xf4 ;  /* 0x000000f41d087836 */ /* 0x040fe20000000000 */
[----:B------:R-:W-:Y:S01]  /*1133a0*/  R2UR.FILL UR27, R24 ;  /* 0x00000000181b72ca */ /* 0x000fe200004e0000 */
[C---:B------:R-:W-:Y:S01]  /*1133b0*/  VIADD R11, R29.reuse, 0xc4 ;  /* 0x000000c41d0b7836 */ /* 0x040fe20000000000 */
[----:B------:R0:W-:Y:S01]  /*1133c0*/  STL [R1+0x158], R0 ;  /* 0x0001580001007387 */ /* 0x0001e20000100800 */
[----:B------:R-:W-:Y:S01]  /*1133d0*/  VIADD R14, R29, 0xee ;  /* 0x000000ee1d0e7836 */ /* 0x000fe20000000000 */
[----:B------:R-:W1:Y:S01]  /*1133e0*/  LDCU UR16, c[0x0][0x3b8] ;  /* 0x00007700ff1077ac */ /* 0x000e620008000800 */
[----:B0-----:R-:W-:Y:S01]  /*1133f0*/  VIADD R0, R0, UR20 ;  /* 0x0000001400007c36 */ /* 0x001fe20008000000 */
[----:B------:R-:W-:Y:S01]  /*113400*/  LOP3.LUT R3, R3, 0xffffffbf, RZ, 0xc0, !PT ;  /* 0xffffffbf03037812 */ /* 0x000fe200078ec0ff */
[----:B------:R-:W-:Y:S01]  /*113410*/  @P1 STG.E.U16 desc[UR66][R18.64], R20 ;  /* 0x0000001412001986 */ /* 0x000fe2000c101542 */
[----:B------:R-:W-:Y:S01]  /*113420*/  VIADD R15, R29, 0xef ;  /* 0x000000ef1d0f7836 */ /* 0x000fe20000000000 */
[----:B------:R-:W0:Y:S02]  /*113430*/  LDCU UR20, c[0x0][0x3b8] ;  /* 0x00007700ff1477ac */ /* 0x000e240008000800 */
[----:B------:R1:W-:Y:S04]  /*113440*/  STL [R1+0x15c], R0 ;  /* 0x00015c0001007387 */ /* 0x0003e80000100800 */
[----:B------:R0:W-:Y:S01]  /*113450*/  STL [R1+0x3bdc], R16 ;  /* 0x003bdc1001007387 */ /* 0x0001e20000100800 */
[----:B-1----:R-:W-:-:S03]  /*113460*/  VIADD R0, R0, UR18 ;  /* 0x0000001200007c36 */ /* 0x002fc60008000000 */
[----:B------:R-:W-:Y:S01]  /*113470*/  STL [R1+0x3bd8], R17 ;  /* 0x003bd81101007387 */ /* 0x000fe20000100800 */
[----:B---3--:R-:W-:Y:S01]  /*113480*/  LOP3.LUT R4, R4, 0xefffffff, RZ, 0xc0, !PT ;  /* 0xefffffff04047812 */ /* 0x008fe200078ec0ff */
[----:B0-----:R-:W-:Y:S01]  /*113490*/  VIADD R16, R29, 0xec ;  /* 0x000000ec1d107836 */ /* 0x001fe20000000000 */
[----:B------:R-:W0:Y:S02]  /*1134a0*/  LDCU UR18, c[0x0][0x3b8] ;  /* 0x00007700ff1277ac */ /* 0x000e240008000800 */
[----:B------:R-:W-:Y:S02]  /*1134b0*/  @P0 LOP3.LUT R4, R4, 0x10000000, RZ, 0xfc, !PT ;  /* 0x1000000004040812 */ /* 0x000fe400078efcff */
[----:B------:R-:W-:Y:S01]  /*1134c0*/  ISETP.GE.AND P0, PT, R11, UR23, PT ;  /* 0x000000170b007c0c */ /* 0x000fe2000bf06270 */
[----:B------:R1:W-:Y:S04]  /*1134d0*/  STL [R1+0x160], R0 ;  /* 0x0001600001007387 */ /* 0x0003e80000100800 */
[----:B------:R3:W-:Y:S01]  /*1134e0*/  STL [R1+0x3c14], R4 ;  /* 0x003c140401007387 */ /* 0x0007e20000100800 */
[----:B-1----:R-:W-:Y:S01]  /*1134f0*/  VIADD R0, R0, UR28 ;  /* 0x0000001c00007c36 */ /* 0x002fe20008000000 */
[----:B------:R-:W1:Y:S06]  /*113500*/  LDCU UR28, c[0x0][0x3b8] ;  /* 0x00007700ff1c77ac */ /* 0x000e6c0008000800 */
[----:B------:R-:W-:Y:S01]  /*113510*/  @P0 LOP3.LUT R3, R3, 0x40, RZ, 0xfc, !PT ;  /* 0x0000004003030812 */ /* 0x000fe200078efcff */
[----:B------:R0:W-:Y:S01]  /*113520*/  STL [R1+0x164], R0 ;  /* 0x0001640001007387 */ /* 0x0001e20000100800 */
[----:B---3--:R-:W-:-:S03]  /*113530*/  VIADD R4, R29, 0xc6 ;  /* 0x000000c61d047836 */ /* 0x008fc60000000000 */
[----:B------:R3:W-:Y:S01]  /*113540*/  STL [R1+0x3c2c], R3 ;  /* 0x003c2c0301007387 */ /* 0x0007e20000100800 */
[----:B0-----:R-:W-:-:S03]  /*113550*/  VIADD R0, R0, UR26 ;  /* 0x0000001a00007c36 */ /* 0x001fc60008000000 */
[----:B------:R0:W-:Y:S01]  /*113560*/  STL [R1+0x100], R5 ;  /* 0x0001000501007387 */ /* 0x0001e20000100800 */
[----:B---3--:R-:W-:-:S03]  /*113570*/  VIADD R3, R29, 0xc7 ;  /* 0x000000c71d037836 */ /* 0x008fc60000000000 */
[----:B------:R3:W-:Y:S04]  /*113580*/  STL [R1+0x168], R0 ;  /* 0x0001680001007387 */ /* 0x0007e80000100800 */
[----:B------:R1:W-:Y:S01]  /*113590*/  STL [R1+0xfc], R4 ;  /* 0x0000fc0401007387 */ /* 0x0003e20000100800 */
[----:B0-----:R-:W-:-:S03]  /*1135a0*/  VIADD R5, R29, 0xc8 ;  /* 0x000000c81d057836 */ /* 0x001fc60000000000 */
[----:B------:R0:W-:Y:S01]  /*1135b0*/  STL [R1+0xf8], R3 ;  /* 0x0000f80301007387 */ /* 0x0001e20000100800 */
[----:B---3--:R-:W-:Y:S02]  /*1135c0*/  VIADD R0, R0, UR24 ;  /* 0x0000001800007c36 */ /* 0x008fe40008000000 */
[C---:B-1----:R-:W-:Y:S01]  /*1135d0*/  VIADD R4, R29.reuse, 0xc9 ;  /* 0x000000c91d047836 */ /* 0x042fe20000000000 */
[----:B------:R1:W-:Y:S01]  /*1135e0*/  STL [R1+0xf4], R5 ;  /* 0x0000f40501007387 */ /* 0x0003e20000100800 */
[----:B0-----:R-:W-:-:S03]  /*1135f0*/  VIADD R3, R29, 0xca ;  /* 0x000000ca1d037836 */ /* 0x001fc60000000000 */
[----:B------:R0:W-:Y:S04]  /*113600*/  STL [R1+0x16c], R0 ;  /* 0x00016c0001007387 */ /* 0x0001e80000100800 */
[----:B------:R3:W-:Y:S01]  /*113610*/  STL [R1+0xf0], R4 ;  /* 0x0000f00401007387 */ /* 0x0007e20000100800 */
[----:B-1----:R-:W-:-:S03]  /*113620*/  VIADD R5, R29, 0xcb ;  /* 0x000000cb1d057836 */ /* 0x002fc60000000000 */
[----:B------:R1:W-:Y:S01]  /*113630*/  STL [R1+0xe8], R3 ;  /* 0x0000e80301007387 */ /* 0x0003e20000100800 */
[----:B0-----:R-:W-:Y:S01]  /*113640*/  VIADD R0, R0, UR22 ;  /* 0x0000001600007c36 */ /* 0x001fe20008000000 */
[C---:B---3--:R-:W-:Y:S02]  /*113650*/  IADD3 R4, PT, PT, R29.reuse, 0xcc, RZ ;  /* 0x000000cc1d047810 */ /* 0x048fe40007ffe0ff */
[----:B------:R0:W-:Y:S01]  /*113660*/  STL [R1+0xe4], R5 ;  /* 0x0000e40501007387 */ /* 0x0001e20000100800 */
[----:B-1----:R-:W-:-:S03]  /*113670*/  VIADD R3, R29, 0xcd ;  /* 0x000000cd1d037836 */ /* 0x002fc60000000000 */
[----:B------:R4:W-:Y:S04]  /*113680*/  STL [R1+0x170], R0 ;  /* 0x0001700001007387 */ /* 0x0009e80000100800 */
[----:B------:R1:W-:Y:S01]  /*113690*/  STL [R1+0xe0], R4 ;  /* 0x0000e00401007387 */ /* 0x0003e20000100800 */
[----:B0-----:R-:W-:-:S03]  /*1136a0*/  VIADD R5, R29, 0xce ;  /* 0x000000ce1d057836 */ /* 0x001fc60000000000 */
[----:B------:R0:W-:Y:S01]  /*1136b0*/  STL [R1+0xdc], R3 ;  /* 0x0000dc0301007387 */ /* 0x0001e20000100800 */
[----:B----4-:R-:W-:Y:S02]  /*1136c0*/  VIADD R0, R0, UR34 ;  /* 0x0000002200007c36 */ /* 0x010fe40008000000 */
[C---:B-1----:R-:W-:Y:S01]  /*1136d0*/  VIADD R4, R29.reuse, 0xcf ;  /* 0x000000cf1d047836 */ /* 0x042fe20000000000 */
[----:B------:R-:W-:Y:S01]  /*1136e0*/  STL [R1+0xd4], R5 ;  /* 0x0000d40501007387 */ /* 0x000fe20000100800 */
[----:B0-----:R-:W-:-:S03]  /*1136f0*/  VIADD R3, R29, 0xd0 ;  /* 0x000000d01d037836 */ /* 0x001fc60000000000 */
[----:B------:R0:W-:Y:S01]  /*113700*/  STL [R1+0x174], R0 ;  /* 0x0001740001007387 */ /* 0x0001e20000100800 */
[----:B------:R-:W-:-:S03]  /*113710*/  VIADD R20, R0, UR32 ;  /* 0x0000002000147c36 */ /* 0x000fc60008000000 */
[----:B------:R1:W-:Y:S04]  /*113720*/  STL [R1+0xd0], R4 ;  /* 0x0000d00401007387 */ /* 0x0003e80000100800 */
[----:B------:R3:W-:Y:S01]  /*113730*/  STL [R1+0xcc], R3 ;  /* 0x0000cc0301007387 */ /* 0x0007e20000100800 */
[C---:B0-----:R-:W-:Y:S02]  /*113740*/  VIADD R0, R29.reuse, 0xd3 ;  /* 0x000000d31d007836 */ /* 0x041fe40000000000 */
[C---:B-1----:R-:W-:Y:S02]  /*113750*/  VIADD R4, R29.reuse, 0xd1 ;  /* 0x000000d11d047836 */ /* 0x042fe40000000000 */
[----:B---3--:R-:W-:-:S03]  /*113760*/  VIADD R3, R29, 0xd2 ;  /* 0x000000d21d037836 */ /* 0x008fc60000000000 */
[----:B------:R0:W-:Y:S04]  /*113770*/  STL [R1+0xc8], R4 ;  /* 0x0000c80401007387 */ /* 0x0001e80000100800 */
[----:B------:R1:W-:Y:S04]  /*113780*/  STL [R1+0xc0], R3 ;  /* 0x0000c00301007387 */ /* 0x0003e80000100800 */
[----:B------:R-:W-:Y:S01]  /*113790*/  STL [R1+0x3be0], R20 ;  /* 0x003be01401007387 */ /* 0x000fe20000100800 */
[----:B------:R-:W-:-:S03]  /*1137a0*/  VIADD R11, R20, UR30 ;  /* 0x0000001e140b7c36 */ /* 0x000fc60008000000 */
[----:B------:R3:W-:Y:S01]  /*1137b0*/  STL [R1+0xbc], R0 ;  /* 0x0000bc0001007387 */ /* 0x0007e20000100800 */
[C---:B0-----:R-:W-:Y:S02]  /*1137c0*/  VIADD R4, R29.reuse, 0xd5 ;  /* 0x000000d51d047836 */ /* 0x041fe40000000000 */
[C---:B-1----:R-:W-:Y:S02]  /*1137d0*/  VIADD R3, R29.reuse, 0xd6 ;  /* 0x000000d61d037836 */ /* 0x042fe40000000000 */
[----:B---3--:R-:W-:-:S05]  /*1137e0*/  VIADD R0, R29, 0xd4 ;  /* 0x000000d41d007836 */ /* 0x008fca0000000000 */
[----:B------:R0:W-:Y:S04]  /*1137f0*/  STL [R1+0xb8], R0 ;  /* 0x0000b80001007387 */ /* 0x0001e80000100800 */
[----:B------:R1:W-:Y:S04]  /*113800*/  STL [R1+0xb4], R4 ;  /* 0x0000b40401007387 */ /* 0x0003e80000100800 */
[----:B------:R-:W-:Y:S01]  /*113810*/  STL [R1+0x3be4], R11 ;  /* 0x003be40b01007387 */ /* 0x000fe20000100800 */
[----:B0-----:R-:W-:-:S03]  /*113820*/  VIADD R0, R11, UR36 ;  /* 0x000000240b007c36 */ /* 0x001fc60008000000 */
[----:B------:R0:W-:Y:S01]  /*113830*/  STL [R1+0xac], R3 ;  /* 0x0000ac0301007387 */ /* 0x0001e20000100800 */
[----:B-1----:R-:W-:-:S03]  /*113840*/  VIADD R4, R29, 0xd8 ;  /* 0x000000d81d047836 */ /* 0x002fc60000000000 */
[----:B------:R1:W-:Y:S01]  /*113850*/  STL [R1+0x178], R0 ;  /* 0x0001780001007387 */ /* 0x0003e20000100800 */
[----:B0-----:R-:W-:-:S05]  /*113860*/  VIADD R3, R29, 0xd7 ;  /* 0x000000d71d037836 */ /* 0x001fca0000000000 */
[----:B------:R0:W-:Y:S01]  /*113870*/  STL [R1+0xa8], R3 ;  /* 0x0000a80301007387 */ /* 0x0001e20000100800 */
[C---:B------:R-:W-:Y:S01]  /*113880*/  VIADD R5, R29.reuse, 0xda ;  /* 0x000000da1d057836 */ /* 0x040fe20000000000 */
[----:B-1----:R-:W-:Y:S02]  /*113890*/  IADD3 R0, PT, PT, R0, UR8, RZ ;  /* 0x0000000800007c10 */ /* 0x002fe4000fffe0ff */
[----:B------:R1:W-:Y:S01]  /*1138a0*/  STL [R1+0xa4], R4 ;  /* 0x0000a40401007387 */ /* 0x0003e20000100800 */
[----:B0-----:R-:W-:-:S05]  /*1138b0*/  VIADD R3, R29, 0xd9 ;  /* 0x000000d91d037836 */ /* 0x001fca0000000000 */
[----:B------:R0:W-:Y:S01]  /*1138c0*/  STL [R1+0xa0], R3 ;  /* 0x0000a00301007387 */ /* 0x0001e20000100800 */
[----:B-1----:R-:W-:-:S03]  /*1138d0*/  VIADD R4, R29, 0xdc ;  /* 0x000000dc1d047836 */ /* 0x002fc60000000000 */
[----:B------:R1:W-:Y:S01]  /*1138e0*/  STL [R1+0x9c], R5 ;  /* 0x00009c0501007387 */ /* 0x0003e20000100800 */
[----:B0-----:R-:W-:-:S03]  /*1138f0*/  VIADD R3, R29, 0xdb ;  /* 0x000000db1d037836 */ /* 0x001fc60000000000 */
[----:B------:R0:W-:Y:S01]  /*113900*/  STL [R1+0x17c], R0 ;  /* 0x00017c0001007387 */ /* 0x0001e20000100800 */
[----:B-1----:R-:W-:-:S03]  /*113910*/  VIADD R5, R29, 0xdd ;  /* 0x000000dd1d057836 */ /* 0x002fc60000000000 */
[----:B------:R1:W-:Y:S04]  /*113920*/  STL [R1+0x94], R3 ;  /* 0x0000940301007387 */ /* 0x0003e80000100800 */
[----:B------:R3:W-:Y:S01]  /*113930*/  STL [R1+0x3c18], R4 ;  /* 0x003c180401007387 */ /* 0x0007e20000100800 */
[----:B0-----:R-:W-:-:S03]  /*113940*/  VIADD R0, R0, UR38 ;  /* 0x0000002600007c36 */ /* 0x001fc60008000000 */
[----:B------:R0:W-:Y:S01]  /*113950*/  STL [R1+0x8c], R5 ;  /* 0x00008c0501007387 */ /* 0x0001e20000100800 */
[C---:B-1----:R-:W-:Y:S02]  /*113960*/  VIADD R3, R29.reuse, 0xdf ;  /* 0x000000df1d037836 */ /* 0x042fe40000000000 */
[C---:B---3--:R-:W-:Y:S01]  /*113970*/  VIADD R4, R29.reuse, 0xde ;  /* 0x000000de1d047836 */ /* 0x048fe20000000000 */
[----:B------:R1:W-:Y:S01]  /*113980*/  STL [R1+0x184], R0 ;  /* 0x0001840001007387 */ /* 0x0003e20000100800 */
[----:B0-----:R-:W-:-:S03]  /*113990*/  VIADD R5, R29, 0xe0 ;  /* 0x000000e01d057836 */ /* 0x001fc60000000000 */
[----:B------:R0:W-:Y:S04]  /*1139a0*/  STL [R1+0x84], R4 ;  /* 0x0000840401007387 */ /* 0x0001e80000100800 */
[----:B------:R3:W-:Y:S01]  /*1139b0*/  STL [R1+0x80], R3 ;  /* 0x0000800301007387 */ /* 0x0007e20000100800 */
[----:B-1----:R-:W-:Y:S02]  /*1139c0*/  VIADD R0, R0, UR42 ;  /* 0x0000002a00007c36 */ /* 0x002fe40008000000 */
[C---:B0-----:R-:W-:Y:S01]  /*1139d0*/  VIADD R4, R29.reuse, 0xe1 ;  /* 0x000000e11d047836 */ /* 0x041fe20000000000 */
[----:B------:R0:W-:Y:S01]  /*1139e0*/  STL [R1+0x7c], R5 ;  /* 0x00007c0501007387 */ /* 0x0001e20000100800 */
[----:B---3--:R-:W-:-:S03]  /*1139f0*/  VIADD R3, R29, 0xe2 ;  /* 0x000000e21d037836 */ /* 0x008fc60000000000 */
[----:B------:R1:W-:Y:S04]  /*113a00*/  STL [R1+0x188], R0 ;  /* 0x0001880001007387 */ /* 0x0003e80000100800 */
[----:B------:R3:W-:Y:S01]  /*113a10*/  STL [R1+0x78], R4 ;  /* 0x0000780401007387 */ /* 0x0007e20000100800 */
[----:B0-----:R-:W-:-:S03]  /*113a20*/  VIADD R5, R29, 0xe3 ;  /* 0x000000e31d057836 */ /* 0x001fc60000000000 */
[----:B------:R0:W-:Y:S01]  /*113a30*/  STL [R1+0x70], R3 ;  /* 0x0000700301007387 */ /* 0x0001e20000100800 */
[----:B-1----:R-:W-:Y:S02]  /*113a40*/  VIADD R0, R0, UR40 ;  /* 0x0000002800007c36 */ /* 0x002fe40008000000 */
[C---:B---3--:R-:W-:Y:S01]  /*113a50*/  VIADD R4, R29.reuse, 0xe4 ;  /* 0x000000e41d047836 */ /* 0x048fe20000000000 */
        /* <DEDUP_REMOVED lines=8> */
[----:B------:R-:W-:Y:S01]  /*113ae0*/  STL [R1+0x60], R5 ;  /* 0x0000600501007387 */ /* 0x000fe20000100800 */
[----:B-1----:R-:W-:-:S03]  /*113af0*/  VIADD R3, R29, 0xe8 ;  /* 0x000000e81d037836 */ /* 0x002fc60000000000 */
[----:B------:R2:W-:Y:S01]  /*113b00*/  STL [R1+0x194], R0 ;  /* 0x0001940001007387 */ /* 0x0005e20000100800 */
[----:B------:R-:W-:-:S03]  /*113b10*/  VIADD R11, R29, 0xea ;  /* 0x000000ea1d0b7836 */ /* 0x000fc60000000000 */
[----:B------:R-:W-:Y:S04]  /*113b20*/  STL [R1+0x58], R4 ;  /* 0x0000580401007387 */ /* 0x000fe80000100800 */
[----:B------:R0:W-:Y:S01]  /*113b30*/  STL [R1+0x54], R3 ;  /* 0x0000540301007387 */ /* 0x0001e20000100800 */
[----:B--2---:R-:W-:-:S03]  /*113b40*/  VIADD R0, R0, UR44 ;  /* 0x0000002c00007c36 */ /* 0x004fc60008000000 */
[----:B------:R-:W-:Y:S01]  /*113b50*/  STL [R1+0x3be8], R11 ;  /* 0x003be80b01007387 */ /* 0x000fe20000100800 */
[C---:B------:R-:W-:Y:S02]  /*113b60*/  VIADD R20, R29.reuse, 0xeb ;  /* 0x000000eb1d147836 */ /* 0x040fe40000000000 */
[----:B0-----:R-:W-:-:S05]  /*113b70*/  VIADD R3, R29, 0xe9 ;  /* 0x000000e91d037836 */ /* 0x001fca0000000000 */
[----:B------:R-:W-:Y:S04]  /*113b80*/  STL [R1+0x50], R3 ;  /* 0x0000500301007387 */ /* 0x000fe80000100800 */
[----:B------:R0:W-:Y:S01]  /*113b90*/  STL [R1+0x190], R0 ;  /* 0x0001900001007387 */ /* 0x0001e20000100800 */
[----:B------:R-:W-:-:S03]  /*113ba0*/  VIADD R17, R29, 0xed ;  /* 0x000000ed1d117836 */ /* 0x000fc60000000000 */
[----:B------:R-:W-:Y:S01]  /*113bb0*/  STL [R1+0x3bec], R20 ;  /* 0x003bec1401007387 */ /* 0x000fe20000100800 */
[----:B0-----:R-:W-:-:S03]  /*113bc0*/  VIADD R0, R0, UR46 ;  /* 0x0000002e00007c36 */ /* 0x001fc60008000000 */
[----:B------:R-:W-:Y:S04]  /*113bd0*/  STL [R1+0x3bf0], R16 ;  /* 0x003bf01001007387 */ /* 0x000fe80000100800 */
[----:B------:R0:W-:Y:S04]  /*113be0*/  STL [R1+0x180], R0 ;  /* 0x0001800001007387 */ /* 0x0001e80000100800 */
[----:B------:R-:W-:Y:S01]  /*113bf0*/  STL [R1+0x3bf4], R17 ;  /* 0x003bf41101007387 */ /* 0x000fe20000100800 */
[----:B0-----:R-:W-:-:S03]  /*113c00*/  VIADD R0, R0, UR48 ;  /* 0x0000003000007c36 */ /* 0x001fc60008000000 */
[----:B------:R-:W-:Y:S04]  /*113c10*/  STL [R1+0x3bf8], R14 ;  /* 0x003bf80e01007387 */ /* 0x000fe80000100800 */
[----:B------:R-:W-:Y:S04]  /*113c20*/  STL [R1+0x3bfc], R15 ;  /* 0x003bfc0f01007387 */ /* 0x000fe80000100800 */
[----:B------:R0:W-:Y:S04]  /*113c30*/  STL [R1+0x1a0], R0 ;  /* 0x0001a00001007387 */ /* 0x0001e80000100800 */
[----:B------:R1:W-:Y:S01]  /*113c40*/  STL [R1+0x3c00], R12 ;  /* 0x003c000c01007387 */ /* 0x0003e20000100800 */
[----:B0-----:R-:W-:-:S03]  /*113c50*/  VIADD R0, R0, UR12 ;  /* 0x0000000c00007c36 */ /* 0x001fc60008000000 */
[----:B------:R-:W-:Y:S04]  /*113c60*/  STL [R1+0x3c04], R13 ;  /* 0x003c040d01007387 */ /* 0x000fe80000100800 */
[----:B------:R-:W-:Y:S04]  /*113c70*/  STL [R1+0x3c08], R10 ;  /* 0x003c080a01007387 */ /* 0x000fe80000100800 */
[----:B------:R0:W-:Y:S04]  /*113c80*/  STL [R1+0x19c], R0 ;  /* 0x00019c0001007387 */ /* 0x0001e80000100800 */
[----:B------:R-:W-:Y:S04]  /*113c90*/  STL [R1+0x3c0c], R9 ;  /* 0x003c0c0901007387 */ /* 0x000fe80000100800 */
[----:B------:R-:W-:Y:S04]  /*113ca0*/  STL [R1+0x3c10], R8 ;  /* 0x003c100801007387 */ /* 0x000fe80000100800 */
[----:B-1----:R-:W2:Y:S01]  /*113cb0*/  LDL.LU R12, [R1+0x100] ;  /* 0x00010000010c7983 */ /* 0x002ea20000300800 */
[----:B0-----:R-:W-:Y:S01]  /*113cc0*/  IADD3 R0, PT, PT, R0, UR10, RZ ;  /* 0x0000000a00007c10 */ /* 0x001fe2000fffe0ff */
[----:B------:R-:W-:-:S02]  /*113cd0*/  VIADD R5, R29, 0xf5 ;  /* 0x000000f51d057836 */ /* 0x000fc40000000000 */
[C---:B------:R-:W-:Y:S02]  /*113ce0*/  VIADD R26, R29.reuse, 0xf6 ;  /* 0x000000f61d1a7836 */ /* 0x040fe40000000000 */
[----:B------:R-:W-:Y:S01]  /*113cf0*/  VIADD R24, R29, 0xf7 ;  /* 0x000000f71d187836 */ /* 0x000fe20000000000 */
[----:B--2---:R-:W-:Y:S04]  /*113d00*/  STL [R1+0x3c30], R12 ;  /* 0x003c300c01007387 */ /* 0x004fe80000100800 */
[----:B------:R-:W-:Y:S04]  /*113d10*/  STL [R1+0x1ac], R0 ;  /* 0x0001ac0001007387 */ /* 0x000fe80000100800 */
[----:B------:R-:W-:Y:S04]  /*113d20*/  STL [R1+0x3c1c], R5 ;  /* 0x003c1c0501007387 */ /* 0x000fe80000100800 */
[----:B------:R-:W-:Y:S04]  /*113d30*/  STL [R1+0x3c20], R26 ;  /* 0x003c201a01007387 */ /* 0x000fe80000100800 */
[----:B------:R-:W-:Y:S04]  /*113d40*/  STL [R1+0x3c24], R24 ;  /* 0x003c241801007387 */ /* 0x000fe80000100800 */
[----:B------:R-:W2:Y:S04]  /*113d50*/  LDL.LU R3, [R1+0x828] ;  /* 0x0008280001037983 */ /* 0x000ea80000300800 */
[----:B------:R-:W3:Y:S04]  /*113d60*/  LDL.LU R15, [R1+0xfc] ;  /* 0x0000fc00010f7983 */ /* 0x000ee80000300800 */
[----:B------:R-:W4:Y:S01]  /*113d70*/  LDL.LU R14, [R1+0xf8] ;  /* 0x0000f800010e7983 */ /* 0x000f220000300800 */
[----:B------:R-:W-:-:S05]  /*113d80*/  VIADD R4, R0, UR16 ;  /* 0x0000001000047c36 */ /* 0x000fca0008000000 */
[----:B------:R0:W-:Y:S02]  /*113d90*/  STL [R1+0x1a8], R4 ;  /* 0x0001a80401007387 */ /* 0x0001e40000100800 */
[----:B0-----:R-:W-:-:S04]  /*113da0*/  VIADD R4, R4, UR20 ;  /* 0x0000001404047c36 */ /* 0x001fc80008000000 */
[----:B------:R-:W-:Y:S01]  /*113db0*/  VIADD R12, R4, UR18 ;  /* 0x00000012040c7c36 */ /* 0x000fe20008000000 */
[----:B----4-:R0:W-:Y:S04]  /*113dc0*/  STL [R1+0x3c28], R14 ;  /* 0x003c280e01007387 */ /* 0x0101e80000100800 */
[----:B0-----:R-:W4:Y:S04]  /*113dd0*/  LDL.LU R14, [R1+0x830] ;  /* 0x00083000010e7983 */ /* 0x001f280000300800 */
[----:B------:R-:W2:Y:S04]  /*113de0*/  LDL.LU R17, [R1+0x82c] ;  /* 0x00082c0001117983 */ /* 0x000ea80000300800 */
[----:B------:R-:W2:Y:S04]  /*113df0*/  LDL.LU R24, [R1+0xf4] ;  /* 0x0000f40001187983 */ /* 0x000ea80000300800 */
[----:B------:R-:W2:Y:S04]  /*113e00*/  LDL.LU R26, [R1+0x834] ;  /* 0x00083400011a7983 */ /* 0x000ea80000300800 */
[----:B------:R0:W-:Y:S04]  /*113e10*/  STL [R1+0x1a4], R4 ;  /* 0x0001a40401007387 */ /* 0x0001e80000100800 */
[----:B------:R-:W2:Y:S04]  /*113e20*/  LDL.LU R10, [R1+0xf0] ;  /* 0x0000f000010a7983 */ /* 0x000ea80000300800 */
[----:B------:R-:W2:Y:S04]  /*113e30*/  LDL.LU R5, [R1+0x838] ;  /* 0x0008380001057983 */ /* 0x000ea80000300800 */
[----:B------:R-:W2:Y:S04]  /*113e40*/  LDL.LU R16, [R1+0xe8] ;  /* 0x0000e80001107983 */ /* 0x000ea80000300800 */
[----:B0-----:R-:W2:Y:S04]  /*113e50*/  LDL.LU R4, [R1+0x83c] ;  /* 0x00083c0001047983 */ /* 0x001ea80000300800 */
[----:B------:R-:W2:Y:S04]  /*113e60*/  LDL.LU R8, [R1+0xe4] ;  /* 0x0000e40001087983 */ /* 0x000ea80000300800 */
[----:B------:R-:W2:Y:S04]  /*113e70*/  LDL.LU R13, [R1+0x840] ;  /* 0x00084000010d7983 */ /* 0x000ea80000300800 */
[----:B------:R0:W-:Y:S04]  /*113e80*/  STL [R1+0x198], R12 ;  /* 0x0001980c01007387 */ /* 0x0001e80000100800 */
[----:B------:R-:W2:Y:S04]  /*113e90*/  LDL.LU R9, [R1+0xe0] ;  /* 0x0000e00001097983 */ /* 0x000ea80000300800 */
[----:B------:R-:W2:Y:S01]  /*113ea0*/  LDL.LU R20, [R1+0x844] ;  /* 0x0008440001147983 */ /* 0x000ea20000300800 */
[----:B0-----:R-:W-:-:S03]  /*113eb0*/  VIADD R12, R12, UR28 ;  /* 0x0000001c0c0c7c36 */ /* 0x001fc60008000000 */
[----:B------:R-:W2:Y:S04]  /*113ec0*/  LDL.LU R11, [R1+0xdc] ;  /* 0x0000dc00010b7983 */ /* 0x000ea80000300800 */
[----:B------:R0:W-:Y:S04]  /*113ed0*/  STL [R1+0x1b0], R12 ;  /* 0x0001b00c01007387 */ /* 0x0001e80000100800 */
[----:B0-----:R-:W2:Y:S01]  /*113ee0*/  LDL.LU R12, [R1+0x3c30] ;  /* 0x003c3000010c7983 */ /* 0x001ea20000300800 */
[----:B---3--:R-:W-:Y:S02]  /*113ef0*/  ISETP.GE.AND P0, PT, R15, UR17, PT ;  /* 0x000000110f007c0c */ /* 0x008fe4000bf06270 */
[----:B----4-:R-:W-:-:S02]  /*113f00*/  R2UR.FILL UR17, R14 ;  /* 0x000000000e1172ca */ /* 0x010fc400004e0000 */
[----:B--2---:R-:W-:Y:S02]  /*113f10*/  ISETP.GE.AND P1, PT, R12, UR21, PT ;  /* 0x000000150c007c0c */ /* 0x004fe4000bf26270 */
[----:B------:R-:W2:Y:S01]  /*113f20*/  LDL.LU R12, [R1+0xd4] ;  /* 0x0000d400010c7983 */ /* 0x000ea20000300800 */
[----:B------:R-:W-:-:S03]  /*113f30*/  R2UR.FILL UR21, R3 ;  /* 0x00000000031572ca */ /* 0x000fc600004e0000 */
[----:B------:R-:W3:Y:S04]  /*113f40*/  LDL.LU R3, [R1+0x3c2c] ;  /* 0x003c2c0001037983 */ /* 0x000ee80000300800 */
[----:B------:R-:W4:Y:S04]  /*113f50*/  LDL.LU R15, [R1+0xd0] ;  /* 0x0000d000010f7983 */ /* 0x000f280000300800 */
[----:B------:R-:W2:Y:S01]  /*113f60*/  LDL.LU R14, [R1+0x3c28] ;  /* 0x003c2800010e7983 */ /* 0x000ea20000300800 */
[----:B------:R-:W-:Y:S02]  /*113f70*/  ISETP.GE.AND P2, PT, R24, UR15, PT ;  /* 0x0000000f18007c0c */ /* 0x000fe4000bf46270 */
[----:B------:R-:W-:-:S02]  /*113f80*/  R2UR.FILL UR15, R26 ;  /* 0x000000001a0f72ca */ /* 0x000fc400004e0000 */
[----:B------:R-:W-:Y:S02]  /*113f90*/  ISETP.GE.AND P3, PT, R10, UR13, PT ;  /* 0x0000000d0a007c0c */ /* 0x000fe4000bf66270 */
[----:B------:R-:W-:Y:S02]  /*113fa0*/  R2UR.FILL UR13, R5 ;  /* 0x00000000050d72ca */ /* 0x000fe400004e0000 */
[----:B------:R-:W-:Y:S02]  /*113fb0*/  ISETP.GE.AND P4, PT, R16, UR11, PT ;  /* 0x0000000b10007c0c */ /* 0x000fe4000bf86270 */
[----:B------:R-:W-:Y:S02]  /*113fc0*/  R2UR.FILL UR11, R4 ;  /* 0x00000000040b72ca */ /* 0x000fe400004e0000 */
[----:B------:R-:W-:Y:S02]  /*113fd0*/  ISETP.GE.AND P5, PT, R8, UR9, PT ;  /* 0x0000000908007c0c */ /* 0x000fe4000bfa6270 */
[----:B------:R-:W-:-:S02]  /*113fe0*/  R2UR.FILL UR9, R13 ;  /* 0x000000000d0972ca */ /* 0x000fc400004e0000 */
[----:B------:R-:W-:Y:S02]  /*113ff0*/  ISETP.GE.AND P6, PT, R9, UR7, PT ;  /* 0x0000000709007c0c */ /* 0x000fe4000bfc6270 */
[----:B------:R-:W-:Y:S02]  /*114000*/  R2UR.FILL UR7, R20 ;  /* 0x00000000140772ca */ /* 0x000fe400004e0000 */
[----:B---3--:R-:W-:-:S04]  /*114010*/  LOP3.LUT R3, R3, 0xffffff7f, RZ, 0xc0, !PT ;  /* 0xffffff7f03037812 */ /* 0x008fc800078ec0ff */
[----:B------:R-:W-:Y:S02]  /*114020*/  @P1 LOP3.LUT R3, R3, 0x80, RZ, 0xfc, !PT ;  /* 0x0000008003031812 */ /* 0x000fe400078efcff */
[----:B--2---:R-:W-:Y:S02]  /*114030*/  ISETP.GE.AND P1, PT, R14, UR19, PT ;  /* 0x000000130e007c0c */ /* 0x004fe4000bf26270 */
[----:B------:R-:W2:Y:S01]  /*114040*/  LDL.LU R14, [R1+0xcc] ;  /* 0x0000cc00010e7983 */ /* 0x000ea20000300800 */
[----:B------:R-:W-:-:S03]  /*114050*/  R2UR.FILL UR19, R17 ;  /* 0x00000000111372ca */ /* 0x000fc600004e0000 */
        /* <DEDUP_REMOVED lines=9> */
[----:B------:R-:W-:-:S04]  /*1140f0*/  LOP3.LUT R3, R3, 0xfffffeff, RZ, 0xc0, !PT ;  /* 0xfffffeff03037812 */ /* 0x000fc800078ec0ff */
[----:B------:R-:W-:Y:S02]  /*114100*/  @P0 LOP3.LUT R3, R3, 0x100, RZ, 0xfc, !PT ;  /* 0x0000010003030812 */ /* 0x000fe400078efcff */
[----:B------:R-:W-:Y:S02]  /*114110*/  ISETP.GE.AND P0, PT, R11, UR62, PT ;  /* 0x0000003e0b007c0c */ /* 0x000fe4000bf06270 */
[----:B------:R-:W3:Y:S01]  /*114120*/  LDL.LU R11, [R1+0xac] ;  /* 0x0000ac00010b7983 */ /* 0x000ee20000300800 */
[----:B------:R-:W-:-:S10]  /*114130*/  LOP3.LUT R3, R3, 0xffff7fff, RZ, 0xc0, !PT ;  /* 0xffff7fff03037812 */ /* 0x000fd400078ec0ff */
[----:B------:R-:W-:Y:S02]  /*114140*/  @P0 LOP3.LUT R3, R3, 0x8000, RZ, 0xfc, !PT ;  /* 0x0000800003030812 */ /* 0x000fe400078efcff */
[----:B------:R-:W-:Y:S02]  /*114150*/  ISETP.GE.AND P0, PT, R12, UR60, PT ;  /* 0x0000003c0c007c0c */ /* 0x000fe4000bf06270 */
[----:B------:R-:W-:Y:S01]  /*114160*/  LOP3.LUT R3, R3, 0xfffeffff, RZ, 0xc0, !PT ;  /* 0xfffeffff03037812 */ /* 0x000fe200078ec0ff */
[----:B------:R-:W3:Y:S10]  /*114170*/  LDL.LU R12, [R1+0xa8] ;  /* 0x0000a800010c7983 */ /* 0x000ef40000300800 */
[----:B------:R-:W-:-:S02]  /*114180*/  @P0 LOP3.LUT R3, R3, 0x10000, RZ, 0xfc, !PT ;  /* 0x0001000003030812 */ /* 0x000fc400078efcff */
[----:B----4-:R-:W-:Y:S02]  /*114190*/  ISETP.GE.AND P0, PT, R15, UR58, PT ;  /* 0x0000003a0f007c0c */ /* 0x010fe4000bf06270 */
[----:B------:R-:W-:Y:S01]  /*1141a0*/  LOP3.LUT R3, R3, 0xfffdffff, RZ, 0xc0, !PT ;  /* 0xfffdffff03037812 */ /* 0x000fe200078ec0ff */
[----:B------:R-:W4:Y:S10]  /*1141b0*/  LDL.LU R15, [R1+0xa4] ;  /* 0x0000a400010f7983 */ /* 0x000f340000300800 */
[----:B------:R-:W-:-:S04]  /*1141c0*/  @P0 LOP3.LUT R3, R3, 0x20000, RZ, 0xfc, !PT ;  /* 0x0002000003030812 */ /* 0x000fc800078efcff */
[----:B------:R-:W-:Y:S02]  /*1141d0*/  LOP3.LUT R3, R3, 0xfffbffff, RZ, 0xc0, !PT ;  /* 0xfffbffff03037812 */ /* 0x000fe400078ec0ff */
[----:B--2---:R-:W-:Y:S02]  /*1141e0*/  ISETP.GE.AND P0, PT, R14, UR56, PT ;  /* 0x000000380e007c0c */ /* 0x004fe4000bf06270 */
[----:B------:R-:W2:Y:S11]  /*1141f0*/  LDL.LU R14, [R1+0xa0] ;  /* 0x0000a000010e7983 */ /* 0x000eb60000300800 */
[----:B------:R-:W-:-:S02]  /*114200*/  @P0 LOP3.LUT R3, R3, 0x40000, RZ, 0xfc, !PT ;  /* 0x0004000003030812 */ /* 0x000fc400078efcff */
[----:B---3--:R-:W-:Y:S02]  /*114210*/  ISETP.GE.AND P0, PT, R17, UR54, PT ;  /* 0x0000003611007c0c */ /* 0x008fe4000bf06270 */
[----:B------:R-:W-:Y:S01]  /*114220*/  LOP3.LUT R3, R3, 0xfff7ffff, RZ, 0xc0, !PT ;  /* 0xfff7ffff03037812 */ /* 0x000fe200078ec0ff */
[----:B------:R-:W3:Y:S10]  /*114230*/  LDL.LU R17, [R1+0x9c] ;  /* 0x00009c0001117983 */ /* 0x000ef40000300800 */
[----:B------:R-:W-:-:S02]  /*114240*/  @P0 LOP3.LUT R3, R3, 0x80000, RZ, 0xfc, !PT ;  /* 0x0008000003030812 */ /* 0x000fc400078efcff */
[----:B------:R-:W-:Y:S02]  /*114250*/  ISETP.GE.AND P0, PT, R10, UR52, PT ;  /* 0x000000340a007c0c */ /* 0x000fe4000bf06270 */
[----:B------:R-:W-:-:S11]  /*114260*/  LOP3.LUT R3, R3, 0xffefffff, RZ, 0xc0, !PT ;  /* 0xffefffff03037812 */ /* 0x000fd600078ec0ff */
[----:B------:R-:W-:Y:S02]  /*114270*/  @P0 LOP3.LUT R3, R3, 0x100000, RZ, 0xfc, !PT ;  /* 0x0010000003030812 */ /* 0x000fe400078efcff */
[----:B------:R-:W-:Y:S02]  /*114280*/  ISETP.GE.AND P0, PT, R16, UR50, PT ;  /* 0x0000003210007c0c */ /* 0x000fe4000bf06270 */
[----:B------:R-:W3:Y:S01]  /*114290*/  LDL.LU R16, [R1+0x94] ;  /* 0x0000940001107983 */ /* 0x000ee20000300800 */
[----:B------:R-:W-:-:S10]  /*1142a0*/  LOP3.LUT R3, R3, 0xffdfffff, RZ, 0xc0, !PT ;  /* 0xffdfffff03037812 */ /* 0x000fd400078ec0ff */
[----:B------:R-:W-:Y:S02]  /*1142b0*/  @P0 LOP3.LUT R3, R3, 0x200000, RZ, 0xfc, !PT ;  /* 0x0020000003030812 */ /* 0x000fe400078efcff */
        /* <DEDUP_REMOVED lines=8> */
[----:B------:R-:W3:Y:S01]  /*114340*/  LDL.LU R11, [R1+0x84] ;  /* 0x00008400010b7983 */ /* 0x000ee20000300800 */
[----:B------:R-:W-:-:S03]  /*114350*/  LOP3.LUT R3, R3, 0xfeffffff, RZ, 0xc0, !PT ;  /* 0xfeffffff03037812 */ /* 0x000fc600078ec0ff */
[----:B------:R-:W3:Y:S04]  /*114360*/  LDL.LU R8, [R1+0x80] ;  /* 0x0000800001087983 */ /* 0x000ee80000300800 */
[----:B------:R-:W3:Y:S03]  /*114370*/  LDL.LU R9, [R1+0x7c] ;  /* 0x00007c0001097983 */ /* 0x000ee60000300800 */
[----:B------:R-:W-:Y:S01]  /*114380*/  @P0 LOP3.LUT R3, R3, 0x1000000, RZ, 0xfc, !PT ;  /* 0x0100000003030812 */ /* 0x000fe200078efcff */
[----:B------:R-:W3:Y:S01]  /*114390*/  LDL.LU R10, [R1+0x78] ;  /* 0x00007800010a7983 */ /* 0x000ee20000300800 */
[----:B------:R-:W-:Y:S02]  /*1143a0*/  ISETP.GE.AND P0, PT, R12, UR57, PT ;  /* 0x000000390c007c0c */ /* 0x000fe4000bf06270 */
[----:B------:R-:W-:Y:S01]  /*1143b0*/  LOP3.LUT R3, R3, 0xfdffffff, RZ, 0xc0, !PT ;  /* 0xfdffffff03037812 */ /* 0x000fe200078ec0ff */
[----:B------:R-:W3:Y:S04]  /*1143c0*/  LDL.LU R13, [R1+0x70] ;  /* 0x00007000010d7983 */ /* 0x000ee80000300800 */
[----:B------:R-:W3:Y:S06]  /*1143d0*/  LDL.LU R12, [R1+0x6c] ;  /* 0x00006c00010c7983 */ /* 0x000eec0000300800 */
[----:B------:R-:W-:-:S02]  /*1143e0*/  @P0 LOP3.LUT R3, R3, 0x2000000, RZ, 0xfc, !PT ;  /* 0x0200000003030812 */ /* 0x000fc400078efcff */
[----:B----4-:R-:W-:Y:S02]  /*1143f0*/  ISETP.GE.AND P0, PT, R15, UR55, PT ;  /* 0x000000370f007c0c */ /* 0x010fe4000bf06270 */
[----:B------:R-:W-:Y:S01]  /*114400*/  LOP3.LUT R3, R3, 0xfbffffff, RZ, 0xc0, !PT ;  /* 0xfbffffff03037812 */ /* 0x000fe200078ec0ff */
[----:B------:R-:W4:Y:S10]  /*114410*/  LDL.LU R15, [R1+0x68] ;  /* 0x00006800010f7983 */ /* 0x000f340000300800 */
[----:B------:R-:W-:-:S04]  /*114420*/  @P0 LOP3.LUT R3, R3, 0x4000000, RZ, 0xfc, !PT ;  /* 0x0400000003030812 */ /* 0x000fc800078efcff */
[----:B------:R-:W-:Y:S02]  /*114430*/  LOP3.LUT R3, R3, 0xf7ffffff, RZ, 0xc0, !PT ;  /* 0xf7ffffff03037812 */ /* 0x000fe400078ec0ff */
[----:B--2---:R-:W-:-:S13]  /*114440*/  ISETP.GE.AND P0, PT, R14, UR53, PT ;  /* 0x000000350e007c0c */ /* 0x004fda000bf06270 */
[----:B------:R-:W-:Y:S02]  /*114450*/  @P0 LOP3.LUT R3, R3, 0x8000000, RZ, 0xfc, !PT ;  /* 0x0800000003030812 */ /* 0x000fe400078efcff */
[----:B---3--:R-:W-:Y:S02]  /*114460*/  ISETP.GE.AND P0, PT, R17, UR51, PT ;  /* 0x0000003311007c0c */ /* 0x008fe4000bf06270 */
[----:B------:R-:W-:-:S11]  /*114470*/  LOP3.LUT R3, R3, 0xefffffff, RZ, 0xc0, !PT ;  /* 0xefffffff03037812 */ /* 0x000fd600078ec0ff */
[----:B------:R-:W-:-:S04]  /*114480*/  @P0 LOP3.LUT R3, R3, 0x10000000, RZ, 0xfc, !PT ;  /* 0x1000000003030812 */ /* 0x000fc800078efcff */
[----:B------:R-:W-:Y:S02]  /*114490*/  LOP3.LUT R3, R3, 0xdfffffff, RZ, 0xc0, !PT ;  /* 0xdfffffff03037812 */ /* 0x000fe400078ec0ff */
[----:B------:R-:W-:-:S13]  /*1144a0*/  ISETP.GE.AND P0, PT, R16, UR49, PT ;  /* 0x0000003110007c0c */ /* 0x000fda000bf06270 */
[----:B------:R-:W-:Y:S02]  /*1144b0*/  @P0 LOP3.LUT R3, R3, 0x20000000, RZ, 0xfc, !PT ;  /* 0x2000000003030812 */ /* 0x000fe400078efcff */
[----:B------:R-:W-:Y:S02]  /*1144c0*/  ISETP.GE.AND P0, PT, R4, UR47, PT ;  /* 0x0000002f04007c0c */ /* 0x000fe4000bf06270 */
[----:B------:R-:W2:Y:S04]  /*1144d0*/  LDL.LU R4, [R1+0x3c14] ;  /* 0x003c140001047983 */ /* 0x000ea80000300800 */
        /* <DEDUP_REMOVED lines=10> */
[----:B------:R-:W3:Y:S01]  /*114580*/  LDL.LU R11, [R1+0x50] ;  /* 0x00005000010b7983 */ /* 0x000ee20000300800 */
[----:B------:R-:W-:Y:S02]  /*114590*/  R2UR.FILL UR25, R27 ;  /* 0x000000001b1972ca */ /* 0x000fe400004e0000 */
[----:B------:R-:W-:Y:S02]  /*1145a0*/  R2UR.FILL UR23, R28 ;  /* 0x000000001c1772ca */ /* 0x000fe400004e0000 */
[----:B--2---:R-:W-:-:S06]  /*1145b0*/  LOP3.LUT R4, R4, 0xfffffffe, RZ, 0xc0, !PT ;  /* 0xfffffffe04047812 */ /* 0x004fcc00078ec0ff */
[----:B------:R-:W-:Y:S02]  /*1145c0*/  @P0 LOP3.LUT R4, R4, 0x1, RZ, 0xfc, !PT ;  /* 0x0000000104040812 */ /* 0x000fe400078efcff */
[----:B------:R-:W-:Y:S02]  /*1145d0*/  ISETP.GE.AND P0, PT, R8, UR41, PT ;  /* 0x0000002908007c0c */ /* 0x000fe4000bf06270 */
[----:B------:R-:W-:Y:S01]  /*1145e0*/  LOP3.LUT R4, R4, 0xfffffffd, RZ, 0xc0, !PT ;  /* 0xfffffffd04047812 */ /* 0x000fe200078ec0ff */
[----:B------:R-:W2:Y:S10]  /*1145f0*/  LDL.LU R8, [R1+0x3c10] ;  /* 0x003c100001087983 */ /* 0x000eb40000300800 */
[----:B------:R-:W-:-:S02]  /*114600*/  @P0 LOP3.LUT R4, R4, 0x2, RZ, 0xfc, !PT ;  /* 0x0000000204040812 */ /* 0x000fc400078efcff */
        /* <DEDUP_REMOVED lines=16> */
[----:B----4-:R-:W-:Y:S02]  /*114710*/  ISETP.GE.AND P0, PT, R15, UR31, PT ;  /* 0x0000001f0f007c0c */ /* 0x010fe4000bf06270 */
[----:B------:R-:W-:Y:S01]  /*114720*/  LOP3.LUT R4, R4, 0xffffffbf, RZ, 0xc0, !PT ;  /* 0xffffffbf04047812 */ /* 0x000fe200078ec0ff */
[----:B------:R-:W4:Y:S10]  /*114730*/  LDL.LU R15, [R1+0x3bfc] ;  /* 0x003bfc00010f7983 */ /* 0x000f340000300800 */
[----:B------:R-:W-:-:S02]  /*114740*/  @P0 LOP3.LUT R4, R4, 0x40, RZ, 0xfc, !PT ;  /* 0x0000004004040812 */ /* 0x000fc400078efcff */
[----:B---3--:R-:W-:Y:S02]  /*114750*/  ISETP.GE.AND P0, PT, R14, UR29, PT ;  /* 0x0000001d0e007c0c */ /* 0x008fe4000bf06270 */
[----:B------:R-:W-:Y:S01]  /*114760*/  LOP3.LUT R4, R4, 0xffffff7f, RZ, 0xc0, !PT ;  /* 0xffffff7f04047812 */ /* 0x000fe200078ec0ff */
[----:B------:R-:W3:Y:S10]  /*114770*/  LDL.LU R14, [R1+0x3bf8] ;  /* 0x003bf800010e7983 */ /* 0x000ef40000300800 */
        /* <DEDUP_REMOVED lines=14> */
[----:B------:R-:W2:Y:S01]  /*114860*/  LDL.LU R11, [R1+0x3be8] ;  /* 0x003be800010b7983 */ /* 0x000ea20000300800 */
[----:B------:R-:W-:-:S10]  /*114870*/  LOP3.LUT R4, R4, 0xfffff7ff, RZ, 0xc0, !PT ;  /* 0xfffff7ff04047812 */ /* 0x000fd400078ec0ff */
[----:B------:R-:W-:-:S04]  /*114880*/  @P0 LOP3.LUT R4, R4, 0x800, RZ, 0xfc, !PT ;  /* 0x0000080004040812 */ /* 0x000fc800078efcff */
[----:B------:R-:W-:Y:S01]  /*114890*/  LOP3.LUT R4, R4, 0xffffefff, RZ, 0xc0, !PT ;  /* 0xffffefff04047812 */ /* 0x000fe200078ec0ff */
[C---:B------:R-:W-:Y:S02]  /*1148a0*/  VIADD R23, R29.reuse, 0xf8 ;  /* 0x000000f81d177836 */ /* 0x040fe40000000000 */
[----:B------:R-:W-:Y:S01]  /*1148b0*/  VIADD R0, R29, 0xf9 ;  /* 0x000000f91d007836 */ /* 0x000fe20000000000 */
[----:B--2---:R-:W-:Y:S02]  /*1148c0*/  ISETP.GE.AND P0, PT, R11, UR19, PT ;  /* 0x000000130b007c0c */ /* 0x004fe4000bf06270 */
[----:B------:R-:W2:Y:S11]  /*1148d0*/  LDL.LU R11, [R1+0x3be4] ;  /* 0x003be400010b7983 */ /* 0x000eb60000300800 */
        /* <DEDUP_REMOVED lines=13> */
[----:B---3--:R-:W-:Y:S02]  /*1149b0*/  ISETP.GE.AND P0, PT, R14, UR11, PT ;  /* 0x0000000b0e007c0c */ /* 0x008fe4000bf06270 */
[----:B------:R-:W-:Y:S01]  /*1149c0*/  LOP3.LUT R4, R4, 0xfffeffff, RZ, 0xc0, !PT ;  /* 0xfffeffff04047812 */ /* 0x000fe200078ec0ff */
[----:B------:R-:W3:Y:S10]  /*1149d0*/  LDL.LU R14, [R1+0x3bd4] ;  /* 0x003bd400010e7983 */ /* 0x000ef40000300800 */
[----:B------:R-:W-:-:S02]  /*1149e0*/  @P0 LOP3.LUT R4, R4, 0x10000, RZ, 0xfc, !PT ;  /* 0x0001000004040812 */ /* 0x000fc400078efcff */
[----:B----4-:R-:W-:Y:S02]  /*1149f0*/  ISETP.GE.AND P0, PT, R15, UR9, PT ;  /* 0x000000090f007c0c */ /* 0x010fe4000bf06270 */
[----:B------:R-:W-:Y:S01]  /*114a00*/  LOP3.LUT R4, R4, 0xfffdffff, RZ, 0xc0, !PT ;  /* 0xfffdffff04047812 */ /* 0x000fe200078ec0ff */
[----:B------:R-:W3:Y:S10]  /*114a10*/  LDL.LU R15, [R1+0x3bd0] ;  /* 0x003bd000010f7983 */ /* 0x000ef40000300800 */
[----:B------:R-:W-:-:S02]  /*114a20*/  @P0 LOP3.LUT R4, R4, 0x20000, RZ, 0xfc, !PT ;  /* 0x0002000004040812 */ /* 0x000fc400078efcff */
[----:B------:R-:W-:Y:S02]  /*114a30*/  ISETP.GE.AND P0, PT, R12, UR7, PT ;  /* 0x000000070c007c0c */ /* 0x000fe4000bf06270 */
[----:B------:R-:W-:Y:S01]  /*114a40*/  LOP3.LUT R4, R4, 0xfffbffff, RZ, 0xc0, !PT ;  /* 0xfffbffff04047812 */ /* 0x000fe200078ec0ff */
[----:B------:R-:W4:Y:S10]  /*114a50*/  LDL.LU R12, [R1+0x3bcc] ;  /* 0x003bcc00010c7983 */ /* 0x000f340000300800 */
[----:B------:R-:W-:-:S02]  /*114a60*/  @P0 LOP3.LUT R4, R4, 0x40000, RZ, 0xfc, !PT ;  /* 0x0004000004040812 */ /* 0x000fc400078efcff */
[----:B------:R-:W-:Y:S02]  /*114a70*/  ISETP.GE.AND P0, PT, R13, UR6, PT ;  /* 0x000000060d007c0c */ /* 0x000fe4000bf06270 */
[----:B------:R-:W-:Y:S01]  /*114a80*/  LOP3.LUT R4, R4, 0xfff7ffff, RZ, 0xc0, !PT ;  /* 0xfff7ffff04047812 */ /* 0x000fe200078ec0ff */
[----:B------:R-:W4:Y:S10]  /*114a90*/  LDL.LU R13, [R1+0x3bc8] ;  /* 0x003bc800010d7983 */ /* 0x000f340000300800 */
        /* <DEDUP_REMOVED lines=15> */
[----:B------:R-:W3:Y:S10]  /*114b90*/  LDL.LU R5, [R1+0x3bb8] ;  /* 0x003bb80001057983 */ /* 0x000ef40000300800 */
        /* <DEDUP_REMOVED lines=14> */
[----:B------:R-:W3:Y:S01]  /*114c80*/  LDL.LU R0, [R1+0x3ba8] ;  /* 0x003ba80001007983 */ /* 0x000ee20000300800 */
[----:B------:R-:W-:Y:S01]  /*114c90*/  VIADD R21, R29, 0xfa ;  /* 0x000000fa1d157836 */ /* 0x000fe20000000000 */
[----:B------:R-:W-:-:S09]  /*114ca0*/  LOP3.LUT R4, R4, 0xf7ffffff, RZ, 0xc0, !PT ;  /* 0xf7ffffff04047812 */ /* 0x000fd200078ec0ff */
[----:B------:R-:W-:Y:S02]  /*114cb0*/  @P0 LOP3.LUT R4, R4, 0x8000000, RZ, 0xfc, !PT ;  /* 0x0800000004040812 */ /* 0x000fe400078efcff */
[----:B------:R-:W-:Y:S01]  /*114cc0*/  ISETP.GE.AND P0, PT, R21, UR5, PT ;  /* 0x0000000515007c0c */ /* 0x000fe2000bf06270 */
[----:B------:R-:W-:Y:S01]  /*114cd0*/  VIADD R22, R29, 0xfb ;  /* 0x000000fb1d167836 */ /* 0x000fe20000000000 */
[----:B------:R-:W-:Y:S01]  /*114ce0*/  LOP3.LUT R3, R3, 0xffffbfff, RZ, 0xc0, !PT ;  /* 0xffffbfff03037812 */ /* 0x000fe200078ec0ff */
[----:B------:R-:W-:-:S10]  /*114cf0*/  VIADD R25, R29, 0xfc ;  /* 0x000000fc1d197836 */ /* 0x000fd40000000000 */
[----:B------:R-:W-:Y:S02]  /*114d00*/  @P0 LOP3.LUT R3, R3, 0x4000, RZ, 0xfc, !PT ;  /* 0x0000400003030812 */ /* 0x000fe400078efcff */
[----:B------:R-:W-:Y:S02]  /*114d10*/  ISETP.GE.AND P0, PT, R22, UR5, PT ;  /* 0x0000000516007c0c */ /* 0x000fe4000bf06270 */
        /* <DEDUP_REMOVED lines=12> */
[----:B------:R-:W-:-:S11]  /*114de0*/  LOP3.LUT R3, R3, 0xfffffbff, RZ, 0xc0, !PT ;  /* 0xfffffbff03037812 */ /* 0x000fd600078ec0ff */
[----:B------:R-:W-:Y:S02]  /*114df0*/  @P0 LOP3.LUT R3, R3, 0x400, RZ, 0xfc, !PT ;  /* 0x0000040003030812 */ /* 0x000fe400078efcff */
[----:B------:R-:W-:Y:S02]  /*114e00*/  ISETP.GE.AND P0, PT, R29, UR5, PT ;  /* 0x000000051d007c0c */ /* 0x000fe4000bf06270 */
[----:B------:R-:W-:Y:S01]  /*114e10*/  LOP3.LUT R3, R3, 0xfffffdff, RZ, 0xc0, !PT ;  /* 0xfffffdff03037812 */ /* 0x000fe200078ec0ff */
[----:B------:R-:W-:-:S10]  /*114e20*/  IMAD.WIDE R18, R2, 0x2, R6 ;  /* 0x0000000202127825 */ /* 0x000fd400078e0206 */
[----:B------:R-:W-:Y:S02]  /*114e30*/  @P0 LOP3.LUT R3, R3, 0x200, RZ, 0xfc, !PT ;  /* 0x0000020003030812 */ /* 0x000fe400078efcff */
[----:B------:R-:W-:Y:S01]  /*114e40*/  LOP3.LUT P0, RZ, R4, 0x10000000, RZ, 0xc0, !PT ;  /* 0x1000000004ff7812 */ /* 0x000fe2000780c0ff */
[----:B--2---:R0:W-:Y:S04]  /*114e50*/  STL [R1+0x3bc0], R8 ;  /* 0x003bc00801007387 */ /* 0x0041e80000100800 */
[----:B0-----:R-:W2:Y:S04]  /*114e60*/  LDL.LU R8, [R1+0x52c] ;  /* 0x00052c0001087983 */ /* 0x001ea80000300800 */
[----:B------:R-:W2:Y:S04]  /*114e70*/  LDL.LU R29, [R1+0x54c] ;  /* 0x00054c00011d7983 */ /* 0x000ea80000300800 */
[----:B------:R0:W-:Y:S04]  /*114e80*/  STL [R1+0x3bbc], R9 ;  /* 0x003bbc0901007387 */ /* 0x0001e80000100800 */
[----:B0-----:R-:W2:Y:S04]  /*114e90*/  LDL R9, [R1+0x1b90] ;  /* 0x001b900001097983 */ /* 0x001ea80000100800 */
[----:B------:R0:W-:Y:S04]  /*114ea0*/  STL [R1+0x3bb8], R10 ;  /* 0x003bb80a01007387 */ /* 0x0001e80000100800 */
[----:B0-----:R-:W2:Y:S04]  /*114eb0*/  LDL.LU R10, [R1+0x55c] ;  /* 0x00055c00010a7983 */ /* 0x001ea80000300800 */
[----:B------:R0:W-:Y:S04]  /*114ec0*/  STL [R1+0x3bb4], R4 ;  /* 0x003bb40401007387 */ /* 0x0001e80000100800 */
[----:B0-----:R-:W2:Y:S04]  /*114ed0*/  LDL R4, [R1+0x1b8c] ;  /* 0x001b8c0001047983 */ /* 0x001ea80000100800 */
[----:B------:R0:W-:Y:S04]  /*114ee0*/  STL [R1+0x3bb0], R20 ;  /* 0x003bb01401007387 */ /* 0x0001e80000100800 */
[----:B0-----:R-:W2:Y:S04]  /*114ef0*/  LDL.LU R20, [R1+0x53c] ;  /* 0x00053c0001147983 */ /* 0x001ea80000300800 */
[----:B------:R0:W-:Y:S04]  /*114f00*/  STL [R1+0x3bac], R11 ;  /* 0x003bac0b01007387 */ /* 0x0001e80000100800 */
[----:B0-----:R-:W4:Y:S04]  /*114f10*/  LDL R11, [R1+0x1b94] ;  /* 0x001b9400010b7983 */ /* 0x001f280000100800 */
[----:B---3--:R0:W-:Y:S04]  /*114f20*/  STL [R1+0x3ba8], R0 ;  /* 0x003ba80001007387 */ /* 0x0081e80000100800 */
[----:B0-----:R-:W3:Y:S01]  /*114f30*/  LDL R0, [R1+0x1b88] ;  /* 0x001b880001007983 */ /* 0x001ee20000100800 */
[----:B------:R-:W-:-:S02]  /*114f40*/  P2R R25, PR, RZ, 0x10 ;  /* 0x00000010ff197803 */ /* 0x000fc40000000000 */
[C---:B------:R-:W-:Y:S02]  /*114f50*/  LOP3.LUT P4, RZ, R3.reuse, 0x10, RZ, 0xc0, !PT ;  /* 0x0000001003ff7812 */ /* 0x040fe4000788c0ff */
[----:B------:R-:W-:Y:S02]  /*114f60*/  P2R R27, PR, RZ, 0x20 ;  /* 0x00000020ff1b7803 */ /* 0x000fe40000000000 */
[----:B------:R-:W-:Y:S02]  /*114f70*/  P2R R21, PR, RZ, 0x8 ;  /* 0x00000008ff157803 */ /* 0x000fe40000000000 */
[C---:B------:R-:W-:Y:S02]  /*114f80*/  LOP3.LUT P3, RZ, R3.reuse, 0x8, RZ, 0xc0, !PT ;  /* 0x0000000803ff7812 */ /* 0x040fe4000786c0ff */
[----:B------:R-:W-:Y:S02]  /*114f90*/  P2R R28, PR, RZ, 0x40 ;  /* 0x00000040ff1c7803 */ /* 0x000fe40000000000 */
[----:B------:R-:W-:-:S02]  /*114fa0*/  LOP3.LUT P6, RZ, R3, 0x4, RZ, 0xc0, !PT ;  /* 0x0000000403ff7812 */ /* 0x000fc400078cc0ff */
[----:B--2---:R-:W-:Y:S02]  /*114fb0*/  PRMT R22, R20, 0x7632, R22 ;  /* 0x0000763214167816 */ /* 0x004fe40000000016 */
[----:B---3--:R-:W-:-:S13]  /*114fc0*/  ISETP.LT.AND P5, PT, R0, UR4, !P4 ;  /* 0x0000000400007c0c */ /* 0x008fda000e7a1270 */
[----:B------:R4:W-:Y:S01]  /*114fd0*/  @P5 STG.E.U16 desc[UR66][R18.64], R20 ;  /* 0x0000001412005986 */ /* 0x0009e2000c101542 */
[----:B------:R-:W-:Y:S01]  /*114fe0*/  ISETP.LT.AND P5, PT, R4, UR4, !P4 ;  /* 0x0000000404007c0c */ /* 0x000fe2000e7a1270 */
[----:B----4-:R-:W-:Y:S02]  /*114ff0*/  IMAD.WIDE R18, R2, 0x2, R12 ;  /* 0x0000000202127825 */ /* 0x010fe400078e020c */
[----:B------:R-:W2:Y:S10]  /*115000*/  LDL.LU R20, [R1+0x570] ;  /* 0x0005700001147983 */ /* 0x000eb40000300800 */
[----:B------:R0:W-:Y:S01]  /*115010*/  @P5 STG.E.U16 desc[UR66][R18.64], R22 ;  /* 0x0000001612005986 */ /* 0x0001e2000c101542 */
[----:B------:R-:W-:-:S02]  /*115020*/  ISETP.LT.AND P5, PT, R9, UR4, !P4 ;  /* 0x0000000409007c0c */ /* 0x000fc4000e7a1270 */
[----:B------:R-:W-:Y:S01]  /*115030*/  ISETP.LT.AND P4, PT, R11, UR4, !P4 ;  /* 0x000000040b007c0c */ /* 0x000fe2000e781270 */
[----:B0-----:R-:W-:-:S10]  /*115040*/  IMAD.WIDE R18, R2, 0x2, R14 ;  /* 0x0000000202127825 */ /* 0x001fd400078e020e */
[----:B------:R0:W-:Y:S02]  /*115050*/  @P5 STG.E.U16 desc[UR66][R18.64], R8 ;  /* 0x0000000812005986 */ /* 0x0001e4000c101542 */
[----:B0-----:R-:W-:Y:S02]  /*115060*/  IMAD.MOV.U32 R19, RZ, RZ, R8 ;  /* 0x000000ffff137224 */ /* 0x001fe400078e0008 */
[----:B------:R-:W3:Y:S03]  /*115070*/  LDL.LU R8, [R1+0x3bc0] ;  /* 0x003bc00001087983 */ /* 0x000ee60000300800 */
[----:B------:R-:W-:Y:S01]  /*115080*/  PRMT R22, R19, 0x7632, R22 ;  /* 0x0000763213167816 */ /* 0x000fe20000000016 */
[----:B------:R-:W-:-:S05]  /*115090*/  IMAD.WIDE R18, R2, 0x2, R16 ;  /* 0x0000000202127825 */ /* 0x000fca00078e0210 */
[----:B------:R0:W-:Y:S04]  /*1150a0*/  @P4 STG.E.U16 desc[UR66][R18.64], R22 ;  /* 0x0000001612004986 */ /* 0x0001e8000c101542 */
[----:B0-----:R-:W4:Y:S01]  /*1150b0*/  LDL.LU R22, [R1+0x560] ;  /* 0x0005600001167983 */ /* 0x001f220000300800 */
[----:B------:R-:W-:Y:S01]  /*1150c0*/  ISETP.LT.AND P5, PT, R0, UR4, !P3 ;  /* 0x0000000400007c0c */ /* 0x000fe2000dfa1270 */
[----:B------:R-:W-:Y:S01]  /*1150d0*/  IMAD.WIDE R18, R23, 0x2, R6 ;  /* 0x0000000217127825 */ /* 0x000fe200078e0206 */
[----:B------:R-:W-:Y:S02]  /*1150e0*/  PRMT R2, R10, 0x7632, R2 ;  /* 0x000076320a027816 */ /* 0x000fe40000000002 */
[----:B------:R-:W-:-:S09]  /*1150f0*/  LOP3.LUT P4, RZ, R3, 0x2, RZ, 0xc0, !PT ;  /* 0x0000000203ff7812 */ /* 0x000fd2000788c0ff */
[----:B------:R0:W-:Y:S01]  /*115100*/  @P5 STG.E.U16 desc[UR66][R18.64], R10 ;  /* 0x0000000a12005986 */ /* 0x0001e2000c101542 */
[----:B------:R-:W-:Y:S01]  /*115110*/  ISETP.LT.AND P5, PT, R4, UR4, !P3 ;  /* 0x0000000404007c0c */ /* 0x000fe2000dfa1270 */
[----:B0-----:R-:W-:Y:S02]  /*115120*/  IMAD.WIDE R18, R23, 0x2, R12 ;  /* 0x0000000217127825 */ /* 0x001fe400078e020c */
[----:B------:R-:W3:Y:S10]  /*115130*/  LDL.LU R10, [R1+0x590] ;  /* 0x00059000010a7983 */ /* 0x000ef40000300800 */
[----:B------:R0:W-:Y:S01]  /*115140*/  @P5 STG.E.U16 desc[UR66][R18.64], R2 ;  /* 0x0000000212005986 */ /* 0x0001e2000c101542 */
[----:B------:R-:W-:-:S02]  /*115150*/  ISETP.LT.AND P5, PT, R9, UR4, !P3 ;  /* 0x0000000409007c0c */ /* 0x000fc4000dfa1270 */
[----:B------:R-:W-:Y:S02]  /*115160*/  ISETP.LT.AND P3, PT, R11, UR4, !P3 ;  /* 0x000000040b007c0c */ /* 0x000fe4000df61270 */
[----:B------:R-:W3:Y:S01]  /*115170*/  LDL.LU R11, [R1+0x8] ;  /* 0x00000800010b7983 */ /* 0x000ee20000300800 */
[----:B0-----:R-:W-:Y:S01]  /*115180*/  IMAD.WIDE R18, R23, 0x2, R14 ;  /* 0x0000000217127825 */ /* 0x001fe200078e020e */
[----:B------:R-:W-:-:S07]  /*115190*/  PRMT R2, R29, 0x7632, R2 ;  /* 0x000076321d027816 */ /* 0x000fce0000000002 */
[----:B------:R0:W-:Y:S04]  /*1151a0*/  @P5 STG.E.U16 desc[UR66][R18.64], R29 ;  /* 0x0000001d12005986 */ /* 0x0001e8000c101542 */
[----:B0-----:R-:W3:Y:S01]  /*1151b0*/  LDL.LU R29, [R1+0x18] ;  /* 0x00001800011d7983 */ /* 0x001ee20000300800 */
[----:B------:R-:W-:-:S03]  /*1151c0*/  IMAD.WIDE R18, R23, 0x2, R16 ;  /* 0x0000000217127825 */ /* 0x000fc600078e0210 */
[----:B------:R-:W3:Y:S04]  /*1151d0*/  LDL.LU R23, [R1+0x1b94] ;  /* 0x001b940001177983 */ /* 0x000ee80000300800 */
[----:B------:R0:W-:Y:S01]  /*1151e0*/  @P3 STG.E.U16 desc[UR66][R18.64], R2 ;  /* 0x0000000212003986 */ /* 0x0001e2000c101542 */
[----:B------:R-:W-:Y:S01]  /*1151f0*/  ISETP.LT.AND P3, PT, R0, UR4, !P6 ;  /* 0x0000000400007c0c */ /* 0x000fe2000f761270 */
[----:B0-----:R-:W-:-:S12]  /*115200*/  IMAD.WIDE R18, R24, 0x2, R6 ;  /* 0x0000000218127825 */ /* 0x001fd800078e0206 */
[----:B--2---:R0:W-:Y:S01]  /*115210*/  @P3 STG.E.U16 desc[UR66][R18.64], R20 ;  /* 0x0000001412003986 */ /* 0x0041e2000c101542 */
[----:B------:R-:W-:Y:S02]  /*115220*/  ISETP.LT.AND P3, PT, R4, UR4, !P6 ;  /* 0x0000000404007c0c */ /* 0x000fe4000f761270 */
[----:B------:R-:W-:Y:S01]  /*115230*/  PRMT R2, R20, 0x7632, R2 ;  /* 0x0000763214027816 */ /* 0x000fe20000000002 */
[C---:B0-----:R-:W-:Y:S01]  /*115240*/  IMAD.WIDE R18, R24.reuse, 0x2, R12 ;  /* 0x0000000218127825 */ /* 0x041fe200078e020c */
[----:B------:R-:W2:Y:S09]  /*115250*/  LDL.LU R20, [R1+0x574] ;  /* 0x0005740001147983 */ /* 0x000eb20000300800 */
[----:B------:R0:W-:Y:S01]  /*115260*/  @P3 STG.E.U16 desc[UR66][R18.64], R2 ;  /* 0x0000000212003986 */ /* 0x0001e2000c101542 */
[----:B------:R-:W-:Y:S01]  /*115270*/  ISETP.LT.AND P3, PT, R9, UR4, !P6 ;  /* 0x0000000409007c0c */ /* 0x000fe2000f761270 */
[----:B0-----:R-:W-:-:S12]  /*115280*/  IMAD.WIDE R18, R24, 0x2, R14 ;  /* 0x0000000218127825 */ /* 0x001fd800078e020e */
[----:B----4-:R0:W-:Y:S01]  /*115290*/  @P3 STG.E.U16 desc[UR66][R18.64], R22 ;  /* 0x0000001612003986 */ /* 0x0101e2000c101542 */
[----:B------:R-:W-:-:S03]  /*1152a0*/  ISETP.NE.AND P3, PT, R21, RZ, PT ;  /* 0x000000ff1500720c */ /* 0x000fc60003f65270 */
[----:B------:R-:W4:Y:S01]  /*1152b0*/  LDL.LU R21, [R1+0x564] ;  /* 0x0005640001157983 */ /* 0x000f220000300800 */
[----:B0-----:R-:W-:-:S03]  /*1152c0*/  IMAD.WIDE R18, R24, 0x2, R16 ;  /* 0x0000000218127825 */ /* 0x001fc600078e0210 */
[----:B------:R-:W2:Y:S01]  /*1152d0*/  LDL.LU R24, [R1+0x580] ;  /* 0x0005800001187983 */ /* 0x000ea20000300800 */
[----:B------:R-:W-:Y:S02]  /*1152e0*/  PRMT R2, R22, 0x7632, R2 ;  /* 0x0000763216027816 */ /* 0x000fe40000000002 */
[----:B---3--:R-:W-:-:S13]  /*1152f0*/  ISETP.LT.AND P6, PT, R23, UR4, !P6 ;  /* 0x0000000417007c0c */ /* 0x008fda000f7c1270 */
[----:B------:R0:W-:Y:S01]  /*115300*/  @P6 STG.E.U16 desc[UR66][R18.64], R2 ;  /* 0x0000000212006986 */ /* 0x0001e2000c101542 */
[----:B------:R-:W-:Y:S01]  /*115310*/  ISETP.LT.AND P6, PT, R0, UR4, !P4 ;  /* 0x0000000400007c0c */ /* 0x000fe2000e7c1270 */
[----:B0-----:R-:W-:-:S12]  /*115320*/  IMAD.WIDE R18, R26, 0x2, R6 ;  /* 0x000000021a127825 */ /* 0x001fd800078e0206 */
[----:B------:R0:W-:Y:S01]  /*115330*/  @P6 STG.E.U16 desc[UR66][R18.64], R10 ;  /* 0x0000000a12006986 */ /* 0x0001e2000c101542 */
[----:B------:R-:W-:Y:S02]  /*115340*/  ISETP.LT.AND P6, PT, R4, UR4, !P4 ;  /* 0x0000000404007c0c */ /* 0x000fe4000e7c1270 */
[----:B------:R-:W-:Y:S01]  /*115350*/  PRMT R2, R10, 0x7632, R2 ;  /* 0x000076320a027816 */ /* 0x000fe20000000002 */
[----:B0-----:R-:W-:Y:S01]  /*115360*/  IMAD.WIDE R18, R26, 0x2, R12 ;  /* 0x000000021a127825 */ /* 0x001fe200078e020c */
[----:B------:R-:W3:Y:S09]  /*115370*/  LDL.LU R10, [R1+0x594] ;  /* 0x00059400010a7983 */ /* 0x000ef20000300800 */
[----:B------:R0:W-:Y:S01]  /*115380*/  @P6 STG.E.U16 desc[UR66][R18.64], R2 ;  /* 0x0000000212006986 */ /* 0x0001e2000c101542 */
[----:B------:R-:W-:-:S03]  /*115390*/  ISETP.LT.AND P6, PT, R9, UR4, !P4 ;  /* 0x0000000409007c0c */ /* 0x000fc6000e7c1270 */
[----:B------:R-:W3:Y:S04]  /*1153a0*/  LDL.LU R9, [R1+0x3bbc] ;  /* 0x003bbc0001097983 */ /* 0x000ee80000300800 */
[----:B------:R-:W3:Y:S01]  /*1153b0*/  LDL.LU R22, [R1+0x2c] ;  /* 0x00002c0001167983 */ /* 0x000ee20000300800 */
[----:B0-----:R-:W-:-:S05]  /*1153c0*/  IMAD.WIDE R18, R26, 0x2, R14 ;  /* 0x000000021a127825 */ /* 0x001fca00078e020e */
[----:B--2---:R0:W-:Y:S01]  /*1153d0*/  @P6 STG.E.U16 desc[UR66][R18.64], R24 ;  /* 0x0000001812006986 */ /* 0x0041e2000c101542 */
[----:B------:R-:W-:-:S03]  /*1153e0*/  PRMT R2, R24, 0x7632, R2 ;  /* 0x0000763218027816 */ /* 0x000fc60000000002 */
[----:B0-----:R-:W2:Y:S01]  /*1153f0*/  LDL.LU R24, [R1+0x584] ;  /* 0x0005840001187983 */ /* 0x001ea20000300800 */
[----:B------:R-:W-:-:S03]  /*115400*/  IMAD.WIDE R18, R26, 0x2, R16 ;  /* 0x000000021a127825 */ /* 0x000fc600078e0210 */
[----:B------:R-:W2:Y:S01]  /*115410*/  LDL.LU R26, [R1+0x1b90] ;  /* 0x001b9000011a7983 */ /* 0x000ea20000300800 */
[----:B------:R-:W-:Y:S02]  /*115420*/  ISETP.LT.AND P4, PT, R23, UR4, !P4 ;  /* 0x0000000417007c0c */ /* 0x000fe4000e781270 */
[----:B------:R-:W-:-:S04]  /*115430*/  LOP3.LUT P5, RZ, R3, 0x1, RZ, 0xc0, !PT ;  /* 0x0000000103ff7812 */ /* 0x000fc800078ac0ff */
[----:B------:R-:W-:-:S07]  /*115440*/  ISETP.LT.AND P6, PT, R0, UR4, !P5 ;  /* 0x0000000400007c0c */ /* 0x000fce000efc1270 */
[----:B------:R0:W-:Y:S02]  /*115450*/  @P4 STG.E.U16 desc[UR66][R18.64], R2 ;  /* 0x0000000212004986 */ /* 0x0001e4000c101542 */
[----:B0-----:R-:W-:Y:S01]  /*115460*/  IMAD.WIDE R18, R11, 0x2, R6 ;  /* 0x000000020b127825 */ /* 0x001fe200078e0206 */
[----:B------:R-:W-:-:S04]  /*115470*/  PRMT R2, R20, 0x7632, R2 ;  /* 0x0000763214027816 */ /* 0x000fc80000000002 */
[----:B------:R0:W-:Y:S01]  /*115480*/  @P6 STG.E.U16 desc[UR66][R18.64], R20 ;  /* 0x0000001412006986 */ /* 0x0001e2000c101542 */
[----:B------:R-:W-:-:S03]  /*115490*/  ISETP.LT.AND P6, PT, R4, UR4, !P5 ;  /* 0x0000000404007c0c */ /* 0x000fc6000efc1270 */
[----:B0-----:R-:W3:Y:S01]  /*1154a0*/  LDL.LU R20, [R1+0x578] ;  /* 0x0005780001147983 */ /* 0x001ee20000300800 */
[----:B------:R-:W-:-:S09]  /*1154b0*/  IMAD.WIDE R18, R11, 0x2, R12 ;  /* 0x000000020b127825 */ /* 0x000fd200078e020c */
[----:B------:R0:W-:Y:S02]  /*1154c0*/  @P6 STG.E.U16 desc[UR66][R18.64], R2 ;  /* 0x0000000212006986 */ /* 0x0001e4000c101542 */
[----:B0-----:R-:W-:Y:S01]  /*1154d0*/  IMAD.WIDE R18, R11, 0x2, R14 ;  /* 0x000000020b127825 */ /* 0x001fe200078e020e */
[----:B----4-:R-:W-:Y:S02]  /*1154e0*/  PRMT R2, R21, 0x7632, R2 ;  /* 0x0000763215027816 */ /* 0x010fe40000000002 */
[----:B--2---:R-:W-:-:S13]  /*1154f0*/  ISETP.LT.AND P6, PT, R26, UR4, !P5 ;  /* 0x000000041a007c0c */ /* 0x004fda000efc1270 */
[----:B------:R0:W-:Y:S04]  /*115500*/  @P6 STG.E.U16 desc[UR66][R18.64], R21 ;  /* 0x0000001512006986 */ /* 0x0001e8000c101542 */
[----:B0-----:R-:W2:Y:S01]  /*115510*/  LDL.LU R21, [R1+0x568] ;  /* 0x0005680001157983 */ /* 0x001ea20000300800 */
[----:B------:R-:W-:Y:S02]  /*115520*/  ISETP.LT.AND P5, PT, R23, UR4, !P5 ;  /* 0x0000000417007c0c */ /* 0x000fe4000efa1270 */
[----:B------:R-:W-:Y:S01]  /*115530*/  ISETP.LT.AND P6, PT, R0, UR4, !P0 ;  /* 0x0000000400007c0c */ /* 0x000fe2000c7c1270 */
[----:B------:R-:W-:Y:S01]  /*115540*/  IMAD.WIDE R18, R11, 0x2, R16 ;  /* 0x000000020b127825 */ /* 0x000fe200078e0210 */
[----:B------:R-:W-:Y:S01]  /*115550*/  LOP3.LUT P4, RZ, R3, 0x40, RZ, 0xc0, !PT ;  /* 0x0000004003ff7812 */ /* 0x000fe2000788c0ff */
[----:B------:R-:W4:Y:S08]  /*115560*/  LDL.LU R11, [R1+0x40] ;  /* 0x00004000010b7983 */ /* 0x000f300000300800 */
[----:B------:R0:W-:Y:S02]  /*115570*/  @P5 STG.E.U16 desc[UR66][R18.64], R2 ;  /* 0x0000000212005986 */ /* 0x0001e4000c101542 */
[----:B0-----:R-:W-:-:S05]  /*115580*/  IMAD.WIDE R18, R29, 0x2, R6 ;  /* 0x000000021d127825 */ /* 0x001fca00078e0206 */
[----:B---3--:R0:W-:Y:S01]  /*115590*/  @P6 STG.E.U16 desc[UR66][R18.64], R10 ;  /* 0x0000000a12006986 */ /* 0x0081e2000c101542 */
[----:B------:R-:W-:Y:S02]  /*1155a0*/  ISETP.LT.AND P6, PT, R4, UR4, !P0 ;  /* 0x0000000404007c0c */ /* 0x000fe4000c7c1270 */
[----:B------:R-:W-:Y:S01]  /*1155b0*/  PRMT R2, R10, 0x7632, R2 ;  /* 0x000076320a027816 */ /* 0x000fe20000000002 */
[----:B0-----:R-:W-:Y:S01]  /*1155c0*/  IMAD.WIDE R18, R29, 0x2, R12 ;  /* 0x000000021d127825 */ /* 0x001fe200078e020c */
[----:B------:R-:W3:Y:S09]  /*1155d0*/  LDL.LU R10, [R1+0x3bb8] ;  /* 0x003bb800010a7983 */ /* 0x000ef20000300800 */
[----:B------:R0:W-:Y:S01]  /*1155e0*/  @P6 STG.E.U16 desc[UR66][R18.64], R2 ;  /* 0x0000000212006986 */ /* 0x0001e2000c101542 */
[----:B------:R-:W-:-:S02]  /*1155f0*/  ISETP.LT.AND P6, PT, R26, UR4, !P0 ;  /* 0x000000041a007c0c */ /* 0x000fc4000c7c1270 */
[----:B------:R-:W-:Y:S01]  /*115600*/  ISETP.LT.AND P0, PT, R23, UR4, !P0 ;  /* 0x0000000417007c0c */ /* 0x000fe2000c701270 */
[----:B0-----:R-:W-:Y:S01]  /*115610*/  IMAD.WIDE R18, R29, 0x2, R14 ;  /* 0x000000021d127825 */ /* 0x001fe200078e020e */
[----:B------:R-:W-:-:S09]  /*115620*/  PRMT R2, R24, 0x7632, R2 ;  /* 0x0000763218027816 */ /* 0x000fd20000000002 */
[----:B------:R0:W-:Y:S02]  /*115630*/  @P6 STG.E.U16 desc[UR66][R18.64], R24 ;  /* 0x0000001812006986 */ /* 0x0001e4000c101542 */
[----:B0-----:R-:W-:Y:S02]  /*115640*/  IMAD.WIDE R18, R29, 0x2, R16 ;  /* 0x000000021d127825 */ /* 0x001fe400078e0210 */
[----:B------:R-:W3:Y:S04]  /*115650*/  LDL.LU R24, [R1+0x588] ;  /* 0x0005880001187983 */ /* 0x000ee80000300800 */
[----:B------:R0:W-:Y:S01]  /*115660*/  @P0 STG.E.U16 desc[UR66][R18.64], R2 ;  /* 0x0000000212000986 */ /* 0x0001e2000c101542 */
[----:B------:R-:W-:-:S03]  /*115670*/  ISETP.LT.AND P0, PT, R0, UR4, !P4 ;  /* 0x0000000400007c0c */ /* 0x000fc6000e701270 */
[----:B------:R-:W3:Y:S01]  /*115680*/  LDL.LU R29, [R1+0x5c] ;  /* 0x00005c00011d7983 */ /* 0x000ee20000300800 */
[----:B0-----:R-:W-:-:S09]  /*115690*/  IMAD.WIDE R18, R22, 0x2, R6 ;  /* 0x0000000216127825 */ /* 0x001fd200078e0206 */
[----:B------:R0:W-:Y:S01]  /*1156a0*/  @P0 STG.E.U16 desc[UR66][R18.64], R20 ;  /* 0x0000001412000986 */ /* 0x0001e2000c101542 */
[----:B------:R-:W-:Y:S02]  /*1156b0*/  ISETP.LT.AND P0, PT, R4, UR4, !P4 ;  /* 0x0000000404007c0c */ /* 0x000fe4000e701270 */
[----:B------:R-:W-:Y:S01]  /*1156c0*/  PRMT R2, R20, 0x7632, R2 ;  /* 0x0000763214027816 */ /* 0x000fe20000000002 */
[----:B0-----:R-:W-:Y:S01]  /*1156d0*/  IMAD.WIDE R18, R22, 0x2, R12 ;  /* 0x0000000216127825 */ /* 0x001fe200078e020c */
[----:B------:R-:W3:Y:S09]  /*1156e0*/  LDL.LU R20, [R1+0x57c] ;  /* 0x00057c0001147983 */ /* 0x000ef20000300800 */
[----:B------:R0:W-:Y:S01]  /*1156f0*/  @P0 STG.E.U16 desc[UR66][R18.64], R2 ;  /* 0x0000000212000986 */ /* 0x0001e2000c101542 */
[----:B------:R-:W-:Y:S01]  /*115700*/  ISETP.LT.AND P0, PT, R26, UR4, !P4 ;  /* 0x000000041a007c0c */ /* 0x000fe2000e701270 */
[----:B0-----:R-:W-:-:S12]  /*115710*/  IMAD.WIDE R18, R22, 0x2, R14 ;  /* 0x0000000216127825 */ /* 0x001fd800078e020e */
[----:B--2---:R0:W-:Y:S01]  /*115720*/  @P0 STG.E.U16 desc[UR66][R18.64], R21 ;  /* 0x0000001512000986 */ /* 0x0041e2000c101542 */
[----:B------:R-:W-:Y:S02]  /*115730*/  ISETP.LT.AND P0, PT, R23, UR4, !P4 ;  /* 0x0000000417007c0c */ /* 0x000fe4000e701270 */
[----:B------:R-:W-:Y:S02]  /*115740*/  ISETP.NE.AND P4, PT, R25, RZ, PT ;  /* 0x000000ff1900720c */ /* 0x000fe40003f85270 */
[----:B------:R-:W2:Y:S01]  /*115750*/  LDL.LU R25, [R1+0x598] ;  /* 0x0005980001197983 */ /* 0x000ea20000300800 */
[----:B------:R-:W-:Y:S02]  /*115760*/  PRMT R2, R21, 0x7632, R2 ;  /* 0x0000763215027816 */ /* 0x000fe40000000002 */
[----:B------:R-:W-:Y:S01]  /*115770*/  LOP3.LUT P5, RZ, R3, 0x80, RZ, 0xc0, !PT ;  /* 0x0000008003ff7812 */ /* 0x000fe200078ac0ff */
[----:B0-----:R-:W-:Y:S02]  /*115780*/  IMAD.WIDE R18, R22, 0x2, R16 ;  /* 0x0000000216127825 */ /* 0x001fe400078e0210 */
[----:B------:R-:W3:Y:S04]  /*115790*/  LDL.LU R22, [R1+0x56c] ;  /* 0x00056c0001167983 */ /* 0x000ee80000300800 */
[----:B------:R4:W-:Y:S01]  /*1157a0*/  @P0 STG.E.U16 desc[UR66][R18.64], R2 ;  /* 0x0000000212000986 */ /* 0x0009e2000c101542 */
[----:B------:R-:W-:-:S03]  /*1157b0*/  ISETP.LT.AND P0, PT, R0, UR4, !P5 ;  /* 0x0000000400007c0c */ /* 0x000fc6000ef01270 */
[----:B------:R-:W3:Y:S01]  /*1157c0*/  LDL.LU R21, [R1+0x74] ;  /* 0x0000740001157983 */ /* 0x000ee20000300800 */
[----:B----4-:R-:W-:-:S09]  /*1157d0*/  IMAD.WIDE R18, R11, 0x2, R6 ;  /* 0x000000020b127825 */ /* 0x010fd200078e0206 */
[----:B--2---:R0:W-:Y:S01]  /*1157e0*/  @P0 STG.E.U16 desc[UR66][R18.64], R25 ;  /* 0x0000001912000986 */ /* 0x0041e2000c101542 */
[----:B------:R-:W-:Y:S02]  /*1157f0*/  ISETP.LT.AND P0, PT, R4, UR4, !P5 ;  /* 0x0000000404007c0c */ /* 0x000fe4000ef01270 */
[----:B------:R-:W-:Y:S01]  /*115800*/  PRMT R2, R25, 0x7632, R2 ;  /* 0x0000763219027816 */ /* 0x000fe20000000002 */
[----:B------:R-:W2:Y:S01]  /*115810*/  LDL.LU R4, [R1+0x59c] ;  /* 0x00059c0001047983 */ /* 0x000ea20000300800 */
[----:B0-----:R-:W-:-:S09]  /*115820*/  IMAD.WIDE R18, R11, 0x2, R12 ;  /* 0x000000020b127825 */ /* 0x001fd200078e020c */
[----:B------:R0:W-:Y:S01]  /*115830*/  @P0 STG.E.U16 desc[UR66][R18.64], R2 ;  /* 0x0000000212000986 */ /* 0x0001e2000c101542 */
[----:B------:R-:W-:Y:S01]  /*115840*/  ISETP.LT.AND P0, PT, R26, UR4, !P5 ;  /* 0x000000041a007c0c */ /* 0x000fe2000ef01270 */
[----:B0-----:R-:W-:-:S12]  /*115850*/  IMAD.WIDE R18, R11, 0x2, R14 ;  /* 0x000000020b127825 */ /* 0x001fd800078e020e */
[----:B---3--:R0:W-:Y:S01]  /*115860*/  @P0 STG.E.U16 desc[UR66][R18.64], R24 ;  /* 0x0000001812000986 */ /* 0x0081e2000c101542 */
[----:B------:R-:W-:Y:S02]  /*115870*/  ISETP.LT.AND P0, PT, R23, UR4, !P5 ;  /* 0x0000000417007c0c */ /* 0x000fe4000ef01270 */
[----:B------:R-:W-:Y:S02]  /*115880*/  ISETP.NE.AND P5, PT, R27, RZ, PT ;  /* 0x000000ff1b00720c */ /* 0x000fe40003fa5270 */
[----:B------:R-:W3:Y:S01]  /*115890*/  LDL.LU R27, [R1+0x1b8c] ;  /* 0x001b8c00011b7983 */ /* 0x000ee20000300800 */
[----:B------:R-:W-:-:S03]  /*1158a0*/  PRMT R2, R24, 0x7632, R2 ;  /* 0x0000763218027816 */ /* 0x000fc60000000002 */
[----:B0-----:R-:W4:Y:S01]  /*1158b0*/  LDL.LU R24, [R1+0x58c] ;  /* 0x00058c0001187983 */ /* 0x001f220000300800 */
[----:B------:R-:W-:Y:S01]  /*1158c0*/  IMAD.WIDE R18, R11, 0x2, R16 ;  /* 0x000000020b127825 */ /* 0x000fe200078e0210 */
[----:B------:R-:W-:Y:S02]  /*1158d0*/  LOP3.LUT P6, RZ, R3, 0x100, RZ, 0xc0, !PT ;  /* 0x0000010003ff7812 */ /* 0x000fe400078cc0ff */
[----:B------:R-:W2:Y:S04]  /*1158e0*/  LDL.LU R11, [R1+0x88] ;  /* 0x00008800010b7983 */ /* 0x000ea80000300800 */
[----:B------:R0:W-:Y:S01]  /*1158f0*/  @P0 STG.E.U16 desc[UR66][R18.64], R2 ;  /* 0x0000000212000986 */ /* 0x0001e2000c101542 */
[----:B------:R-:W-:Y:S01]  /*115900*/  ISETP.LT.AND P0, PT, R0, UR4, !P6 ;  /* 0x0000000400007c0c */ /* 0x000fe2000f701270 */
[----:B0-----:R-:W-:Y:S01]  /*115910*/  IMAD.WIDE R18, R29, 0x2, R6 ;  /* 0x000000021d127825 */ /* 0x001fe200078e0206 */
[----:B------:R-:W-:-:S11]  /*115920*/  PRMT R2, R20, 0x7632, R2 ;  /* 0x0000763214027816 */ /* 0x000fd60000000002 */
[----:B------:R0:W-:Y:S04]  /*115930*/  @P0 STG.E.U16 desc[UR66][R18.64], R20 ;  /* 0x0000001412000986 */ /* 0x0001e8000c101542 */
[----:B0-----:R-:W2:Y:S01]  /*115940*/  LDL.LU R20, [R1+0x5d0] ;  /* 0x0005d00001147983 */ /* 0x001ea20000300800 */
[----:B------:R-:W-:Y:S01]  /*115950*/  IMAD.WIDE R18, R29, 0x2, R12 ;  /* 0x000000021d127825 */ /* 0x000fe200078e020c */
[----:B---3--:R-:W-:-:S13]  /*115960*/  ISETP.LT.AND P0, PT, R27, UR4, !P6 ;  /* 0x000000041b007c0c */ /* 0x008fda000f701270 */
[----:B------:R0:W-:Y:S01]  /*115970*/  @P0 STG.E.U16 desc[UR66][R18.64], R2 ;  /* 0x0000000212000986 */ /* 0x0001e2000c101542 */
[----:B------:R-:W-:Y:S01]  /*115980*/  ISETP.LT.AND P0, PT, R26, UR4, !P6 ;  /* 0x000000041a007c0c */ /* 0x000fe2000f701270 */
[----:B0-----:R-:W-:Y:S01]  /*115990*/  IMAD.WIDE R18, R29, 0x2, R14 ;  /* 0x000000021d127825 */ /* 0x001fe200078e020e */
[----:B------:R-:W-:-:S11]  /*1159a0*/  PRMT R2, R22, 0x7632, R2 ;  /* 0x0000763216027816 */ /* 0x000fd60000000002 */
[----:B------:R0:W-:Y:S04]  /*1159b0*/  @P0 STG.E.U16 desc[UR66][R18.64], R22 ;  /* 0x0000001612000986 */ /* 0x0001e8000c101542 */
[----:B0-----:R-:W3:Y:S01]  /*1159c0*/  LDL.LU R22, [R1+0x5a0] ;  /* 0x0005a00001167983 */ /* 0x001ee20000300800 */
[----:B------:R-:W-:Y:S01]  /*1159d0*/  ISETP.LT.AND P0, PT, R23, UR4, !P6 ;  /* 0x0000000417007c0c */ /* 0x000fe2000f701270 */
[----:B------:R-:W-:Y:S02]  /*1159e0*/  IMAD.WIDE R18, R29, 0x2, R16 ;  /* 0x000000021d127825 */ /* 0x000fe400078e0210 */
[----:B------:R-:W3:Y:S10]  /*1159f0*/  LDL.LU R29, [R1+0x98] ;  /* 0x00009800011d7983 */ /* 0x000ef40000300800 */
[----:B------:R0:W-:Y:S01]  /*115a00*/  @P0 STG.E.U16 desc[UR66][R18.64], R2 ;  /* 0x0000000212000986 */ /* 0x0001e2000c101542 */
[----:B------:R-:W-:Y:S01]  /*115a10*/  ISETP.LT.AND P0, PT, R0, UR4, !P1 ;  /* 0x0000000400007c0c */ /* 0x000fe2000cf01270 */
[----:B0-----:R-:W-:Y:S01]  /*115a20*/  IMAD.WIDE R18, R21, 0x2, R6 ;  /* 0x0000000215127825 */ /* 0x001fe200078e0206 */
[----:B--2---:R-:W-:-:S11]  /*115a30*/  PRMT R2, R4, 0x7632, R2 ;  /* 0x0000763204027816 */ /* 0x004fd60000000002 */
[----:B------:R0:W-:Y:S01]  /*115a40*/  @P0 STG.E.U16 desc[UR66][R18.64], R4 ;  /* 0x0000000412000986 */ /* 0x0001e2000c101542 */
[----:B------:R-:W-:-:S03]  /*115a50*/  ISETP.LT.AND P0, PT, R27, UR4, !P1 ;  /* 0x000000041b007c0c */ /* 0x000fc6000cf01270 */
[----:B0-----:R-:W2:Y:S01]  /*115a60*/  LDL.LU R4, [R1+0x5f0] ;  /* 0x0005f00001047983 */ /* 0x001ea20000300800 */
[----:B------:R-:W-:-:S09]  /*115a70*/  IMAD.WIDE R18, R21, 0x2, R12 ;  /* 0x0000000215127825 */ /* 0x000fd200078e020c */
[----:B------:R0:W-:Y:S01]  /*115a80*/  @P0 STG.E.U16 desc[UR66][R18.64], R2 ;  /* 0x0000000212000986 */ /* 0x0001e2000c101542 */
[----:B------:R-:W-:Y:S01]  /*115a90*/  ISETP.LT.AND P0, PT, R26, UR4, !P1 ;  /* 0x000000041a007c0c */ /* 0x000fe2000cf01270 */
[----:B0-----:R-:W-:-:S12]  /*115aa0*/  IMAD.WIDE R18, R21, 0x2, R14 ;  /* 0x0000000215127825 */ /* 0x001fd800078e020e */
[----:B----4-:R0:W-:Y:S01]  /*115ab0*/  @P0 STG.E.U16 desc[UR66][R18.64], R24 ;  /* 0x0000001812000986 */ /* 0x0101e2000c101542 */
[----:B------:R-:W-:Y:S01]  /*115ac0*/  ISETP.LT.AND P1, PT, R23, UR4, !P1 ;  /* 0x0000000417007c0c */ /* 0x000fe2000cf21270 */
[----:B0-----:R-:W-:Y:S02]  /*115ad0*/  IMAD.WIDE R18, R21, 0x2, R16 ;  /* 0x0000000215127825 */ /* 0x001fe400078e0210 */
[----:B------:R-:W4:Y:S01]  /*115ae0*/  LDL.LU R21, [R1+0x5e0] ;  /* 0x0005e00001157983 */ /* 0x000f220000300800 */
[----:B------:R-:W-:Y:S02]  /*115af0*/  ISETP.LT.AND P0, PT, R0, UR4, !P2 ;  /* 0x0000000400007c0c */ /* 0x000fe4000d701270 */
[----:B------:R-:W-:Y:S02]  /*115b00*/  PRMT R2, R24, 0x7632, R2 ;  /* 0x0000763218027816 */ /* 0x000fe40000000002 */
[----:B------:R-:W4:Y:S05]  /*115b10*/  LDL.LU R24, [R1+0xb0] ;  /* 0x0000b00001187983 */ /* 0x000f2a0000300800 */
[----:B------:R0:W-:Y:S02]  /*115b20*/  @P1 STG.E.U16 desc[UR66][R18.64], R2 ;  /* 0x0000000212001986 */ /* 0x0001e4000c101542 */
[----:B0-----:R-:W-:Y:S01]  /*115b30*/  IMAD.WIDE R18, R11, 0x2, R6 ;  /* 0x000000020b127825 */ /* 0x001fe200078e0206 */
[----:B------:R-:W-:-:S04]  /*115b40*/  PRMT R2, R20, 0x7632, R2 ;  /* 0x0000763214027816 */ /* 0x000fc80000000002 */
[----:B------:R0:W-:Y:S01]  /*115b50*/  @P0 STG.E.U16 desc[UR66][R18.64], R20 ;  /* 0x0000001412000986 */ /* 0x0001e2000c101542 */
[----:B------:R-:W-:-:S03]  /*115b60*/  ISETP.LT.AND P0, PT, R27, UR4, !P2 ;  /* 0x000000041b007c0c */ /* 0x000fc6000d701270 */
[----:B0-----:R-:W4:Y:S01]  /*115b70*/  LDL.LU R20, [R1+0x5d4] ;  /* 0x0005d40001147983 */ /* 0x001f220000300800 */
[----:B------:R-:W-:-:S09]  /*115b80*/  IMAD.WIDE R18, R11, 0x2, R12 ;  /* 0x000000020b127825 */ /* 0x000fd200078e020c */
[----:B------:R0:W-:Y:S01]  /*115b90*/  @P0 STG.E.U16 desc[UR66][R18.64], R2 ;  /* 0x0000000212000986 */ /* 0x0001e2000c101542 */
[----:B------:R-:W-:Y:S01]  /*115ba0*/  ISETP.LT.AND P0, PT, R26, UR4, !P2 ;  /* 0x000000041a007c0c */ /* 0x000fe2000d701270 */
[----:B0-----:R-:W-:-:S12]  /*115bb0*/  IMAD.WIDE R18, R11, 0x2, R14 ;  /* 0x000000020b127825 */ /* 0x001fd800078e020e */
[----:B---3--:R0:W-:Y:S01]  /*115bc0*/  @P0 STG.E.U16 desc[UR66][R18.64], R22 ;  /* 0x0000001612000986 */ /* 0x0081e2000c101542 */
[----:B------:R-:W-:-:S03]  /*115bd0*/  PRMT R2, R22, 0x7632, R2 ;  /* 0x0000763216027816 */ /* 0x000fc60000000002 */
[----:B0-----:R-:W3:Y:S01]  /*115be0*/  LDL.LU R22, [R1+0x5a4] ;  /* 0x0005a40001167983 */ /* 0x001ee20000300800 */
[----:B------:R-:W-:Y:S02]  /*115bf0*/  ISETP.LT.AND P2, PT, R23, UR4, !P2 ;  /* 0x0000000417007c0c */ /* 0x000fe4000d741270 */
[----:B------:R-:W-:Y:S01]  /*115c00*/  ISETP.LT.AND P0, PT, R0, UR4, !P3 ;  /* 0x0000000400007c0c */ /* 0x000fe2000df01270 */
[----:B------:R-:W-:Y:S02]  /*115c10*/  IMAD.WIDE R18, R11, 0x2, R16 ;  /* 0x000000020b127825 */ /* 0x000fe400078e0210 */
[----:B------:R-:W3:Y:S08]  /*115c20*/  LDL.LU R11, [R1+0xc4] ;  /* 0x0000c400010b7983 */ /* 0x000ef00000300800 */
[----:B------:R0:W-:Y:S02]  /*115c30*/  @P2 STG.E.U16 desc[UR66][R18.64], R2 ;  /* 0x0000000212002986 */ /* 0x0001e4000c101542 */
[----:B0-----:R-:W-:-:S05]  /*115c40*/  IMAD.WIDE R18, R29, 0x2, R6 ;  /* 0x000000021d127825 */ /* 0x001fca00078e0206 */
[----:B--2---:R0:W-:Y:S01]  /*115c50*/  @P0 STG.E.U16 desc[UR66][R18.64], R4 ;  /* 0x0000000412000986 */ /* 0x0041e2000c101542 */
[----:B------:R-:W-:Y:S02]  /*115c60*/  PRMT R2, R4, 0x7632, R2 ;  /* 0x0000763204027816 */ /* 0x000fe40000000002 */
[----:B------:R-:W-:Y:S01]  /*115c70*/  ISETP.LT.AND P0, PT, R27, UR4, !P3 ;  /* 0x000000041b007c0c */ /* 0x000fe2000df01270 */
[----:B0-----:R-:W2:Y:S01]  /*115c80*/  LDL.LU R4, [R1+0x5f4] ;  /* 0x0005f40001047983 */ /* 0x001ea20000300800 */
[----:B------:R-:W-:-:S11]  /*115c90*/  IMAD.WIDE R18, R29, 0x2, R12 ;  /* 0x000000021d127825 */ /* 0x000fd600078e020c */
[----:B------:R0:W-:Y:S01]  /*115ca0*/  @P0 STG.E.U16 desc[UR66][R18.64], R2 ;  /* 0x0000000212000986 */ /* 0x0001e2000c101542 */
[----:B------:R-:W-:Y:S01]  /*115cb0*/  ISETP.LT.AND P0, PT, R26, UR4, !P3 ;  /* 0x000000041a007c0c */ /* 0x000fe2000df01270 */
[----:B0-----:R-:W-:-:S12]  /*115cc0*/  IMAD.WIDE R18, R29, 0x2, R14 ;  /* 0x000000021d127825 */ /* 0x001fd800078e020e */
[----:B----4-:R0:W-:Y:S01]  /*115cd0*/  @P0 STG.E.U16 desc[UR66][R18.64], R21 ;  /* 0x0000001512000986 */ /* 0x0101e2000c101542 */
[----:B------:R-:W-:Y:S02]  /*115ce0*/  PRMT R2, R21, 0x7632, R2 ;  /* 0x0000763215027816 */ /* 0x000fe40000000002 */
[----:B------:R-:W-:Y:S01]  /*115cf0*/  ISETP.LT.AND P3, PT, R23, UR4, !P3 ;  /* 0x0000000417007c0c */ /* 0x000fe2000df61270 */
[----:B0-----:R-:W4:Y:S01]  /*115d00*/  LDL.LU R21, [R1+0x5e4] ;  /* 0x0005e40001157983 */ /* 0x001f220000300800 */
[----:B------:R-:W-:Y:S01]  /*115d10*/  ISETP.LT.AND P0, PT, R0, UR4, !P4 ;  /* 0x0000000400007c0c */ /* 0x000fe2000e701270 */
[----:B------:R-:W-:Y:S02]  /*115d20*/  IMAD.WIDE R18, R29, 0x2, R16 ;  /* 0x000000021d127825 */ /* 0x000fe400078e0210 */
[----:B------:R-:W4:Y:S08]  /*115d30*/  LDL.LU R29, [R1+0xd8] ;  /* 0x0000d800011d7983 */ /* 0x000f300000300800 */
[----:B------:R0:W-:Y:S02]  /*115d40*/  @P3 STG.E.U16 desc[UR66][R18.64], R2 ;  /* 0x0000000212003986 */ /* 0x0001e4000c101542 */
[----:B0-----:R-:W-:-:S05]  /*115d50*/  IMAD.WIDE R18, R24, 0x2, R6 ;  /* 0x0000000218127825 */ /* 0x001fca00078e0206 */
[----:B------:R0:W-:Y:S01]  /*115d60*/  @P0 STG.E.U16 desc[UR66][R18.64], R20 ;  /* 0x0000001412000986 */ /* 0x0001e2000c101542 */
[----:B------:R-:W-:Y:S02]  /*115d70*/  PRMT R2, R20, 0x7632, R2 ;  /* 0x0000763214027816 */ /* 0x000fe40000000002 */
[----:B------:R-:W-:Y:S01]  /*115d80*/  ISETP.LT.AND P0, PT, R27, UR4, !P4 ;  /* 0x000000041b007c0c */ /* 0x000fe2000e701270 */
[----:B0-----:R-:W4:Y:S01]  /*115d90*/  LDL.LU R20, [R1+0x5d8] ;  /* 0x0005d80001147983 */ /* 0x001f220000300800 */
[----:B------:R-:W-:-:S11]  /*115da0*/  IMAD.WIDE R18, R24, 0x2, R12 ;  /* 0x0000000218127825 */ /* 0x000fd600078e020c */
[----:B------:R0:W-:Y:S01]  /*115db0*/  @P0 STG.E.U16 desc[UR66][R18.64], R2 ;  /* 0x0000000212000986 */ /* 0x0001e2000c101542 */
[----:B------:R-:W-:Y:S01]  /*115dc0*/  ISETP.LT.AND P0, PT, R26, UR4, !P4 ;  /* 0x000000041a007c0c */ /* 0x000fe2000e701270 */
[----:B0-----:R-:W-:-:S12]  /*115dd0*/  IMAD.WIDE R18, R24, 0x2, R14 ;  /* 0x0000000218127825 */ /* 0x001fd800078e020e */
[----:B---3--:R0:W-:Y:S01]  /*115de0*/  @P0 STG.E.U16 desc[UR66][R18.64], R22 ;  /* 0x0000001612000986 */ /* 0x0081e2000c101542 */
[----:B------:R-:W-:-:S03]  /*115df0*/  PRMT R2, R22, 0x7632, R2 ;  /* 0x0000763216027816 */ /* 0x000fc60000000002 */
[----:B0-----:R-:W3:Y:S01]  /*115e00*/  LDL.LU R22, [R1+0x5a8] ;  /* 0x0005a80001167983 */ /* 0x001ee20000300800 */
[----:B------:R-:W-:Y:S01]  /*115e10*/  ISETP.NE.AND P6, PT, R28, RZ, PT ;  /* 0x000000ff1c00720c */ /* 0x000fe20003fc5270 */
[----:B------:R-:W-:Y:S02]  /*115e20*/  IMAD.WIDE R18, R24, 0x2, R16 ;  /* 0x0000000218127825 */ /* 0x000fe400078e0210 */
[----:B------:R-:W3:Y:S04]  /*115e30*/  LDL.LU R28, [R1+0x5f8] ;  /* 0x0005f800011c7983 */ /* 0x000ee80000300800 */
[----:B------:R-:W3:Y:S04]  /*115e40*/  LDL.LU R25, [R1+0x5e8] ;  /* 0x0005e80001197983 */ /* 0x000ee80000300800 */
[----:B------:R-:W3:Y:S01]  /*115e50*/  LDL.LU R24, [R1+0xec] ;  /* 0x0000ec0001187983 */ /* 0x000ee20000300800 */
[----:B------:R-:W-:-:S02]  /*115e60*/  ISETP.LT.AND P4, PT, R23, UR4, !P4 ;  /* 0x0000000417007c0c */ /* 0x000fc4000e781270 */
[----:B------:R-:W-:-:S11]  /*115e70*/  ISETP.LT.AND P0, PT, R0, UR4, !P5 ;  /* 0x0000000400007c0c */ /* 0x000fd6000ef01270 */
[----:B------:R0:W-:Y:S02]  /*115e80*/  @P4 STG.E.U16 desc[UR66][R18.64], R2 ;  /* 0x0000000212004986 */ /* 0x0001e4000c101542 */
[----:B0-----:R-:W-:-:S05]  /*115e90*/  IMAD.WIDE R18, R11, 0x2, R6 ;  /* 0x000000020b127825 */ /* 0x001fca00078e0206 */
        /* <DEDUP_REMOVED lines=14> */
[----:B------:R-:W2:Y:S05]  /*115f80*/  LDL.LU R21, [R1+0x5ac] ;  /* 0x0005ac0001157983 */ /* 0x000eaa0000300800 */
[----:B------:R0:W-:Y:S02]  /*115f90*/  @P5 STG.E.U16 desc[UR66][R18.64], R2 ;  /* 0x0000000212005986 */ /* 0x0001e4000c101542 */
[----:B0-----:R-:W-:-:S05]  /*115fa0*/  IMAD.WIDE R18, R29, 0x2, R6 ;  /* 0x000000021d127825 */ /* 0x001fca00078e0206 */
[----:B------:R0:W-:Y:S01]  /*115fb0*/  @P0 STG.E.U16 desc[UR66][R18.64], R20 ;  /* 0x0000001412000986 */ /* 0x0001e2000c101542 */
[----:B------:R-:W-:Y:S02]  /*115fc0*/  ISETP.LT.AND P0, PT, R27, UR4, !P6 ;  /* 0x000000041b007c0c */ /* 0x000fe4000f701270 */
[----:B------:R-:W-:Y:S01]  /*115fd0*/  PRMT R2, R20, 0x7632, R2 ;  /* 0x0000763214027816 */ /* 0x000fe20000000002 */
[C---:B0-----:R-:W-:Y:S01]  /*115fe0*/  IMAD.WIDE R18, R29.reuse, 0x2, R12 ;  /* 0x000000021d127825 */ /* 0x041fe200078e020c */
[----:B------:R-:W2:Y:S09]  /*115ff0*/  LDL.LU R20, [R1+0x3bb0] ;  /* 0x003bb00001147983 */ /* 0x000eb20000300800 */
[----:B------:R0:W-:Y:S01]  /*116000*/  @P0 STG.E.U16 desc[UR66][R18.64], R2 ;  /* 0x0000000212000986 */ /* 0x0001e2000c101542 */
[----:B------:R-:W-:Y:S01]  /*116010*/  ISETP.LT.AND P0, PT, R26, UR4, !P6 ;  /* 0x000000041a007c0c */ /* 0x000fe2000f701270 */
[----:B0-----:R-:W-:-:S12]  /*116020*/  IMAD.WIDE R18, R29, 0x2, R14 ;  /* 0x000000021d127825 */ /* 0x001fd800078e020e */
[----:B---3--:R0:W-:Y:S01]  /*116030*/  @P0 STG.E.U16 desc[UR66][R18.64], R22 ;  /* 0x0000001612000986 */ /* 0x0081e2000c101542 */
[----:B------:R-:W-:-:S03]  /*116040*/  PRMT R2, R22, 0x7632, R2 ;  /* 0x0000763216027816 */ /* 0x000fc60000000002 */
[----:B0-----:R-:W3:Y:S01]  /*116050*/  LDL.LU R22, [R1+0x5fc] ;  /* 0x0005fc0001167983 */ /* 0x001ee20000300800 */
[----:B------:R-:W-:-:S03]  /*116060*/  IMAD.WIDE R18, R29, 0x2, R16 ;  /* 0x000000021d127825 */ /* 0x000fc600078e0210 */
[----:B------:R-:W3:Y:S01]  /*116070*/  LDL.LU R29, [R1+0x5ec] ;  /* 0x0005ec00011d7983 */ /* 0x000ee20000300800 */
[----:B------:R-:W-:Y:S02]  /*116080*/  ISETP.LT.AND P6, PT, R23, UR4, !P6 ;  /* 0x0000000417007c0c */ /* 0x000fe4000f7c1270 */
[----:B------:R-:W-:-:S04]  /*116090*/  LOP3.LUT P1, RZ, R3, 0x8000, RZ, 0xc0, !PT ;  /* 0x0000800003ff7812 */ /* 0x000fc8000782c0ff */
[----:B------:R-:W-:-:S07]  /*1160a0*/  ISETP.LT.AND P0, PT, R0, UR4, !P1 ;  /* 0x0000000400007c0c */ /* 0x000fce000cf01270 */
[----:B------:R0:W-:Y:S02]  /*1160b0*/  @P6 STG.E.U16 desc[UR66][R18.64], R2 ;  /* 0x0000000212006986 */ /* 0x0001e4000c101542 */
[----:B0-----:R-:W-:-:S05]  /*1160c0*/  IMAD.WIDE R18, R24, 0x2, R6 ;  /* 0x0000000218127825 */ /* 0x001fca00078e0206 */
[----:B------:R0:W-:Y:S01]  /*1160d0*/  @P0 STG.E.U16 desc[UR66][R18.64], R28 ;  /* 0x0000001c12000986 */ /* 0x0001e2000c101542 */
[----:B------:R-:W-:Y:S02]  /*1160e0*/  ISETP.LT.AND P0, PT, R27, UR4, !P1 ;  /* 0x000000041b007c0c */ /* 0x000fe4000cf01270 */
[----:B------:R-:W-:Y:S01]  /*1160f0*/  PRMT R2, R28, 0x7632, R2 ;  /* 0x000076321c027816 */ /* 0x000fe20000000002 */
[----:B0-----:R-:W-:-:S10]  /*116100*/  IMAD.WIDE R18, R24, 0x2, R12 ;  /* 0x0000000218127825 */ /* 0x001fd400078e020c */
[----:B------:R0:W-:Y:S01]  /*116110*/  @P0 STG.E.U16 desc[UR66][R18.64], R2 ;  /* 0x0000000212000986 */ /* 0x0001e2000c101542 */
[----:B------:R-:W-:Y:S01]  /*116120*/  ISETP.LT.AND P0, PT, R26, UR4, !P1 ;  /* 0x000000041a007c0c */ /* 0x000fe2000cf01270 */
[----:B0-----:R-:W-:-:S12]  /*116130*/  IMAD.WIDE R18, R24, 0x2, R14 ;  /* 0x0000000218127825 */ /* 0x001fd800078e020e */
[----:B------:R0:W-:Y:S01]  /*116140*/  @P0 STG.E.U16 desc[UR66][R18.64], R25 ;  /* 0x0000001912000986 */ /* 0x0001e2000c101542 */
[----:B------:R-:W-:Y:S02]  /*116150*/  ISETP.LT.AND P0, PT, R23, UR4, !P1 ;  /* 0x0000000417007c0c */ /* 0x000fe4000cf01270 */
[----:B------:R-:W-:Y:S02]  /*116160*/  PRMT R2, R25, 0x7632, R2 ;  /* 0x0000763219027816 */ /* 0x000fe40000000002 */
[----:B------:R-:W-:Y:S01]  /*116170*/  LOP3.LUT P2, RZ, R3, 0x10000, RZ, 0xc0, !PT ;  /* 0x0001000003ff7812 */ /* 0x000fe2000784c0ff */
[----:B0-----:R-:W-:-:S08]  /*116180*/  IMAD.WIDE R18, R24, 0x2, R16 ;  /* 0x0000000218127825 */ /* 0x001fd000078e0210 */
[----:B------:R0:W-:Y:S01]  /*116190*/  @P0 STG.E.U16 desc[UR66][R18.64], R2 ;  /* 0x0000000212000986 */ /* 0x0001e2000c101542 */
[----:B------:R-:W-:Y:S01]  /*1161a0*/  ISETP.LT.AND P0, PT, R0, UR4, !P2 ;  /* 0x0000000400007c0c */ /* 0x000fe2000d701270 */
[----:B0-----:R-:W-:-:S12]  /*1161b0*/  IMAD.WIDE R18, R5, 0x2, R6 ;  /* 0x0000000205127825 */ /* 0x001fd800078e0206 */
[----:B----4-:R0:W-:Y:S01]  /*1161c0*/  @P0 STG.E.U16 desc[UR66][R18.64], R11 ;  /* 0x0000000b12000986 */ /* 0x0101e2000c101542 */
[----:B------:R-:W-:Y:S02]  /*1161d0*/  ISETP.LT.AND P0, PT, R27, UR4, !P2 ;  /* 0x000000041b007c0c */ /* 0x000fe4000d701270 */
[----:B------:R-:W-:Y:S01]  /*1161e0*/  PRMT R2, R11, 0x7632, R2 ;  /* 0x000076320b027816 */ /* 0x000fe20000000002 */
[----:B0-----:R-:W-:Y:S01]  /*1161f0*/  IMAD.WIDE R18, R5, 0x2, R12 ;  /* 0x0000000205127825 */ /* 0x001fe200078e020c */
[----:B------:R-:W-:Y:S01]  /*116200*/  LOP3.LUT P3, RZ, R3, 0x20000, RZ, 0xc0, !PT ;  /* 0x0002000003ff7812 */ /* 0x000fe2000786c0ff */
[----:B------:R-:W4:Y:S08]  /*116210*/  LDL.LU R11, [R1+0x610] ;  /* 0x00061000010b7983 */ /* 0x000f300000300800 */
[----:B------:R0:W-:Y:S01]  /*116220*/  @P0 STG.E.U16 desc[UR66][R18.64], R2 ;  /* 0x0000000212000986 */ /* 0x0001e2000c101542 */
[----:B------:R-:W-:Y:S01]  /*116230*/  ISETP.LT.AND P0, PT, R26, UR4, !P2 ;  /* 0x000000041a007c0c */ /* 0x000fe2000d701270 */
[----:B0-----:R-:W-:-:S12]  /*116240*/  IMAD.WIDE R18, R5, 0x2, R14 ;  /* 0x0000000205127825 */ /* 0x001fd800078e020e */
[----:B--2---:R0:W-:Y:S01]  /*116250*/  @P0 STG.E.U16 desc[UR66][R18.64], R21 ;  /* 0x0000001512000986 */ /* 0x0041e2000c101542 */
[----:B------:R-:W-:Y:S02]  /*116260*/  ISETP.LT.AND P0, PT, R23, UR4, !P2 ;  /* 0x0000000417007c0c */ /* 0x000fe4000d701270 */
[----:B------:R-:W-:Y:S01]  /*116270*/  PRMT R2, R21, 0x7632, R2 ;  /* 0x0000763215027816 */ /* 0x000fe20000000002 */
[----:B0-----:R-:W-:-:S10]  /*116280*/  IMAD.WIDE R18, R5, 0x2, R16 ;  /* 0x0000000205127825 */ /* 0x001fd400078e0210 */
[----:B------:R0:W-:Y:S01]  /*116290*/  @P0 STG.E.U16 desc[UR66][R18.64], R2 ;  /* 0x0000000212000986 */ /* 0x0001e2000c101542 */
[----:B------:R-:W-:Y:S01]  /*1162a0*/  ISETP.LT.AND P0, PT, R0, UR4, !P3 ;  /* 0x0000000400007c0c */ /* 0x000fe2000df01270 */
[----:B0-----:R-:W-:-:S12]  /*1162b0*/  IMAD.WIDE R18, R8, 0x2, R6 ;  /* 0x0000000208127825 */ /* 0x001fd800078e0206 */
[----:B---3--:R0:W-:Y:S01]  /*1162c0*/  @P0 STG.E.U16 desc[UR66][R18.64], R22 ;  /* 0x0000001612000986 */ /* 0x0081e2000c101542 */
[----:B------:R-:W-:Y:S02]  /*1162d0*/  ISETP.LT.AND P0, PT, R27, UR4, !P3 ;  /* 0x000000041b007c0c */ /* 0x000fe4000df01270 */
[----:B------:R-:W-:Y:S01]  /*1162e0*/  PRMT R2, R22, 0x7632, R2 ;  /* 0x0000763216027816 */ /* 0x000fe20000000002 */
[----:B0-----:R-:W-:Y:S01]  /*1162f0*/  IMAD.WIDE R18, R8, 0x2, R12 ;  /* 0x0000000208127825 */ /* 0x001fe200078e020c */
[----:B------:R-:W2:Y:S09]  /*116300*/  LDL.LU R22, [R1+0x630] ;  /* 0x0006300001167983 */ /* 0x000eb20000300800 */
[----:B------:R0:W-:Y:S01]  /*116310*/  @P0 STG.E.U16 desc[UR66][R18.64], R2 ;  /* 0x0000000212000986 */ /* 0x0001e2000c101542 */
[----:B------:R-:W-:-:S03]  /*116320*/  ISETP.LT.AND P0, PT, R26, UR4, !P3 ;  /* 0x000000041a007c0c */ /* 0x000fc6000df01270 */
[----:B------:R-:W3:Y:S04]  /*116330*/  LDL.LU R5, [R1+0x620] ;  /* 0x0006200001057983 */ /* 0x000ee80000300800 */
[----:B------:R-:W2:Y:S01]  /*116340*/  LDL.LU R28, [R1+0x614] ;  /* 0x00061400011c7983 */ /* 0x000ea20000300800 */
[----:B0-----:R-:W-:-:S03]  /*116350*/  IMAD.WIDE R18, R8, 0x2, R14 ;  /* 0x0000000208127825 */ /* 0x001fc600078e020e */
[----:B------:R-:W2:Y:S01]  /*116360*/  LDL.LU R25, [R1+0x604] ;  /* 0x0006040001197983 */ /* 0x000ea20000300800 */
[----:B------:R-:W-:-:S03]  /*116370*/  PRMT R2, R29, 0x7632, R2 ;  /* 0x000076321d027816 */ /* 0x000fc60000000002 */
[----:B------:R-:W2:Y:S04]  /*116380*/  LDL.LU R24, [R1+0x104] ;  /* 0x0001040001187983 */ /* 0x000ea80000300800 */
[----:B------:R0:W-:Y:S04]  /*116390*/  @P0 STG.E.U16 desc[UR66][R18.64], R29 ;  /* 0x0000001d12000986 */ /* 0x0001e8000c101542 */
[----:B------:R-:W2:Y:S04]  /*1163a0*/  LDL.LU R21, [R1+0x108] ;  /* 0x0001080001157983 */ /* 0x000ea80000300800 */
[----:B0-----:R-:W2:Y:S01]  /*1163b0*/  LDL.LU R29, [R1+0x10c] ;  /* 0x00010c00011d7983 */ /* 0x001ea20000300800 */
[----:B------:R-:W-:-:S03]  /*1163c0*/  IMAD.WIDE R18, R8, 0x2, R16 ;  /* 0x0000000208127825 */ /* 0x000fc600078e0210 */
[----:B------:R-:W2:Y:S01]  /*1163d0*/  LDL.LU R8, [R1+0x600] ;  /* 0x0006000001087983 */ /* 0x000ea20000300800 */
[----:B------:R-:W-:Y:S02]  /*1163e0*/  ISETP.LT.AND P0, PT, R23, UR4, !P3 ;  /* 0x0000000417007c0c */ /* 0x000fe4000df01270 */
[----:B------:R-:W-:-:S11]  /*1163f0*/  LOP3.LUT P1, RZ, R3, 0x40000, RZ, 0xc0, !PT ;  /* 0x0004000003ff7812 */ /* 0x000fd6000782c0ff */
        /* <DEDUP_REMOVED lines=18> */
[----:B0-----:R-:W-:Y:S01]  /*116520*/  IMAD.WIDE R8, R10, 0x2, R6 ;  /* 0x000000020a087825 */ /* 0x001fe200078e0206 */
[----:B------:R-:W-:-:S11]  /*116530*/  PRMT R2, R22, 0x7632, R2 ;  /* 0x0000763216027816 */ /* 0x000fd60000000002 */
[----:B------:R0:W-:Y:S01]  /*116540*/  @P0 STG.E.U16 desc[UR66][R8.64], R22 ;  /* 0x0000001608000986 */ /* 0x0001e2000c101542 */
[----:B------:R-:W-:-:S03]  /*116550*/  ISETP.LT.AND P0, PT, R27, UR4, !P2 ;  /* 0x000000041b007c0c */ /* 0x000fc6000d701270 */
[----:B0-----:R-:W2:Y:S01]  /*116560*/  LDL.LU R22, [R1+0x634] ;  /* 0x0006340001167983 */ /* 0x001ea20000300800 */
[----:B------:R-:W-:-:S09]  /*116570*/  IMAD.WIDE R8, R10, 0x2, R12 ;  /* 0x000000020a087825 */ /* 0x000fd200078e020c */
[----:B------:R0:W-:Y:S01]  /*116580*/  @P0 STG.E.U16 desc[UR66][R8.64], R2 ;  /* 0x0000000208000986 */ /* 0x0001e2000c101542 */
[----:B------:R-:W-:Y:S01]  /*116590*/  ISETP.LT.AND P0, PT, R26, UR4, !P2 ;  /* 0x000000041a007c0c */ /* 0x000fe2000d701270 */
[----:B0-----:R-:W-:Y:S01]  /*1165a0*/  IMAD.WIDE R8, R10, 0x2, R14 ;  /* 0x000000020a087825 */ /* 0x001fe200078e020e */
[----:B---3--:R-:W-:-:S11]  /*1165b0*/  PRMT R2, R5, 0x7632, R2 ;  /* 0x0000763205027816 */ /* 0x008fd60000000002 */
[----:B------:R0:W-:Y:S04]  /*1165c0*/  @P0 STG.E.U16 desc[UR66][R8.64], R5 ;  /* 0x0000000508000986 */ /* 0x0001e8000c101542 */
[----:B0-----:R-:W3:Y:S01]  /*1165d0*/  LDL.LU R5, [R1+0x624] ;  /* 0x0006240001057983 */ /* 0x001ee20000300800 */
[----:B------:R-:W-:Y:S01]  /*1165e0*/  ISETP.LT.AND P0, PT, R23, UR4, !P2 ;  /* 0x0000000417007c0c */ /* 0x000fe2000d701270 */
[----:B------:R-:W-:Y:S01]  /*1165f0*/  IMAD.WIDE R8, R10, 0x2, R16 ;  /* 0x000000020a087825 */ /* 0x000fe200078e0210 */
[----:B------:R-:W-:-:S11]  /*116600*/  LOP3.LUT P3, RZ, R3, 0x100000, RZ, 0xc0, !PT ;  /* 0x0010000003ff7812 */ /* 0x000fd6000786c0ff */
[----:B------:R0:W-:Y:S01]  /*116610*/  @P0 STG.E.U16 desc[UR66][R8.64], R2 ;  /* 0x0000000208000986 */ /* 0x0001e2000c101542 */
[----:B------:R-:W-:Y:S01]  /*116620*/  ISETP.LT.AND P0, PT, R0, UR4, !P3 ;  /* 0x0000000400007c0c */ /* 0x000fe2000df01270 */
[----:B0-----:R-:W-:Y:S01]  /*116630*/  IMAD.WIDE R8, R24, 0x2, R6 ;  /* 0x0000000218087825 */ /* 0x001fe200078e0206 */
[----:B------:R-:W-:-:S11]  /*116640*/  PRMT R2, R28, 0x7632, R2 ;  /* 0x000076321c027816 */ /* 0x000fd60000000002 */
[----:B------:R0:W-:Y:S01]  /*116650*/  @P0 STG.E.U16 desc[UR66][R8.64], R28 ;  /* 0x0000001c08000986 */ /* 0x0001e2000c101542 */
[----:B------:R-:W-:-:S03]  /*116660*/  ISETP.LT.AND P0, PT, R27, UR4, !P3 ;  /* 0x000000041b007c0c */ /* 0x000fc6000df01270 */
[----:B0-----:R-:W4:Y:S01]  /*116670*/  LDL.LU R28, [R1+0x618] ;  /* 0x00061800011c7983 */ /* 0x001f220000300800 */
[----:B------:R-:W-:-:S09]  /*116680*/  IMAD.WIDE R8, R24, 0x2, R12 ;  /* 0x0000000218087825 */ /* 0x000fd200078e020c */
[----:B------:R0:W-:Y:S01]  /*116690*/  @P0 STG.E.U16 desc[UR66][R8.64], R2 ;  /* 0x0000000208000986 */ /* 0x0001e2000c101542 */
[----:B------:R-:W-:Y:S01]  /*1166a0*/  ISETP.LT.AND P0, PT, R26, UR4, !P3 ;  /* 0x000000041a007c0c */ /* 0x000fe2000df01270 */
[----:B0-----:R-:W-:Y:S01]  /*1166b0*/  IMAD.WIDE R8, R24, 0x2, R14 ;  /* 0x0000000218087825 */ /* 0x001fe200078e020e */
[----:B------:R-:W-:-:S11]  /*1166c0*/  PRMT R2, R25, 0x7632, R2 ;  /* 0x0000763219027816 */ /* 0x000fd60000000002 */
[----:B------:R0:W-:Y:S01]  /*1166d0*/  @P0 STG.E.U16 desc[UR66][R8.64], R25 ;  /* 0x0000001908000986 */ /* 0x0001e2000c101542 */
[----:B------:R-:W-:-:S03]  /*1166e0*/  ISETP.LT.AND P0, PT, R23, UR4, !P3 ;  /* 0x0000000417007c0c */ /* 0x000fc6000df01270 */
[----:B0-----:R-:W4:Y:S01]  /*1166f0*/  LDL.LU R25, [R1+0x608] ;  /* 0x0006080001197983 */ /* 0x001f220000300800 */
[----:B------:R-:W-:Y:S01]  /*116700*/  IMAD.WIDE R8, R24, 0x2, R16 ;  /* 0x0000000218087825 */ /* 0x000fe200078e0210 */
[----:B------:R-:W-:Y:S02]  /*116710*/  LOP3.LUT P1, RZ, R3, 0x200000, RZ, 0xc0, !PT ;  /* 0x0020000003ff7812 */ /* 0x000fe4000782c0ff */
[----:B------:R-:W4:Y:S06]  /*116720*/  LDL.LU R24, [R1+0x110] ;  /* 0x0001100001187983 */ /* 0x000f2c0000300800 */
[----:B------:R0:W-:Y:S01]  /*116730*/  @P0 STG.E.U16 desc[UR66][R8.64], R2 ;  /* 0x0000000208000986 */ /* 0x0001e2000c101542 */
[----:B------:R-:W-:Y:S01]  /*116740*/  ISETP.LT.AND P0, PT, R0, UR4, !P1 ;  /* 0x0000000400007c0c */ /* 0x000fe2000cf01270 */
[----:B0-----:R-:W-:-:S12]  /*116750*/  IMAD.WIDE R8, R21, 0x2, R6 ;  /* 0x0000000215087825 */ /* 0x001fd800078e0206 */
        /* <DEDUP_REMOVED lines=8> */
[----:B---3--:R0:W-:Y:S01]  /*1167e0*/  @P0 STG.E.U16 desc[UR66][R8.64], R5 ;  /* 0x0000000508000986 */ /* 0x0081e2000c101542 */
[----:B------:R-:W-:-:S03]  /*1167f0*/  PRMT R2, R5, 0x7632, R2 ;  /* 0x0000763205027816 */ /* 0x000fc60000000002 */
[----:B0-----:R-:W3:Y:S01]  /*116800*/  LDL.LU R5, [R1+0x628] ;  /* 0x0006280001057983 */ /* 0x001ee20000300800 */
[----:B------:R-:W-:Y:S01]  /*116810*/  ISETP.LT.AND P0, PT, R23, UR4, !P1 ;  /* 0x0000000417007c0c */ /* 0x000fe2000cf01270 */
[----:B------:R-:W-:Y:S01]  /*116820*/  IMAD.WIDE R8, R21, 0x2, R16 ;  /* 0x0000000215087825 */ /* 0x000fe200078e0210 */
[----:B------:R-:W-:Y:S01]  /*116830*/  LOP3.LUT P2, RZ, R3, 0x400000, RZ, 0xc0, !PT ;  /* 0x0040000003ff7812 */ /* 0x000fe2000784c0ff */
[----:B------:R-:W3:Y:S10]  /*116840*/  LDL.LU R21, [R1+0x114] ;  /* 0x0001140001157983 */ /* 0x000ef40000300800 */
[----:B------:R0:W-:Y:S01]  /*116850*/  @P0 STG.E.U16 desc[UR66][R8.64], R2 ;  /* 0x0000000208000986 */ /* 0x0001e2000c101542 */
[----:B------:R-:W-:Y:S01]  /*116860*/  ISETP.LT.AND P0, PT, R0, UR4, !P2 ;  /* 0x0000000400007c0c */ /* 0x000fe2000d701270 */
[----:B0-----:R-:W-:-:S12]  /*116870*/  IMAD.WIDE R8, R29, 0x2, R6 ;  /* 0x000000021d087825 */ /* 0x001fd800078e0206 */
[----:B----4-:R0:W-:Y:S01]  /*116880*/  @P0 STG.E.U16 desc[UR66][R8.64], R28 ;  /* 0x0000001c08000986 */ /* 0x0101e2000c101542 */
[----:B------:R-:W-:Y:S02]  /*116890*/  PRMT R2, R28, 0x7632, R2 ;  /* 0x000076321c027816 */ /* 0x000fe40000000002 */
[----:B------:R-:W-:Y:S01]  /*1168a0*/  ISETP.LT.AND P0, PT, R27, UR4, !P2 ;  /* 0x000000041b007c0c */ /* 0x000fe2000d701270 */
[----:B0-----:R-:W4:Y:S01]  /*1168b0*/  LDL.LU R28, [R1+0x61c] ;  /* 0x00061c00011c7983 */ /* 0x001f220000300800 */
[----:B------:R-:W-:-:S11]  /*1168c0*/  IMAD.WIDE R8, R29, 0x2, R12 ;  /* 0x000000021d087825 */ /* 0x000fd600078e020c */
[----:B------:R0:W-:Y:S01]  /*1168d0*/  @P0 STG.E.U16 desc[UR66][R8.64], R2 ;  /* 0x0000000208000986 */ /* 0x0001e2000c101542 */
[----:B------:R-:W-:Y:S01]  /*1168e0*/  ISETP.LT.AND P0, PT, R26, UR4, !P2 ;  /* 0x000000041a007c0c */ /* 0x000fe2000d701270 */
[----:B0-----:R-:W-:-:S12]  /*1168f0*/  IMAD.WIDE R8, R29, 0x2, R14 ;  /* 0x000000021d087825 */ /* 0x001fd800078e020e */
[----:B------:R0:W-:Y:S01]  /*116900*/  @P0 STG.E.U16 desc[UR66][R8.64], R25 ;  /* 0x0000001908000986 */ /* 0x0001e2000c101542 */
[----:B------:R-:W-:Y:S02]  /*116910*/  PRMT R2, R25, 0x7632, R2 ;  /* 0x0000763219027816 */ /* 0x000fe40000000002 */
[----:B------:R-:W-:Y:S01]  /*116920*/  ISETP.LT.AND P0, PT, R23, UR4, !P2 ;  /* 0x0000000417007c0c */ /* 0x000fe2000d701270 */
[----:B0-----:R-:W4:Y:S01]  /*116930*/  LDL.LU R25, [R1+0x60c] ;  /* 0x00060c0001197983 */ /* 0x001f220000300800 */
[----:B------:R-:W-:Y:S01]  /*116940*/  IMAD.WIDE R8, R29, 0x2, R16 ;  /* 0x000000021d087825 */ /* 0x000fe200078e0210 */
[----:B------:R-:W-:Y:S02]  /*116950*/  LOP3.LUT P3, RZ, R3, 0x800000, RZ, 0xc0, !PT ;  /* 0x0080000003ff7812 */ /* 0x000fe4000786c0ff */
[----:B------:R-:W4:Y:S08]  /*116960*/  LDL.LU R29, [R1+0x118] ;  /* 0x00011800011d7983 */ /* 0x000f300000300800 */
        /* <DEDUP_REMOVED lines=354> */
[----:B------:R-:W-:Y:S02]  /*117f90*/  ISETP.LT.AND P0, PT, R23, UR4, !P1 ;  /* 0x0000000417007c0c */ /* 0x000fe4000cf01270 */
[----:B------:R-:W-:Y:S02]  /*117fa0*/  PRMT R2, R25, 0x7632, R2 ;  /* 0x0000763219027816 */ /* 0x000fe40000000002 */
[----:B0-----:R-:W4:Y:S01]  /*117fb0*/  LDL.LU R25, [R1+0x734] ;  /* 0x0007340001197983 */ /* 0x001f220000300800 */
[----:B------:R-:W-:Y:S01]  /*117fc0*/  IMAD.WIDE R8, R21, 0x2, R16 ;  /* 0x0000000215087825 */ /* 0x000fe200078e0210 */
[----:B------:R-:W-:Y:S02]  /*117fd0*/  LOP3.LUT P2, RZ, R4, 0x800, RZ, 0xc0, !PT ;  /* 0x0000080004ff7812 */ /* 0x000fe4000784c0ff */
[----:B------:R-:W4:Y:S05]  /*117fe0*/  LDL.LU R21, [R1+0x168] ;  /* 0x0001680001157983 */ /* 0x000f2a0000300800 */
        /* <DEDUP_REMOVED lines=11> */
[----:B---3--:R0:W-:Y:S02]  /*1180a0*/  @P0 STG.E.U16 desc[UR66][R8.64], R5 ;  /* 0x0000000508000986 */ /* 0x0081e4000c101542 */
[----:B0-----:R-:W-:Y:S02]  /*1180b0*/  IMAD.WIDE R8, R29, 0x2, R16 ;  /* 0x000000021d087825 */ /* 0x001fe400078e0210 */
[----:B------:R-:W3:Y:S01]  /*1180c0*/  LDL.LU R29, [R1+0x754] ;  /* 0x00075400011d7983 */ /* 0x000ee20000300800 */
[----:B------:R-:W-:Y:S02]  /*1180d0*/  ISETP.LT.AND P0, PT, R23, UR4, !P2 ;  /* 0x0000000417007c0c */ /* 0x000fe4000d701270 */
[----:B------:R-:W-:Y:S02]  /*1180e0*/  PRMT R2, R5, 0x7632, R2 ;  /* 0x0000763205027816 */ /* 0x000fe40000000002 */
[----:B------:R-:W-:Y:S01]  /*1180f0*/  LOP3.LUT P3, RZ, R4, 0x1000, RZ, 0xc0, !PT ;  /* 0x0000100004ff7812 */ /* 0x000fe2000786c0ff */
[----:B------:R-:W3:Y:S04]  /*118100*/  LDL.LU R5, [R1+0x16c] ;  /* 0x00016c0001057983 */ /* 0x000ee80000300800 */
[----:B------:R-:W3:Y:S04]  /*118110*/  LDL.LU R18, [R1+0x748] ;  /* 0x0007480001127983 */ /* 0x000ee80000300800 */
[----:B------:R0:W-:Y:S01]  /*118120*/  @P0 STG.E.U16 desc[UR66][R8.64], R2 ;  /* 0x0000000208000986 */ /* 0x0001e2000c101542 */
[----:B------:R-:W-:-:S03]  /*118130*/  ISETP.LT.AND P0, PT, R0, UR4, !P3 ;  /* 0x0000000400007c0c */ /* 0x000fc6000df01270 */
[----:B------:R-:W3:Y:S01]  /*118140*/  LDL.LU R19, [R1+0x738] ;  /* 0x0007380001137983 */ /* 0x000ee20000300800 */
[----:B0-----:R-:W-:-:S09]  /*118150*/  IMAD.WIDE R8, R24, 0x2, R6 ;  /* 0x0000000218087825 */ /* 0x001fd200078e0206 */
        /* <DEDUP_REMOVED lines=9> */
[----:B------:R0:W-:Y:S01]  /*1181f0*/  @P0 STG.E.U16 desc[UR66][R8.64], R25 ;  /* 0x0000001908000986 */ /* 0x0001e2000c101542 */
[----:B------:R-:W-:Y:S02]  /*118200*/  ISETP.LT.AND P0, PT, R23, UR4, !P3 ;  /* 0x0000000417007c0c */ /* 0x000fe4000df01270 */
[----:B------:R-:W-:Y:S01]  /*118210*/  PRMT R2, R25, 0x7632, R2 ;  /* 0x0000763219027816 */ /* 0x000fe20000000002 */
[----:B0-----:R-:W-:-:S10]  /*118220*/  IMAD.WIDE R8, R24, 0x2, R16 ;  /* 0x0000000218087825 */ /* 0x001fd400078e0210 */
        /* <DEDUP_REMOVED lines=17> */
[----:B------:R-:W3:Y:S04]  /*118340*/  LDL.LU R24, [R1+0x74c] ;  /* 0x00074c0001187983 */ /* 0x000ee80000300800 */
[----:B------:R-:W3:Y:S04]  /*118350*/  LDL.LU R25, [R1+0x73c] ;  /* 0x00073c0001197983 */ /* 0x000ee80000300800 */
[----:B------:R-:W3:Y:S04]  /*118360*/  LDL.LU R21, [R1+0x174] ;  /* 0x0001740001157983 */ /* 0x000ee80000300800 */
        /* <DEDUP_REMOVED lines=17> */
[----:B----4-:R-:W-:-:S12]  /*118480*/  IMAD.WIDE R8, R28, 0x2, R6 ;  /* 0x000000021c087825 */ /* 0x010fd800078e0206 */
        /* <DEDUP_REMOVED lines=13> */
[----:B------:R-:W-:-:S11]  /*118560*/  LOP3.LUT P1, RZ, R4, 0x10000, RZ, 0xc0, !PT ;  /* 0x0001000004ff7812 */ /* 0x000fd6000782c0ff */
[----:B------:R0:W-:Y:S01]  /*118570*/  @P0 STG.E.U16 desc[UR66][R8.64], R2 ;  /* 0x0000000208000986 */ /* 0x0001e2000c101542 */
[----:B------:R-:W-:Y:S01]  /*118580*/  ISETP.LT.AND P0, PT, R0, UR4, !P1 ;  /* 0x0000000400007c0c */ /* 0x000fe2000cf01270 */
[----:B0-----:R-:W-:-:S12]  /*118590*/  IMAD.WIDE R8, R21, 0x2, R6 ;  /* 0x0000000215087825 */ /* 0x001fd800078e0206 */
[----:B------:R0:W-:Y:S01]  /*1185a0*/  @P0 STG.E.U16 desc[UR66][R8.64], R24 ;  /* 0x0000001808000986 */ /* 0x0001e2000c101542 */
[----:B------:R-:W-:Y:S02]  /*1185b0*/  ISETP.LT.AND P0, PT, R27, UR4, !P1 ;  /* 0x000000041b007c0c */ /* 0x000fe4000cf01270 */
[----:B------:R-:W-:Y:S01]  /*1185c0*/  PRMT R2, R24, 0x7632, R2 ;  /* 0x0000763218027816 */ /* 0x000fe20000000002 */
[----:B0-----:R-:W-:Y:S01]  /*1185d0*/  IMAD.WIDE R8, R21, 0x2, R12 ;  /* 0x0000000215087825 */ /* 0x001fe200078e020c */
[----:B------:R-:W-:Y:S01]  /*1185e0*/  LOP3.LUT P2, RZ, R4, 0x20000, RZ, 0xc0, !PT ;  /* 0x0002000004ff7812 */ /* 0x000fe2000784c0ff */
[----:B------:R-:W4:Y:S08]  /*1185f0*/  LDL.LU R24, [R1+0x780] ;  /* 0x0007800001187983 */ /* 0x000f300000300800 */
[----:B------:R0:W-:Y:S01]  /*118600*/  @P0 STG.E.U16 desc[UR66][R8.64], R2 ;  /* 0x0000000208000986 */ /* 0x0001e2000c101542 */
[----:B------:R-:W-:-:S03]  /*118610*/  ISETP.LT.AND P0, PT, R26, UR4, !P1 ;  /* 0x000000041a007c0c */ /* 0x000fc6000cf01270 */
[----:B------:R-:W4:Y:S01]  /*118620*/  LDL.LU R28, [R1+0x770] ;  /* 0x00077000011c7983 */ /* 0x000f220000300800 */
[----:B0-----:R-:W-:-:S09]  /*118630*/  IMAD.WIDE R8, R21, 0x2, R14 ;  /* 0x0000000215087825 */ /* 0x001fd200078e020e */
[----:B------:R0:W-:Y:S01]  /*118640*/  @P0 STG.E.U16 desc[UR66][R8.64], R25 ;  /* 0x0000001908000986 */ /* 0x0001e2000c101542 */
[----:B------:R-:W-:Y:S02]  /*118650*/  ISETP.LT.AND P0, PT, R23, UR4, !P1 ;  /* 0x0000000417007c0c */ /* 0x000fe4000cf01270 */
[----:B------:R-:W-:Y:S01]  /*118660*/  PRMT R2, R25, 0x7632, R2 ;  /* 0x0000763219027816 */ /* 0x000fe20000000002 */
[----:B0-----:R-:W-:-:S10]  /*118670*/  IMAD.WIDE R8, R21, 0x2, R16 ;  /* 0x0000000215087825 */ /* 0x001fd400078e0210 */
[----:B------:R0:W-:Y:S01]  /*118680*/  @P0 STG.E.U16 desc[UR66][R8.64], R2 ;  /* 0x0000000208000986 */ /* 0x0001e2000c101542 */
[----:B------:R-:W-:-:S03]  /*118690*/  ISETP.LT.AND P0, PT, R0, UR4, !P2 ;  /* 0x0000000400007c0c */ /* 0x000fc6000d701270 */
[----:B------:R-:W4:Y:S04]  /*1186a0*/  LDL.LU R0, [R1+0x3ba8] ;  /* 0x003ba80001007983 */ /* 0x000f280000300800 */
[----:B------:R-:W4:Y:S01]  /*1186b0*/  LDL.LU R25, [R1+0x790] ;  /* 0x0007900001197983 */ /* 0x000f220000300800 */
[----:B0-----:R-:W-:-:S05]  /*1186c0*/  IMAD.WIDE R8, R20, 0x2, R6 ;  /* 0x0000000214087825 */ /* 0x001fca00078e0206 */
[----:B--2---:R0:W-:Y:S01]  /*1186d0*/  @P0 STG.E.U16 desc[UR66][R8.64], R22 ;  /* 0x0000001608000986 */ /* 0x0041e2000c101542 */
[----:B------:R-:W-:Y:S02]  /*1186e0*/  ISETP.LT.AND P0, PT, R27, UR4, !P2 ;  /* 0x000000041b007c0c */ /* 0x000fe4000d701270 */
[----:B------:R-:W-:Y:S01]  /*1186f0*/  PRMT R2, R22, 0x7632, R2 ;  /* 0x0000763216027816 */ /* 0x000fe20000000002 */
[----:B0-----:R-:W-:Y:S01]  /*118700*/  IMAD.WIDE R8, R20, 0x2, R12 ;  /* 0x0000000214087825 */ /* 0x001fe200078e020c */
[----:B------:R-:W2:Y:S09]  /*118710*/  LDL.LU R22, [R1+0x178] ;  /* 0x0001780001167983 */ /* 0x000eb20000300800 */
[----:B------:R0:W-:Y:S01]  /*118720*/  @P0 STG.E.U16 desc[UR66][R8.64], R2 ;  /* 0x0000000208000986 */ /* 0x0001e2000c101542 */
[----:B------:R-:W-:-:S03]  /*118730*/  ISETP.LT.AND P0, PT, R26, UR4, !P2 ;  /* 0x000000041a007c0c */ /* 0x000fc6000d701270 */
[----:B------:R-:W2:Y:S01]  /*118740*/  LDL.LU R21, [R1+0x17c] ;  /* 0x00017c0001157983 */ /* 0x000ea20000300800 */
[----:B0-----:R-:W-:-:S09]  /*118750*/  IMAD.WIDE R8, R20, 0x2, R14 ;  /* 0x0000000214087825 */ /* 0x001fd200078e020e */
[----:B---3--:R0:W-:Y:S01]  /*118760*/  @P0 STG.E.U16 desc[UR66][R8.64], R29 ;  /* 0x0000001d08000986 */ /* 0x0081e2000c101542 */
[----:B------:R-:W-:-:S03]  /*118770*/  PRMT R2, R29, 0x7632, R2 ;  /* 0x000076321d027816 */ /* 0x000fc60000000002 */
[----:B0-----:R-:W3:Y:S01]  /*118780*/  LDL.LU R29, [R1+0x184] ;  /* 0x00018400011d7983 */ /* 0x001ee20000300800 */
[----:B------:R-:W-:-:S03]  /*118790*/  IMAD.WIDE R8, R20, 0x2, R16 ;  /* 0x0000000214087825 */ /* 0x000fc600078e0210 */
[----:B------:R-:W2:Y:S01]  /*1187a0*/  LDL.LU R20, [R1+0x1b88] ;  /* 0x001b880001147983 */ /* 0x000ea20000300800 */
[----:B------:R-:W-:Y:S02]  /*1187b0*/  ISETP.LT.AND P0, PT, R23, UR4, !P2 ;  /* 0x0000000417007c0c */ /* 0x000fe4000d701270 */
[----:B------:R-:W-:-:S11]  /*1187c0*/  LOP3.LUT P3, RZ, R4, 0x40000, RZ, 0xc0, !PT ;  /* 0x0004000004ff7812 */ /* 0x000fd6000786c0ff */
[----:B------:R0:W-:Y:S02]  /*1187d0*/  @P0 STG.E.U16 desc[UR66][R8.64], R2 ;  /* 0x0000000208000986 */ /* 0x0001e4000c101542 */
[----:B0-----:R-:W-:Y:S01]  /*1187e0*/  IMAD.WIDE R8, R11, 0x2, R6 ;  /* 0x000000020b087825 */ /* 0x001fe200078e0206 */
[----:B----4-:R-:W-:Y:S02]  /*1187f0*/  PRMT R2, R24, 0x7632, R2 ;  /* 0x0000763218027816 */ /* 0x010fe40000000002 */
[----:B------:R-:W-:Y:S02]  /*118800*/  LOP3.LUT P1, RZ, R4, 0x80000, RZ, 0xc0, !PT ;  /* 0x0008000004ff7812 */ /* 0x000fe4000782c0ff */
[----:B--2---:R-:W-:-:S13]  /*118810*/  ISETP.LT.AND P0, PT, R20, UR4, !P3 ;  /* 0x0000000414007c0c */ /* 0x004fda000df01270 */
[----:B------:R0:W-:Y:S01]  /*118820*/  @P0 STG.E.U16 desc[UR66][R8.64], R24 ;  /* 0x0000001808000986 */ /* 0x0001e2000c101542 */
[----:B------:R-:W-:-:S03]  /*118830*/  ISETP.LT.AND P0, PT, R27, UR4, !P3 ;  /* 0x000000041b007c0c */ /* 0x000fc6000df01270 */
[----:B0-----:R-:W2:Y:S01]  /*118840*/  LDL.LU R24, [R1+0x784] ;  /* 0x0007840001187983 */ /* 0x001ea20000300800 */
[----:B------:R-:W-:-:S09]  /*118850*/  IMAD.WIDE R8, R11, 0x2, R12 ;  /* 0x000000020b087825 */ /* 0x000fd200078e020c */
[----:B------:R0:W-:Y:S01]  /*118860*/  @P0 STG.E.U16 desc[UR66][R8.64], R2 ;  /* 0x0000000208000986 */ /* 0x0001e2000c101542 */
[----:B------:R-:W-:Y:S01]  /*118870*/  ISETP.LT.AND P0, PT, R26, UR4, !P3 ;  /* 0x000000041a007c0c */ /* 0x000fe2000df01270 */
[----:B0-----:R-:W-:Y:S01]  /*118880*/  IMAD.WIDE R8, R11, 0x2, R14 ;  /* 0x000000020b087825 */ /* 0x001fe200078e020e */
[----:B------:R-:W-:-:S11]  /*118890*/  PRMT R2, R28, 0x7632, R2 ;  /* 0x000076321c027816 */ /* 0x000fd60000000002 */
[----:B------:R0:W-:Y:S04]  /*1188a0*/  @P0 STG.E.U16 desc[UR66][R8.64], R28 ;  /* 0x0000001c08000986 */ /* 0x0001e8000c101542 */
[----:B0-----:R-:W4:Y:S01]  /*1188b0*/  LDL.LU R28, [R1+0x774] ;  /* 0x00077400011c7983 */ /* 0x001f220000300800 */
[----:B------:R-:W-:Y:S01]  /*1188c0*/  ISETP.LT.AND P0, PT, R23, UR4, !P3 ;  /* 0x0000000417007c0c */ /* 0x000fe2000df01270 */
[----:B------:R-:W-:-:S12]  /*1188d0*/  IMAD.WIDE R8, R11, 0x2, R16 ;  /* 0x000000020b087825 */ /* 0x000fd800078e0210 */
        /* <DEDUP_REMOVED lines=8> */
[----:B------:R-:W-:Y:S04]  /*118960*/  @P0 STG.E.U16 desc[UR66][R8.64], R2 ;  /* 0x0000000208000986 */ /* 0x000fe8000c101542 */
[----:B------:R-:W0:Y:S01]  /*118970*/  LDS.128 R8, [R0] ;  /* 0x0000000000087984 */ /* 0x000e220000000c00 */
[----:B------:R-:W-:Y:S01]  /*118980*/  ISETP.LT.AND P0, PT, R26, UR4, !P1 ;  /* 0x000000041a007c0c */ /* 0x000fe2000cf01270 */
[----:B------:R-:W-:Y:S01]  /*118990*/  IMAD.WIDE R18, R22, 0x2, R14 ;  /* 0x0000000216127825 */ /* 0x000fe200078e020e */
[----:B------:R-:W-:-:S11]  /*1189a0*/  LOP3.LUT P2, RZ, R4, 0x100000, RZ, 0xc0, !PT ;  /* 0x0010000004ff7812 */ /* 0x000fd6000784c0ff */
[----:B0-----:R0:W-:Y:S01]  /*1189b0*/  @P0 STG.E.U16 desc[UR66][R18.64], R8 ;  /* 0x0000000812000986 */ /* 0x0011e2000c101542 */
[----:B------:R-:W-:Y:S02]  /*1189c0*/  ISETP.LT.AND P0, PT, R23, UR4, !P1 ;  /* 0x0000000417007c0c */ /* 0x000fe4000cf01270 */
[----:B------:R-:W-:Y:S01]  /*1189d0*/  PRMT R2, R8, 0x7632, R2 ;  /* 0x0000763208027816 */ /* 0x000fe20000000002 */
[----:B0-----:R-:W-:Y:S02]  /*1189e0*/  IMAD.WIDE R18, R22, 0x2, R16 ;  /* 0x0000000216127825 */ /* 0x001fe400078e0210 */
[----:B------:R-:W3:Y:S08]  /*1189f0*/  LDL.LU R22, [R1+0x188] ;  /* 0x0001880001167983 */ /* 0x000ef00000300800 */
        /* <DEDUP_REMOVED lines=12> */
[----:B------:R-:W-:-:S03]  /*118ac0*/  PRMT R2, R28, 0x7632, R2 ;  /* 0x000076321c027816 */ /* 0x000fc60000000002 */
[----:B0-----:R-:W4:Y:S01]  /*118ad0*/  LDL.LU R28, [R1+0x778] ;  /* 0x00077800011c7983 */ /* 0x001f220000300800 */
[----:B------:R-:W-:Y:S01]  /*118ae0*/  ISETP.LT.AND P0, PT, R23, UR4, !P2 ;  /* 0x0000000417007c0c */ /* 0x000fe2000d701270 */
[----:B------:R-:W-:Y:S01]  /*118af0*/  IMAD.WIDE R18, R21, 0x2, R16 ;  /* 0x0000000215127825 */ /* 0x000fe200078e0210 */
[----:B------:R-:W-:Y:S01]  /*118b00*/  LOP3.LUT P3, RZ, R4, 0x200000, RZ, 0xc0, !PT ;  /* 0x0020000004ff7812 */ /* 0x000fe2000786c0ff */
[----:B------:R-:W4:Y:S10]  /*118b10*/  LDL.LU R21, [R1+0x18c] ;  /* 0x00018c0001157983 */ /* 0x000f340000300800 */
[----:B------:R3:W-:Y:S01]  /*118b20*/  @P0 STG.E.U16 desc[UR66][R18.64], R2 ;  /* 0x0000000212000986 */ /* 0x0007e2000c101542 */
[----:B------:R-:W-:Y:S01]  /*118b30*/  ISETP.LT.AND P0, PT, R20, UR4, !P3 ;  /* 0x0000000414007c0c */ /* 0x000fe2000df01270 */
[----:B---3--:R-:W-:-:S12]  /*118b40*/  IMAD.WIDE R18, R29, 0x2, R6 ;  /* 0x000000021d127825 */ /* 0x008fd800078e0206 */
[----:B------:R0:W-:Y:S01]  /*118b50*/  @P0 STG.E.U16 desc[UR66][R18.64], R25 ;  /* 0x0000001912000986 */ /* 0x0001e2000c101542 */
[----:B------:R-:W-:Y:S02]  /*118b60*/  PRMT R2, R25, 0x7632, R2 ;  /* 0x0000763219027816 */ /* 0x000fe40000000002 */
[----:B------:R-:W-:Y:S01]  /*118b70*/  ISETP.LT.AND P0, PT, R27, UR4, !P3 ;  /* 0x000000041b007c0c */ /* 0x000fe2000df01270 */
[----:B0-----:R-:W3:Y:S01]  /*118b80*/  LDL.LU R25, [R1+0x798] ;  /* 0x0007980001197983 */ /* 0x001ee20000300800 */
[----:B------:R-:W-:-:S11]  /*118b90*/  IMAD.WIDE R18, R29, 0x2, R12 ;  /* 0x000000021d127825 */ /* 0x000fd600078e020c */
[----:B------:R0:W-:Y:S01]  /*118ba0*/  @P0 STG.E.U16 desc[UR66][R18.64], R2 ;  /* 0x0000000212000986 */ /* 0x0001e2000c101542 */
[----:B------:R-:W-:Y:S01]  /*118bb0*/  ISETP.LT.AND P0, PT, R26, UR4, !P3 ;  /* 0x000000041a007c0c */ /* 0x000fe2000df01270 */
[----:B0-----:R-:W-:-:S12]  /*118bc0*/  IMAD.WIDE R18, R29, 0x2, R14 ;  /* 0x000000021d127825 */ /* 0x001fd800078e020e */
[----:B------:R0:W-:Y:S01]  /*118bd0*/  @P0 STG.E.U16 desc[UR66][R18.64], R9 ;  /* 0x0000000912000986 */ /* 0x0001e2000c101542 */
[----:B------:R-:W-:Y:S02]  /*118be0*/  ISETP.LT.AND P0, PT, R23, UR4, !P3 ;  /* 0x0000000417007c0c */ /* 0x000fe4000df01270 */
[----:B------:R-:W-:Y:S02]  /*118bf0*/  PRMT R2, R9, 0x7632, R2 ;  /* 0x0000763209027816 */ /* 0x000fe40000000002 */
[----:B------:R-:W-:Y:S01]  /*118c00*/  LOP3.LUT P1, RZ, R4, 0x400000, RZ, 0xc0, !PT ;  /* 0x0040000004ff7812 */ /* 0x000fe2000782c0ff */
[----:B0-----:R-:W-:Y:S02]  /*118c10*/  IMAD.WIDE R8, R29, 0x2, R16 ;  /* 0x000000021d087825 */ /* 0x001fe400078e0210 */
[----:B------:R-:W3:Y:S06]  /*118c20*/  LDL.LU R29, [R1+0x194] ;  /* 0x00019400011d7983 */ /* 0x000eec0000300800 */
        /* <DEDUP_REMOVED lines=20> */
[----:B0-----:R-:W-:-:S12]  /*118d70*/  IMAD.WIDE R8, R21, 0x2, R6 ;  /* 0x0000000215087825 */ /* 0x001fd800078e0206 */
[----:B---3--:R0:W-:Y:S01]  /*118d80*/  @P0 STG.E.U16 desc[UR66][R8.64], R25 ;  /* 0x0000001908000986 */ /* 0x0081e2000c101542 */
        /* <DEDUP_REMOVED lines=27> */
[----:B------:R-:W-:Y:S02]  /*118f40*/  ISETP.LT.AND P0, PT, R23, UR4, !P3 ;  /* 0x0000000417007c0c */ /* 0x000fe4000df01270 */
[C---:B------:R-:W-:Y:S02]  /*118f50*/  LOP3.LUT P1, RZ, R4.reuse, 0x2000000, RZ, 0xc0, !PT ;  /* 0x0200000004ff7812 */ /* 0x040fe4000782c0ff */
[C---:B------:R-:W-:Y:S02]  /*118f60*/  LOP3.LUT P2, RZ, R4.reuse, 0x4000000, RZ, 0xc0, !PT ;  /* 0x0400000004ff7812 */ /* 0x040fe4000784c0ff */
[----:B------:R-:W-:Y:S01]  /*118f70*/  LOP3.LUT P3, RZ, R4, 0x8000000, RZ, 0xc0, !PT ;  /* 0x0800000004ff7812 */ /* 0x000fe2000786c0ff */
[----:B------:R-:W-:Y:S02]  /*118f80*/  IMAD.WIDE R4, R29, 0x2, R16 ;  /* 0x000000021d047825 */ /* 0x000fe400078e0210 */
[----:B------:R-:W4:Y:S04]  /*118f90*/  LDL.LU R29, [R1+0x1a0] ;  /* 0x0001a000011d7983 */ /* 0x000f280000300800 */
        /* <DEDUP_REMOVED lines=14> */
[----:B------:R-:W1:Y:S01]  /*119080*/  LDS.128 R8, [R0+0x400] ;  /* 0x0004000000087984 */ /* 0x000e620000000c00 */
[----:B0-----:R-:W-:-:S03]  /*119090*/  IMAD.WIDE R4, R22, 0x2, R16 ;  /* 0x0000000216047825 */ /* 0x001fc600078e0210 */
[----:B------:R-:W3:Y:S05]  /*1190a0*/  LDL.LU R22, [R1+0x19c] ;  /* 0x00019c0001167983 */ /* 0x000eea0000300800 */
        /* <DEDUP_REMOVED lines=22> */
[----:B------:R-:W-:Y:S02]  /*119210*/  ISETP.LT.AND P0, PT, R27, UR4, !P3 ;  /* 0x000000041b007c0c */ /* 0x000fe4000df01270 */
[----:B------:R-:W-:Y:S01]  /*119220*/  PRMT R2, R25, 0x7632, R2 ;  /* 0x0000763219027816 */ /* 0x000fe20000000002 */
[C---:B0-----:R-:W-:Y:S01]  /*119230*/  IMAD.WIDE R4, R29.reuse, 0x2, R12 ;  /* 0x000000021d047825 */ /* 0x041fe200078e020c */
[----:B------:R-:W3:Y:S09]  /*119240*/  LDL.LU R25, [R1+0x7a4] ;  /* 0x0007a40001197983 */ /* 0x000ef20000300800 */
[----:B------:R0:W-:Y:S01]  /*119250*/  @P0 STG.E.U16 desc[UR66][R4.64], R2 ;  /* 0x0000000204000986 */ /* 0x0001e2000c101542 */
[----:B------:R-:W-:Y:S01]  /*119260*/  ISETP.LT.AND P0, PT, R26, UR4, !P3 ;  /* 0x000000041a007c0c */ /* 0x000fe2000df01270 */
[----:B0-----:R-:W-:-:S12]  /*119270*/  IMAD.WIDE R4, R29, 0x2, R14 ;  /* 0x000000021d047825 */ /* 0x001fd800078e020e */
[----:B-1----:R0:W-:Y:S01]  /*119280*/  @P0 STG.E.U16 desc[UR66][R4.64], R8 ;  /* 0x0000000804000986 */ /* 0x0021e2000c101542 */
[----:B------:R-:W-:Y:S02]  /*119290*/  ISETP.LT.AND P0, PT, R23, UR4, !P3 ;  /* 0x0000000417007c0c */ /* 0x000fe4000df01270 */
[----:B0-----:R-:W-:Y:S01]  /*1192a0*/  PRMT R8, R8, 0x7632, R8 ;  /* 0x0000763208087816 */ /* 0x001fe20000000008 */
[----:B------:R-:W-:Y:S02]  /*1192b0*/  IMAD.WIDE R4, R29, 0x2, R16 ;  /* 0x000000021d047825 */ /* 0x000fe400078e0210 */
[----:B------:R-:W3:Y:S08]  /*1192c0*/  LDL.LU R29, [R1+0x1a8] ;  /* 0x0001a800011d7983 */ /* 0x000ef00000300800 */
[----:B------:R0:W-:Y:S01]  /*1192d0*/  @P0 STG.E.U16 desc[UR66][R4.64], R8 ;  /* 0x0000000804000986 */ /* 0x0001e2000c101542 */
[----:B------:R-:W-:Y:S01]  /*1192e0*/  ISETP.LT.AND P0, PT, R20, UR4, !P1 ;  /* 0x0000000414007c0c */ /* 0x000fe2000cf01270 */
[----:B0-----:R-:W-:-:S12]  /*1192f0*/  IMAD.WIDE R4, R22, 0x2, R6 ;  /* 0x0000000216047825 */ /* 0x001fd800078e0206 */
[----:B--2---:R0:W-:Y:S01]  /*119300*/  @P0 STG.E.U16 desc[UR66][R4.64], R24 ;  /* 0x0000001804000986 */ /* 0x0041e2000c101542 */
[----:B------:R-:W-:Y:S02]  /*119310*/  ISETP.LT.AND P0, PT, R27, UR4, !P1 ;  /* 0x000000041b007c0c */ /* 0x000fe4000cf01270 */
[----:B------:R-:W-:Y:S01]  /*119320*/  PRMT R0, R24, 0x7632, R0 ;  /* 0x0000763218007816 */ /* 0x000fe20000000000 */
[----:B0-----:R-:W-:Y:S01]  /*119330*/  IMAD.WIDE R4, R22, 0x2, R12 ;  /* 0x0000000216047825 */ /* 0x001fe200078e020c */
[----:B------:R-:W2:Y:S09]  /*119340*/  LDL.LU R24, [R1+0x7c8] ;  /* 0x0007c80001187983 */ /* 0x000eb20000300800 */
[----:B------:R0:W-:Y:S01]  /*119350*/  @P0 STG.E.U16 desc[UR66][R4.64], R0 ;  /* 0x0000000004000986 */ /* 0x0001e2000c101542 */
[----:B------:R-:W-:Y:S01]  /*119360*/  ISETP.LT.AND P0, PT, R26, UR4, !P1 ;  /* 0x000000041a007c0c */ /* 0x000fe2000cf01270 */
[----:B0-----:R-:W-:-:S12]  /*119370*/  IMAD.WIDE R4, R22, 0x2, R14 ;  /* 0x0000000216047825 */ /* 0x001fd800078e020e */
[----:B----4-:R0:W-:Y:S02]  /*119380*/  @P0 STG.E.U16 desc[UR66][R4.64], R28 ;  /* 0x0000001c04000986 */ /* 0x0101e4000c101542 */
[----:B0-----:R-:W-:Y:S02]  /*119390*/  IMAD.WIDE R4, R22, 0x2, R16 ;  /* 0x0000000216047825 */ /* 0x001fe400078e0210 */
[----:B------:R-:W4:Y:S01]  /*1193a0*/  LDL.LU R22, [R1+0x7b8] ;  /* 0x0007b80001167983 */ /* 0x000f220000300800 */
[----:B------:R-:W-:Y:S02]  /*1193b0*/  LOP3.LUT P2, RZ, R3, 0x2000, RZ, 0xc0, !PT ;  /* 0x0000200003ff7812 */ /* 0x000fe4000784c0ff */
[----:B------:R-:W-:Y:S02]  /*1193c0*/  ISETP.LT.AND P1, PT, R23, UR4, !P1 ;  /* 0x0000000417007c0c */ /* 0x000fe4000cf21270 */
[----:B------:R-:W-:Y:S01]  /*1193d0*/  ISETP.LT.AND P0, PT, R20, UR4, !P2 ;  /* 0x0000000414007c0c */ /* 0x000fe2000d701270 */
[----:B------:R-:W-:Y:S01]  /*1193e0*/  IMAD.WIDE R18, R21, 0x2, R6 ;  /* 0x0000000215127825 */ /* 0x000fe200078e0206 */
[----:B------:R-:W-:-:S02]  /*1193f0*/  PRMT R0, R28, 0x7632, R0 ;  /* 0x000076321c007816 */ /* 0x000fc40000000000 */
[----:B------:R-:W-:Y:S01]  /*119400*/  LOP3.LUT P3, RZ, R3, 0x1000, RZ, 0xc0, !PT ;  /* 0x0000100003ff7812 */ /* 0x000fe2000786c0ff */
[----:B------:R-:W4:Y:S06]  /*119410*/  LDL.LU R28, [R1+0x1a4] ;  /* 0x0001a400011c7983 */ /* 0x000f2c0000300800 */
[----:B------:R0:W-:Y:S01]  /*119420*/  @P1 STG.E.U16 desc[UR66][R4.64], R0 ;  /* 0x0000000004001986 */ /* 0x0001e2000c101542 */
[----:B------:R-:W-:Y:S02]  /*119430*/  ISETP.LT.AND P1, PT, R27, UR4, !P2 ;  /* 0x000000041b007c0c */ /* 0x000fe4000d721270 */
[----:B------:R-:W-:-:S02]  /*119440*/  LOP3.LUT P4, RZ, R3, 0x800, RZ, 0xc0, !PT ;  /* 0x0000080003ff7812 */ /* 0x000fc4000788c0ff */
[C---:B------:R-:W-:Y:S02]  /*119450*/  LOP3.LUT P5, RZ, R3.reuse, 0x400, RZ, 0xc0, !PT ;  /* 0x0000040003ff7812 */ /* 0x040fe400078ac0ff */
[----:B------:R-:W-:Y:S01]  /*119460*/  LOP3.LUT P6, RZ, R3, 0x200, RZ, 0xc0, !PT ;  /* 0x0000020003ff7812 */ /* 0x000fe200078cc0ff */
[----:B---3--:R1:W-:Y:S01]  /*119470*/  @P0 STG.E.U16 desc[UR66][R18.64], R25 ;  /* 0x0000001912000986 */ /* 0x0083e2000c101542 */
[----:B------:R-:W-:Y:S01]  /*119480*/  ISETP.LT.AND P0, PT, R26, UR4, !P2 ;  /* 0x000000041a007c0c */ /* 0x000fe2000d701270 */
[----:B0-----:R-:W-:Y:S01]  /*119490*/  IMAD.WIDE R4, R21, 0x2, R12 ;  /* 0x0000000215047825 */ /* 0x001fe200078e020c */
[----:B------:R-:W-:Y:S02]  /*1194a0*/  ISETP.LT.AND P2, PT, R23, UR4, !P2 ;  /* 0x0000000417007c0c */ /* 0x000fe4000d741270 */
[----:B------:R-:W-:Y:S01]  /*1194b0*/  PRMT R0, R25, 0x7632, R0 ;  /* 0x0000763219007816 */ /* 0x000fe20000000000 */
[----:B------:R-:W-:-:S04]  /*1194c0*/  IMAD.WIDE R2, R21, 0x2, R14 ;  /* 0x0000000215027825 */ /* 0x000fc800078e020e */
[----:B------:R0:W-:Y:S04]  /*1194d0*/  @P1 STG.E.U16 desc[UR66][R4.64], R0 ;  /* 0x0000000004001986 */ /* 0x0001e8000c101542 */
[----:B-1----:R-:W3:Y:S04]  /*1194e0*/  LDL.LU R19, [R1+0x7a8] ;  /* 0x0007a80001137983 */ /* 0x002ee80000300800 */
[----:B------:R1:W-:Y:S01]  /*1194f0*/  @P0 STG.E.U16 desc[UR66][R2.64], R9 ;  /* 0x0000000902000986 */ /* 0x0003e2000c101542 */
[----:B------:R-:W-:Y:S02]  /*119500*/  ISETP.LT.AND P0, PT, R20, UR4, !P3 ;  /* 0x0000000414007c0c */ /* 0x000fe4000df01270 */
[----:B0-----:R-:W-:Y:S01]  /*119510*/  PRMT R0, R9, 0x7632, R0 ;  /* 0x0000763209007816 */ /* 0x001fe20000000000 */
[----:B------:R-:W3:Y:S01]  /*119520*/  LDL.LU R25, [R1+0x7cc] ;  /* 0x0007cc0001197983 */ /* 0x000ee20000300800 */
[----:B------:R-:W-:Y:S01]  /*119530*/  ISETP.LT.AND P1, PT, R27, UR4, !P3 ;  /* 0x000000041b007c0c */ /* 0x000fe2000df21270 */
[----:B-1----:R-:W-:-:S02]  /*119540*/  IMAD.WIDE R2, R21, 0x2, R16 ;  /* 0x0000000215027825 */ /* 0x002fc400078e0210 */
[----:B------:R-:W3:Y:S04]  /*119550*/  LDL.LU R21, [R1+0x198] ;  /* 0x0001980001157983 */ /* 0x000ee80000300800 */
[----:B------:R0:W-:Y:S01]  /*119560*/  @P2 STG.E.U16 desc[UR66][R2.64], R0 ;  /* 0x0000000002002986 */ /* 0x0001e2000c101542 */
[----:B------:R-:W-:Y:S01]  /*119570*/  ISETP.LT.AND P2, PT, R26, UR4, !P3 ;  /* 0x000000041a007c0c */ /* 0x000fe2000df41270 */
[----:B------:R-:W-:-:S04]  /*119580*/  IMAD.WIDE R4, R29, 0x2, R12 ;  /* 0x000000021d047825 */ /* 0x000fc800078e020c */
[----:B0-----:R-:W-:Y:S01]  /*119590*/  IMAD.WIDE R2, R29, 0x2, R6 ;  /* 0x000000021d027825 */ /* 0x001fe200078e0206 */
[----:B--2---:R-:W-:-:S04]  /*1195a0*/  PRMT R8, R24, 0x7632, R8 ;  /* 0x0000763218087816 */ /* 0x004fc80000000008 */
[----:B------:R0:W-:Y:S04]  /*1195b0*/  @P0 STG.E.U16 desc[UR66][R2.64], R24 ;  /* 0x0000001802000986 */ /* 0x0001e8000c101542 */
[----:B------:R1:W-:Y:S01]  /*1195c0*/  @P1 STG.E.U16 desc[UR66][R4.64], R8 ;  /* 0x0000000804001986 */ /* 0x0003e2000c101542 */
[----:B0-----:R-:W-:-:S03]  /*1195d0*/  IMAD.WIDE R2, R29, 0x2, R14 ;  /* 0x000000021d027825 */ /* 0x001fc600078e020e */
[----:B------:R-:W2:Y:S01]  /*1195e0*/  LDL.LU R24, [R1+0x1b0] ;  /* 0x0001b00001187983 */ /* 0x000ea20000300800 */
[----:B-1----:R-:W-:-:S03]  /*1195f0*/  IMAD.WIDE R4, R29, 0x2, R16 ;  /* 0x000000021d047825 */ /* 0x002fc600078e0210 */
[----:B------:R-:W2:Y:S01]  /*119600*/  LDL.LU R29, [R1+0x7ac] ;  /* 0x0007ac00011d7983 */ /* 0x000ea20000300800 */
[----:B----4-:R-:W-:-:S03]  /*119610*/  PRMT R0, R22, 0x7632, R0 ;  /* 0x0000763216007816 */ /* 0x010fc60000000000 */
[----:B------:R0:W-:Y:S04]  /*119620*/  @P2 STG.E.U16 desc[UR66][R2.64], R22 ;  /* 0x0000001602002986 */ /* 0x0001e8000c101542 */
[----:B0-----:R-:W4:Y:S01]  /*119630*/  LDL.LU R22, [R1+0x7bc] ;  /* 0x0007bc0001167983 */ /* 0x001f220000300800 */
[----:B------:R-:W-:Y:S02]  /*119640*/  ISETP.LT.AND P3, PT, R23, UR4, !P3 ;  /* 0x0000000417007c0c */ /* 0x000fe4000df61270 */
[----:B------:R-:W-:Y:S02]  /*119650*/  ISETP.LT.AND P0, PT, R20, UR4, !P4 ;  /* 0x0000000414007c0c */ /* 0x000fe4000e701270 */
[----:B------:R-:W-:Y:S02]  /*119660*/  ISETP.LT.AND P1, PT, R27, UR4, !P4 ;  /* 0x000000041b007c0c */ /* 0x000fe4000e721270 */
[----:B------:R-:W-:Y:S01]  /*119670*/  ISETP.LT.AND P2, PT, R26, UR4, !P4 ;  /* 0x000000041a007c0c */ /* 0x000fe2000e741270 */
[----:B------:R-:W-:-:S06]  /*119680*/  IMAD.WIDE R2, R28, 0x2, R12 ;  /* 0x000000021c027825 */ /* 0x000fcc00078e020c */
[----:B------:R0:W-:Y:S01]  /*119690*/  @P3 STG.E.U16 desc[UR66][R4.64], R0 ;  /* 0x0000000004003986 */ /* 0x0001e2000c101542 */
[----:B------:R-:W-:Y:S02]  /*1196a0*/  ISETP.LT.AND P3, PT, R23, UR4, !P4 ;  /* 0x0000000417007c0c */ /* 0x000fe4000e761270 */
[----:B------:R-:W-:Y:S01]  /*1196b0*/  ISETP.LT.AND P4, PT, R20, UR4, !P5 ;  /* 0x0000000414007c0c */ /* 0x000fe2000ef81270 */
[----:B0-----:R-:W-:Y:S01]  /*1196c0*/  IMAD.WIDE R4, R28, 0x2, R6 ;  /* 0x000000021c047825 */ /* 0x001fe200078e0206 */
[----:B---3--:R-:W-:-:S04]  /*1196d0*/  PRMT R8, R19, 0x7632, R8 ;  /* 0x0000763213087816 */ /* 0x008fc80000000008 */
[----:B------:R0:W-:Y:S01]  /*1196e0*/  @P0 STG.E.U16 desc[UR66][R4.64], R19 ;  /* 0x0000001304000986 */ /* 0x0001e2000c101542 */
[----:B------:R-:W-:-:S03]  /*1196f0*/  PRMT R9, R10, 0x7632, R9 ;  /* 0x000076320a097816 */ /* 0x000fc60000000009 */
[----:B------:R1:W-:Y:S01]  /*119700*/  @P1 STG.E.U16 desc[UR66][R2.64], R8 ;  /* 0x0000000802001986 */ /* 0x0003e2000c101542 */
[----:B0-----:R-:W-:-:S04]  /*119710*/  IMAD.WIDE R4, R28, 0x2, R14 ;  /* 0x000000021c047825 */ /* 0x001fc800078e020e */
[----:B-1----:R-:W-:Y:S01]  /*119720*/  IMAD.WIDE R2, R28, 0x2, R16 ;  /* 0x000000021c027825 */ /* 0x002fe200078e0210 */
[----:B------:R0:W-:Y:S01]  /*119730*/  @P2 STG.E.U16 desc[UR66][R4.64], R10 ;  /* 0x0000000a04002986 */ /* 0x0001e2000c101542 */
[----:B------:R-:W-:-:S03]  /*119740*/  ISETP.LT.AND P1, PT, R27, UR4, !P5 ;  /* 0x000000041b007c0c */ /* 0x000fc6000ef21270 */
[----:B------:R1:W-:Y:S01]  /*119750*/  @P3 STG.E.U16 desc[UR66][R2.64], R9 ;  /* 0x0000000902003986 */ /* 0x0003e2000c101542 */
[----:B0-----:R-:W-:Y:S01]  /*119760*/  IMAD.WIDE R4, R21, 0x2, R6 ;  /* 0x0000000215047825 */ /* 0x001fe200078e0206 */
[----:B------:R-:W-:-:S04]  /*119770*/  ISETP.LT.AND P0, PT, R20, UR4, !P6 ;  /* 0x0000000414007c0c */ /* 0x000fc8000f701270 */
[----:B------:R0:W-:Y:S01]  /*119780*/  @P4 STG.E.U16 desc[UR66][R4.64], R25 ;  /* 0x0000001904004986 */ /* 0x0001e2000c101542 */
[C---:B------:R-:W-:Y:S02]  /*119790*/  ISETP.LT.AND P4, PT, R26.reuse, UR4, !P5 ;  /* 0x000000041a007c0c */ /* 0x040fe4000ef81270 */
[----:B------:R-:W-:Y:S02]  /*1197a0*/  ISETP.LT.AND P5, PT, R23, UR4, !P5 ;  /* 0x0000000417007c0c */ /* 0x000fe4000efa1270 */
[----:B------:R-:W-:Y:S02]  /*1197b0*/  ISETP.LT.AND P2, PT, R27, UR4, !P6 ;  /* 0x000000041b007c0c */ /* 0x000fe4000f741270 */
[----:B------:R-:W-:Y:S02]  /*1197c0*/  ISETP.LT.AND P3, PT, R26, UR4, !P6 ;  /* 0x000000041a007c0c */ /* 0x000fe4000f761270 */
[----:B------:R-:W-:Y:S01]  /*1197d0*/  ISETP.LT.AND P6, PT, R23, UR4, !P6 ;  /* 0x0000000417007c0c */ /* 0x000fe2000f7c1270 */
[----:B-1----:R-:W-:Y:S01]  /*1197e0*/  IMAD.WIDE R8, R21, 0x2, R12 ;  /* 0x0000000215087825 */ /* 0x002fe200078e020c */
[----:B------:R-:W-:-:S03]  /*1197f0*/  PRMT R0, R25, 0x7632, R0 ;  /* 0x0000763219007816 */ /* 0x000fc60000000000 */
[----:B------:R-:W-:-:S04]  /*119800*/  IMAD.WIDE R18, R21, 0x2, R14 ;  /* 0x0000000215127825 */ /* 0x000fc800078e020e */
[----:B------:R-:W-:Y:S01]  /*119810*/  IMAD.WIDE R20, R21, 0x2, R16 ;  /* 0x0000000215147825 */ /* 0x000fe200078e0210 */
[----:B------:R0:W-:Y:S03]  /*119820*/  @P1 STG.E.U16 desc[UR66][R8.64], R0 ;  /* 0x0000000008001986 */ /* 0x0001e6000c101542 */
[----:B--2---:R-:W-:-:S04]  /*119830*/  IMAD.WIDE R6, R24, 0x2, R6 ;  /* 0x0000000218067825 */ /* 0x004fc800078e0206 */
[----:B------:R-:W-:Y:S01]  /*119840*/  IMAD.WIDE R12, R24, 0x2, R12 ;  /* 0x00000002180c7825 */ /* 0x000fe200078e020c */
[----:B------:R-:W-:-:S03]  /*119850*/  PRMT R2, R29, 0x7632, R2 ;  /* 0x000076321d027816 */ /* 0x000fc60000000002 */
[----:B------:R-:W-:-:S04]  /*119860*/  IMAD.WIDE R14, R24, 0x2, R14 ;  /* 0x00000002180e7825 */ /* 0x000fc800078e020e */
[----:B------:R-:W-:Y:S01]  /*119870*/  IMAD.WIDE R16, R24, 0x2, R16 ;  /* 0x0000000218107825 */ /* 0x000fe200078e0210 */
[----:B----4-:R-:W-:Y:S01]  /*119880*/  PRMT R10, R22, 0x7632, R10 ;  /* 0x00007632160a7816 */ /* 0x010fe2000000000a */
[----:B------:R0:W-:Y:S04]  /*119890*/  @P4 STG.E.U16 desc[UR66][R18.64], R22 ;  /* 0x0000001612004986 */ /* 0x0001e8000c101542 */
[----:B------:R0:W-:Y:S04]  /*1198a0*/  @P5 STG.E.U16 desc[UR66][R20.64], R10 ;  /* 0x0000000a14005986 */ /* 0x0001e8000c101542 */
[----:B------:R0:W-:Y:S04]  /*1198b0*/  @P0 STG.E.U16 desc[UR66][R6.64], R29 ;  /* 0x0000001d06000986 */ /* 0x0001e8000c101542 */
[----:B------:R0:W-:Y:S04]  /*1198c0*/  @P2 STG.E.U16 desc[UR66][R12.64], R2 ;  /* 0x000000020c002986 */ /* 0x0001e8000c101542 */
[----:B------:R0:W-:Y:S01]  /*1198d0*/  @P3 STG.E.U16 desc[UR66][R14.64], R11 ;  /* 0x0000000b0e003986 */ /* 0x0001e2000c101542 */
[----:B------:R-:W-:Y:S05]  /*1198e0*/  @!P6 EXIT ;  /* 0x000000000000e94d */ /* 0x000fea0003800000 */
[----:B0-----:R-:W-:-:S05]  /*1198f0*/  PRMT R8, R11, 0x7632, R8 ;  /* 0x000076320b087816 */ /* 0x001fca0000000008 */
[----:B------:R-:W-:Y:S01]  /*119900*/  STG.E.U16 desc[UR66][R16.64], R8 ;  /* 0x0000000810007986 */ /* 0x000fe2000c101542 */
[----:B------:R-:W-:Y:S05]  /*119910*/  EXIT ;  /* 0x000000000000794d */ /* 0x000fea0003800000 */
.L_x_2:
[----:B------:R-:W-:-:S00]  /*119920*/  BRA `(.L_x_2) ;  /* 0xfffffffc00fc7947 */ /* 0x000fc0000383ffff */
[----:B------:R-:W-:-:S00]  /*119930*/  NOP ;  /* 0x0000000000007918 */ /* 0x000fc00000000000 */
        /* <DEDUP_REMOVED lines=12> */
.L_x_3:


//--------------------- .nv.shared.matmul_kernel  --------------------------
	.section	.nv.shared.matmul_kernel,"aw",@nobits
	.sectionflags	@""
	.align	16
	.zero		1024


//--------------------- .nv.shared.reserved.0     --------------------------
	.section	.nv.shared.reserved.0,"aw",@nobits
	.weak		__nv_reservedSMEM_offset_0_alias
	.size		__nv_reservedSMEM_offset_0_alias, 0, 64
	.other		__nv_reservedSMEM_offset_0_alias,@"STO_CUDA_RESERVED_SHARED STV_DEFAULT"
__nv_reservedSMEM_offset_0_alias:
	.zero		0
	.zero		64


//--------------------- .nv.constant0.matmul_kernel --------------------------
	.section	.nv.constant0.matmul_kernel,"a",@progbits
	.sectionflags	@""
	.align	4
.nv.constant0.matmul_kernel:
	.zero		976


//--------------------- SYMBOLS --------------------------

	.type		.nv.reservedSmem.offset0,@object
	.size		.nv.reservedSmem.offset0,0x4
	.type		.nv.reservedSmem.cap,@object
	.size		.nv.reservedSmem.cap,0x4
